//
// Generated by NVIDIA NVVM Compiler
//
// Compiler Build ID: CL-36424714
// Cuda compilation tools, release 13.0, V13.0.88
// Based on NVVM 20.0.0
//

.version 9.0
.target sm_100
.address_size 64

	// .globl	relu

.visible .entry relu(
	.param .u32 relu_param_0,
	.param .u32 relu_param_1,
	.param .f64 relu_param_2,
	.param .f64 relu_param_3,
	.param .u64 .ptr .align 1 relu_param_4,
	.param .u64 .ptr .align 1 relu_param_5
)
{
	.reg .pred 	%p<5>;
	.reg .b32 	%r<14>;
	.reg .b64 	%rd<11>;
	.reg .b64 	%fd<6>;

	ld.param.u32 	%r4, [relu_param_0];
	ld.param.u32 	%r5, [relu_param_1];
	ld.param.f64 	%fd2, [relu_param_2];
	ld.param.f64 	%fd3, [relu_param_3];
	ld.param.u64 	%rd2, [relu_param_4];
	ld.param.u64 	%rd3, [relu_param_5];
	cvta.to.global.u64 	%rd1, %rd3;
	mov.u32 	%r7, %ctaid.x;
	mov.u32 	%r8, %ntid.x;
	mov.u32 	%r9, %tid.x;
	mad.lo.s32 	%r1, %r7, %r8, %r9;
	mov.u32 	%r10, %ctaid.y;
	mov.u32 	%r11, %ntid.y;
	mov.u32 	%r12, %tid.y;
	mad.lo.s32 	%r13, %r10, %r11, %r12;
	setp.ge.s32 	%p1, %r1, %r4;
	setp.ge.s32 	%p2, %r13, %r5;
	or.pred  	%p3, %p1, %p2;
	@%p3 bra 	$L__BB0_4;
	cvta.to.global.u64 	%rd4, %rd2;
	mad.lo.s32 	%r3, %r13, %r4, %r1;
	mul.wide.s32 	%rd5, %r3, 8;
	add.s64 	%rd6, %rd4, %rd5;
	ld.global.f64 	%fd1, [%rd6];
	setp.ltu.f64 	%p4, %fd1, 0d0000000000000000;
	@%p4 bra 	$L__BB0_3;
	mul.f64 	%fd4, %fd2, %fd1;
	add.s64 	%rd8, %rd1, %rd5;
	st.global.f64 	[%rd8], %fd4;
	bra.uni 	$L__BB0_4;
$L__BB0_3:
	mul.f64 	%fd5, %fd3, %fd1;
	add.s64 	%rd10, %rd1, %rd5;
	st.global.f64 	[%rd10], %fd5;
$L__BB0_4:
	ret;

}
	// .globl	reluDer
.visible .entry reluDer(
	.param .u32 reluDer_param_0,
	.param .u32 reluDer_param_1,
	.param .f64 reluDer_param_2,
	.param .f64 reluDer_param_3,
	.param .u64 .ptr .align 1 reluDer_param_4,
	.param .u64 .ptr .align 1 reluDer_param_5
)
{
	.reg .pred 	%p<5>;
	.reg .b32 	%r<14>;
	.reg .b64 	%rd<11>;
	.reg .b64 	%fd<4>;

	ld.param.u32 	%r4, [reluDer_param_0];
	ld.param.u32 	%r5, [reluDer_param_1];
	ld.param.f64 	%fd1, [reluDer_param_2];
	ld.param.f64 	%fd2, [reluDer_param_3];
	ld.param.u64 	%rd2, [reluDer_param_4];
	ld.param.u64 	%rd3, [reluDer_param_5];
	cvta.to.global.u64 	%rd1, %rd3;
	mov.u32 	%r7, %ctaid.x;
	mov.u32 	%r8, %ntid.x;
	mov.u32 	%r9, %tid.x;
	mad.lo.s32 	%r1, %r7, %r8, %r9;
	mov.u32 	%r10, %ctaid.y;
	mov.u32 	%r11, %ntid.y;
	mov.u32 	%r12, %tid.y;
	mad.lo.s32 	%r13, %r10, %r11, %r12;
	setp.ge.s32 	%p1, %r1, %r4;
	setp.ge.s32 	%p2, %r13, %r5;
	or.pred  	%p3, %p1, %p2;
	@%p3 bra 	$L__BB1_4;
	cvta.to.global.u64 	%rd4, %rd2;
	mad.lo.s32 	%r3, %r13, %r4, %r1;
	mul.wide.s32 	%rd5, %r3, 8;
	add.s64 	%rd6, %rd4, %rd5;
	ld.global.f64 	%fd3, [%rd6];
	setp.ltu.f64 	%p4, %fd3, 0d0000000000000000;
	@%p4 bra 	$L__BB1_3;
	add.s64 	%rd8, %rd1, %rd5;
	st.global.f64 	[%rd8], %fd1;
	bra.uni 	$L__BB1_4;
$L__BB1_3:
	add.s64 	%rd10, %rd1, %rd5;
	st.global.f64 	[%rd10], %fd2;
$L__BB1_4:
	ret;

}
	// .globl	sigmoid
.visible .entry sigmoid(
	.param .u32 sigmoid_param_0,
	.param .u32 sigmoid_param_1,
	.param .f64 sigmoid_param_2,
	.param .u64 .ptr .align 1 sigmoid_param_3,
	.param .u64 .ptr .align 1 sigmoid_param_4
)
{
	.reg .pred 	%p<7>;
	.reg .b32 	%r<29>;
	.reg .b32 	%f<3>;
	.reg .b64 	%rd<9>;
	.reg .b64 	%fd<31>;

	ld.param.u32 	%r7, [sigmoid_param_0];
	ld.param.u32 	%r8, [sigmoid_param_1];
	ld.param.f64 	%fd6, [sigmoid_param_2];
	ld.param.u64 	%rd1, [sigmoid_param_3];
	ld.param.u64 	%rd2, [sigmoid_param_4];
	mov.u32 	%r10, %ctaid.x;
	mov.u32 	%r11, %ntid.x;
	mov.u32 	%r12, %tid.x;
	mad.lo.s32 	%r1, %r10, %r11, %r12;
	mov.u32 	%r13, %ctaid.y;
	mov.u32 	%r14, %ntid.y;
	mov.u32 	%r15, %tid.y;
	mad.lo.s32 	%r16, %r13, %r14, %r15;
	setp.ge.s32 	%p1, %r1, %r7;
	setp.ge.s32 	%p2, %r16, %r8;
	or.pred  	%p3, %p1, %p2;
	@%p3 bra 	$L__BB2_5;
	cvta.to.global.u64 	%rd3, %rd1;
	mad.lo.s32 	%r3, %r16, %r7, %r1;
	neg.f64 	%fd7, %fd6;
	mul.wide.s32 	%rd4, %r3, 8;
	add.s64 	%rd5, %rd3, %rd4;
	ld.global.f64 	%fd8, [%rd5];
	mul.f64 	%fd1, %fd8, %fd7;
	fma.rn.f64 	%fd9, %fd1, 0d3FF71547652B82FE, 0d4338000000000000;
	{
	.reg .b32 %temp; 
	mov.b64 	{%r4, %temp}, %fd9;
	}
	mov.f64 	%fd10, 0dC338000000000000;
	add.rn.f64 	%fd11, %fd9, %fd10;
	fma.rn.f64 	%fd12, %fd11, 0dBFE62E42FEFA39EF, %fd1;
	fma.rn.f64 	%fd13, %fd11, 0dBC7ABC9E3B39803F, %fd12;
	fma.rn.f64 	%fd14, %fd13, 0d3E5ADE1569CE2BDF, 0d3E928AF3FCA213EA;
	fma.rn.f64 	%fd15, %fd14, %fd13, 0d3EC71DEE62401315;
	fma.rn.f64 	%fd16, %fd15, %fd13, 0d3EFA01997C89EB71;
	fma.rn.f64 	%fd17, %fd16, %fd13, 0d3F2A01A014761F65;
	fma.rn.f64 	%fd18, %fd17, %fd13, 0d3F56C16C1852B7AF;
	fma.rn.f64 	%fd19, %fd18, %fd13, 0d3F81111111122322;
	fma.rn.f64 	%fd20, %fd19, %fd13, 0d3FA55555555502A1;
	fma.rn.f64 	%fd21, %fd20, %fd13, 0d3FC5555555555511;
	fma.rn.f64 	%fd22, %fd21, %fd13, 0d3FE000000000000B;
	fma.rn.f64 	%fd23, %fd22, %fd13, 0d3FF0000000000000;
	fma.rn.f64 	%fd24, %fd23, %fd13, 0d3FF0000000000000;
	{
	.reg .b32 %temp; 
	mov.b64 	{%r5, %temp}, %fd24;
	}
	{
	.reg .b32 %temp; 
	mov.b64 	{%temp, %r6}, %fd24;
	}
	shl.b32 	%r17, %r4, 20;
	add.s32 	%r18, %r17, %r6;
	mov.b64 	%fd30, {%r5, %r18};
	{
	.reg .b32 %temp; 
	mov.b64 	{%temp, %r19}, %fd1;
	}
	mov.b32 	%f2, %r19;
	abs.f32 	%f1, %f2;
	setp.lt.f32 	%p4, %f1, 0f4086232B;
	@%p4 bra 	$L__BB2_4;
	setp.lt.f64 	%p5, %fd1, 0d0000000000000000;
	add.f64 	%fd25, %fd1, 0d7FF0000000000000;
	selp.f64 	%fd30, 0d0000000000000000, %fd25, %p5;
	setp.geu.f32 	%p6, %f1, 0f40874800;
	@%p6 bra 	$L__BB2_4;
	shr.u32 	%r20, %r4, 31;
	add.s32 	%r21, %r4, %r20;
	shr.s32 	%r22, %r21, 1;
	shl.b32 	%r23, %r22, 20;
	add.s32 	%r24, %r6, %r23;
	mov.b64 	%fd26, {%r5, %r24};
	sub.s32 	%r25, %r4, %r22;
	shl.b32 	%r26, %r25, 20;
	add.s32 	%r27, %r26, 1072693248;
	mov.b32 	%r28, 0;
	mov.b64 	%fd27, {%r28, %r27};
	mul.f64 	%fd30, %fd27, %fd26;
$L__BB2_4:
	add.f64 	%fd28, %fd30, 0d3FF0000000000000;
	rcp.rn.f64 	%fd29, %fd28;
	cvta.to.global.u64 	%rd6, %rd2;
	add.s64 	%rd8, %rd6, %rd4;
	st.global.f64 	[%rd8], %fd29;
$L__BB2_5:
	ret;

}
	// .globl	sigmoidDer
.visible .entry sigmoidDer(
	.param .u32 sigmoidDer_param_0,
	.param .u32 sigmoidDer_param_1,
	.param .f64 sigmoidDer_param_2,
	.param .u64 .ptr .align 1 sigmoidDer_param_3,
	.param .u64 .ptr .align 1 sigmoidDer_param_4
)
{
	.reg .pred 	%p<7>;
	.reg .b32 	%r<29>;
	.reg .b32 	%f<3>;
	.reg .b64 	%rd<9>;
	.reg .b64 	%fd<33>;

	ld.param.u32 	%r7, [sigmoidDer_param_0];
	ld.param.u32 	%r8, [sigmoidDer_param_1];
	ld.param.f64 	%fd6, [sigmoidDer_param_2];
	ld.param.u64 	%rd1, [sigmoidDer_param_3];
	ld.param.u64 	%rd2, [sigmoidDer_param_4];
	mov.u32 	%r10, %ctaid.x;
	mov.u32 	%r11, %ntid.x;
	mov.u32 	%r12, %tid.x;
	mad.lo.s32 	%r1, %r10, %r11, %r12;
	mov.u32 	%r13, %ctaid.y;
	mov.u32 	%r14, %ntid.y;
	mov.u32 	%r15, %tid.y;
	mad.lo.s32 	%r16, %r13, %r14, %r15;
	setp.ge.s32 	%p1, %r1, %r7;
	setp.ge.s32 	%p2, %r16, %r8;
	or.pred  	%p3, %p1, %p2;
	@%p3 bra 	$L__BB3_5;
	cvta.to.global.u64 	%rd3, %rd1;
	mad.lo.s32 	%r3, %r16, %r7, %r1;
	neg.f64 	%fd7, %fd6;
	mul.wide.s32 	%rd4, %r3, 8;
	add.s64 	%rd5, %rd3, %rd4;
	ld.global.f64 	%fd8, [%rd5];
	mul.f64 	%fd1, %fd8, %fd7;
	fma.rn.f64 	%fd9, %fd1, 0d3FF71547652B82FE, 0d4338000000000000;
	{
	.reg .b32 %temp; 
	mov.b64 	{%r4, %temp}, %fd9;
	}
	mov.f64 	%fd10, 0dC338000000000000;
	add.rn.f64 	%fd11, %fd9, %fd10;
	fma.rn.f64 	%fd12, %fd11, 0dBFE62E42FEFA39EF, %fd1;
	fma.rn.f64 	%fd13, %fd11, 0dBC7ABC9E3B39803F, %fd12;
	fma.rn.f64 	%fd14, %fd13, 0d3E5ADE1569CE2BDF, 0d3E928AF3FCA213EA;
	fma.rn.f64 	%fd15, %fd14, %fd13, 0d3EC71DEE62401315;
	fma.rn.f64 	%fd16, %fd15, %fd13, 0d3EFA01997C89EB71;
	fma.rn.f64 	%fd17, %fd16, %fd13, 0d3F2A01A014761F65;
	fma.rn.f64 	%fd18, %fd17, %fd13, 0d3F56C16C1852B7AF;
	fma.rn.f64 	%fd19, %fd18, %fd13, 0d3F81111111122322;
	fma.rn.f64 	%fd20, %fd19, %fd13, 0d3FA55555555502A1;
	fma.rn.f64 	%fd21, %fd20, %fd13, 0d3FC5555555555511;
	fma.rn.f64 	%fd22, %fd21, %fd13, 0d3FE000000000000B;
	fma.rn.f64 	%fd23, %fd22, %fd13, 0d3FF0000000000000;
	fma.rn.f64 	%fd24, %fd23, %fd13, 0d3FF0000000000000;
	{
	.reg .b32 %temp; 
	mov.b64 	{%r5, %temp}, %fd24;
	}
	{
	.reg .b32 %temp; 
	mov.b64 	{%temp, %r6}, %fd24;
	}
	shl.b32 	%r17, %r4, 20;
	add.s32 	%r18, %r17, %r6;
	mov.b64 	%fd32, {%r5, %r18};
	{
	.reg .b32 %temp; 
	mov.b64 	{%temp, %r19}, %fd1;
	}
	mov.b32 	%f2, %r19;
	abs.f32 	%f1, %f2;
	setp.lt.f32 	%p4, %f1, 0f4086232B;
	@%p4 bra 	$L__BB3_4;
	setp.lt.f64 	%p5, %fd1, 0d0000000000000000;
	add.f64 	%fd25, %fd1, 0d7FF0000000000000;
	selp.f64 	%fd32, 0d0000000000000000, %fd25, %p5;
	setp.geu.f32 	%p6, %f1, 0f40874800;
	@%p6 bra 	$L__BB3_4;
	shr.u32 	%r20, %r4, 31;
	add.s32 	%r21, %r4, %r20;
	shr.s32 	%r22, %r21, 1;
	shl.b32 	%r23, %r22, 20;
	add.s32 	%r24, %r6, %r23;
	mov.b64 	%fd26, {%r5, %r24};
	sub.s32 	%r25, %r4, %r22;
	shl.b32 	%r26, %r25, 20;
	add.s32 	%r27, %r26, 1072693248;
	mov.b32 	%r28, 0;
	mov.b64 	%fd27, {%r28, %r27};
	mul.f64 	%fd32, %fd27, %fd26;
$L__BB3_4:
	add.f64 	%fd28, %fd32, 0d3FF0000000000000;
	mul.f64 	%fd29, %fd6, %fd32;
	mul.f64 	%fd30, %fd28, %fd28;
	div.rn.f64 	%fd31, %fd29, %fd30;
	cvta.to.global.u64 	%rd6, %rd2;
	add.s64 	%rd8, %rd6, %rd4;
	st.global.f64 	[%rd8], %fd31;
$L__BB3_5:
	ret;

}
	// .globl	tangent
.visible .entry tangent(
	.param .u32 tangent_param_0,
	.param .u32 tangent_param_1,
	.param .f64 tangent_param_2,
	.param .u64 .ptr .align 1 tangent_param_3,
	.param .u64 .ptr .align 1 tangent_param_4
)
{
	.reg .pred 	%p<7>;
	.reg .b32 	%r<29>;
	.reg .b32 	%f<3>;
	.reg .b64 	%rd<9>;
	.reg .b64 	%fd<33>;

	ld.param.u32 	%r7, [tangent_param_0];
	ld.param.u32 	%r8, [tangent_param_1];
	ld.param.f64 	%fd6, [tangent_param_2];
	ld.param.u64 	%rd1, [tangent_param_3];
	ld.param.u64 	%rd2, [tangent_param_4];
	mov.u32 	%r10, %ctaid.x;
	mov.u32 	%r11, %ntid.x;
	mov.u32 	%r12, %tid.x;
	mad.lo.s32 	%r1, %r10, %r11, %r12;
	mov.u32 	%r13, %ctaid.y;
	mov.u32 	%r14, %ntid.y;
	mov.u32 	%r15, %tid.y;
	mad.lo.s32 	%r16, %r13, %r14, %r15;
	setp.ge.s32 	%p1, %r1, %r7;
	setp.ge.s32 	%p2, %r16, %r8;
	or.pred  	%p3, %p1, %p2;
	@%p3 bra 	$L__BB4_5;
	cvta.to.global.u64 	%rd3, %rd1;
	mad.lo.s32 	%r3, %r16, %r7, %r1;
	neg.f64 	%fd7, %fd6;
	mul.wide.s32 	%rd4, %r3, 8;
	add.s64 	%rd5, %rd3, %rd4;
	ld.global.f64 	%fd8, [%rd5];
	mul.f64 	%fd1, %fd8, %fd7;
	fma.rn.f64 	%fd9, %fd1, 0d3FF71547652B82FE, 0d4338000000000000;
	{
	.reg .b32 %temp; 
	mov.b64 	{%r4, %temp}, %fd9;
	}
	mov.f64 	%fd10, 0dC338000000000000;
	add.rn.f64 	%fd11, %fd9, %fd10;
	fma.rn.f64 	%fd12, %fd11, 0dBFE62E42FEFA39EF, %fd1;
	fma.rn.f64 	%fd13, %fd11, 0dBC7ABC9E3B39803F, %fd12;
	fma.rn.f64 	%fd14, %fd13, 0d3E5ADE1569CE2BDF, 0d3E928AF3FCA213EA;
	fma.rn.f64 	%fd15, %fd14, %fd13, 0d3EC71DEE62401315;
	fma.rn.f64 	%fd16, %fd15, %fd13, 0d3EFA01997C89EB71;
	fma.rn.f64 	%fd17, %fd16, %fd13, 0d3F2A01A014761F65;
	fma.rn.f64 	%fd18, %fd17, %fd13, 0d3F56C16C1852B7AF;
	fma.rn.f64 	%fd19, %fd18, %fd13, 0d3F81111111122322;
	fma.rn.f64 	%fd20, %fd19, %fd13, 0d3FA55555555502A1;
	fma.rn.f64 	%fd21, %fd20, %fd13, 0d3FC5555555555511;
	fma.rn.f64 	%fd22, %fd21, %fd13, 0d3FE000000000000B;
	fma.rn.f64 	%fd23, %fd22, %fd13, 0d3FF0000000000000;
	fma.rn.f64 	%fd24, %fd23, %fd13, 0d3FF0000000000000;
	{
	.reg .b32 %temp; 
	mov.b64 	{%r5, %temp}, %fd24;
	}
	{
	.reg .b32 %temp; 
	mov.b64 	{%temp, %r6}, %fd24;
	}
	shl.b32 	%r17, %r4, 20;
	add.s32 	%r18, %r17, %r6;
	mov.b64 	%fd32, {%r5, %r18};
	{
	.reg .b32 %temp; 
	mov.b64 	{%temp, %r19}, %fd1;
	}
	mov.b32 	%f2, %r19;
	abs.f32 	%f1, %f2;
	setp.lt.f32 	%p4, %f1, 0f4086232B;
	@%p4 bra 	$L__BB4_4;
	setp.lt.f64 	%p5, %fd1, 0d0000000000000000;
	add.f64 	%fd25, %fd1, 0d7FF0000000000000;
	selp.f64 	%fd32, 0d0000000000000000, %fd25, %p5;
	setp.geu.f32 	%p6, %f1, 0f40874800;
	@%p6 bra 	$L__BB4_4;
	shr.u32 	%r20, %r4, 31;
	add.s32 	%r21, %r4, %r20;
	shr.s32 	%r22, %r21, 1;
	shl.b32 	%r23, %r22, 20;
	add.s32 	%r24, %r6, %r23;
	mov.b64 	%fd26, {%r5, %r24};
	sub.s32 	%r25, %r4, %r22;
	shl.b32 	%r26, %r25, 20;
	add.s32 	%r27, %r26, 1072693248;
	mov.b32 	%r28, 0;
	mov.b64 	%fd27, {%r28, %r27};
	mul.f64 	%fd32, %fd27, %fd26;
$L__BB4_4:
	add.f64 	%fd28, %fd32, 0d3FF0000000000000;
	mov.f64 	%fd29, 0d4000000000000000;
	div.rn.f64 	%fd30, %fd29, %fd28;
	add.f64 	%fd31, %fd30, 0dBFF0000000000000;
	cvta.to.global.u64 	%rd6, %rd2;
	add.s64 	%rd8, %rd6, %rd4;
	st.global.f64 	[%rd8], %fd31;
$L__BB4_5:
	ret;

}
	// .globl	tangentDer
.visible .entry tangentDer(
	.param .u32 tangentDer_param_0,
	.param .u32 tangentDer_param_1,
	.param .f64 tangentDer_param_2,
	.param .u64 .ptr .align 1 tangentDer_param_3,
	.param .u64 .ptr .align 1 tangentDer_param_4
)
{
	.reg .pred 	%p<7>;
	.reg .b32 	%r<29>;
	.reg .b32 	%f<3>;
	.reg .b64 	%rd<9>;
	.reg .b64 	%fd<34>;

	ld.param.u32 	%r7, [tangentDer_param_0];
	ld.param.u32 	%r8, [tangentDer_param_1];
	ld.param.f64 	%fd6, [tangentDer_param_2];
	ld.param.u64 	%rd1, [tangentDer_param_3];
	ld.param.u64 	%rd2, [tangentDer_param_4];
	mov.u32 	%r10, %ctaid.x;
	mov.u32 	%r11, %ntid.x;
	mov.u32 	%r12, %tid.x;
	mad.lo.s32 	%r1, %r10, %r11, %r12;
	mov.u32 	%r13, %ctaid.y;
	mov.u32 	%r14, %ntid.y;
	mov.u32 	%r15, %tid.y;
	mad.lo.s32 	%r16, %r13, %r14, %r15;
	setp.ge.s32 	%p1, %r1, %r7;
	setp.ge.s32 	%p2, %r16, %r8;
	or.pred  	%p3, %p1, %p2;
	@%p3 bra 	$L__BB5_5;
	cvta.to.global.u64 	%rd3, %rd1;
	mad.lo.s32 	%r3, %r16, %r7, %r1;
	neg.f64 	%fd7, %fd6;
	mul.wide.s32 	%rd4, %r3, 8;
	add.s64 	%rd5, %rd3, %rd4;
	ld.global.f64 	%fd8, [%rd5];
	mul.f64 	%fd1, %fd8, %fd7;
	fma.rn.f64 	%fd9, %fd1, 0d3FF71547652B82FE, 0d4338000000000000;
	{
	.reg .b32 %temp; 
	mov.b64 	{%r4, %temp}, %fd9;
	}
	mov.f64 	%fd10, 0dC338000000000000;
	add.rn.f64 	%fd11, %fd9, %fd10;
	fma.rn.f64 	%fd12, %fd11, 0dBFE62E42FEFA39EF, %fd1;
	fma.rn.f64 	%fd13, %fd11, 0dBC7ABC9E3B39803F, %fd12;
	fma.rn.f64 	%fd14, %fd13, 0d3E5ADE1569CE2BDF, 0d3E928AF3FCA213EA;
	fma.rn.f64 	%fd15, %fd14, %fd13, 0d3EC71DEE62401315;
	fma.rn.f64 	%fd16, %fd15, %fd13, 0d3EFA01997C89EB71;
	fma.rn.f64 	%fd17, %fd16, %fd13, 0d3F2A01A014761F65;
	fma.rn.f64 	%fd18, %fd17, %fd13, 0d3F56C16C1852B7AF;
	fma.rn.f64 	%fd19, %fd18, %fd13, 0d3F81111111122322;
	fma.rn.f64 	%fd20, %fd19, %fd13, 0d3FA55555555502A1;
	fma.rn.f64 	%fd21, %fd20, %fd13, 0d3FC5555555555511;
	fma.rn.f64 	%fd22, %fd21, %fd13, 0d3FE000000000000B;
	fma.rn.f64 	%fd23, %fd22, %fd13, 0d3FF0000000000000;
	fma.rn.f64 	%fd24, %fd23, %fd13, 0d3FF0000000000000;
	{
	.reg .b32 %temp; 
	mov.b64 	{%r5, %temp}, %fd24;
	}
	{
	.reg .b32 %temp; 
	mov.b64 	{%temp, %r6}, %fd24;
	}
	shl.b32 	%r17, %r4, 20;
	add.s32 	%r18, %r17, %r6;
	mov.b64 	%fd33, {%r5, %r18};
	{
	.reg .b32 %temp; 
	mov.b64 	{%temp, %r19}, %fd1;
	}
	mov.b32 	%f2, %r19;
	abs.f32 	%f1, %f2;
	setp.lt.f32 	%p4, %f1, 0f4086232B;
	@%p4 bra 	$L__BB5_4;
	setp.lt.f64 	%p5, %fd1, 0d0000000000000000;
	add.f64 	%fd25, %fd1, 0d7FF0000000000000;
	selp.f64 	%fd33, 0d0000000000000000, %fd25, %p5;
	setp.geu.f32 	%p6, %f1, 0f40874800;
	@%p6 bra 	$L__BB5_4;
	shr.u32 	%r20, %r4, 31;
	add.s32 	%r21, %r4, %r20;
	shr.s32 	%r22, %r21, 1;
	shl.b32 	%r23, %r22, 20;
	add.s32 	%r24, %r6, %r23;
	mov.b64 	%fd26, {%r5, %r24};
	sub.s32 	%r25, %r4, %r22;
	shl.b32 	%r26, %r25, 20;
	add.s32 	%r27, %r26, 1072693248;
	mov.b32 	%r28, 0;
	mov.b64 	%fd27, {%r28, %r27};
	mul.f64 	%fd33, %fd27, %fd26;
$L__BB5_4:
	add.f64 	%fd28, %fd33, 0d3FF0000000000000;
	add.f64 	%fd29, %fd6, %fd6;
	mul.f64 	%fd30, %fd29, %fd33;
	mul.f64 	%fd31, %fd28, %fd28;
	div.rn.f64 	%fd32, %fd30, %fd31;
	cvta.to.global.u64 	%rd6, %rd2;
	add.s64 	%rd8, %rd6, %rd4;
	st.global.f64 	[%rd8], %fd32;
$L__BB5_5:
	ret;

}
	// .globl	softmax
.visible .entry softmax(
	.param .u32 softmax_param_0,
	.param .u32 softmax_param_1,
	.param .f64 softmax_param_2,
	.param .u64 .ptr .align 1 softmax_param_3,
	.param .u64 .ptr .align 1 softmax_param_4
)
{
	.reg .pred 	%p<21>;
	.reg .b32 	%r<85>;
	.reg .b32 	%f<9>;
	.reg .b64 	%rd<17>;
	.reg .b64 	%fd<122>;

	ld.param.u32 	%r22, [softmax_param_0];
	ld.param.u32 	%r23, [softmax_param_1];
	ld.param.f64 	%fd28, [softmax_param_2];
	ld.param.u64 	%rd6, [softmax_param_3];
	ld.param.u64 	%rd5, [softmax_param_4];
	cvta.to.global.u64 	%rd1, %rd6;
	mov.u32 	%r25, %ctaid.x;
	mov.u32 	%r26, %ntid.x;
	mov.u32 	%r27, %tid.x;
	mad.lo.s32 	%r1, %r25, %r26, %r27;
	mov.u32 	%r28, %ctaid.y;
	mov.u32 	%r29, %ntid.y;
	mov.u32 	%r30, %tid.y;
	mad.lo.s32 	%r31, %r28, %r29, %r30;
	setp.ge.s32 	%p1, %r1, %r22;
	setp.ge.s32 	%p2, %r31, %r23;
	or.pred  	%p3, %p1, %p2;
	@%p3 bra 	$L__BB6_20;
	mul.lo.s32 	%r3, %r31, %r22;
	add.s32 	%r4, %r3, %r1;
	setp.lt.s32 	%p4, %r22, 1;
	mov.f64 	%fd117, 0d0000000000000000;
	@%p4 bra 	$L__BB6_16;
	setp.eq.s32 	%p5, %r22, 1;
	mov.f64 	%fd117, 0d0000000000000000;
	mov.b32 	%r84, 0;
	@%p5 bra 	$L__BB6_11;
	and.b32  	%r84, %r22, 2147483646;
	neg.s32 	%r83, %r84;
	mul.wide.u32 	%rd7, %r3, 8;
	add.s64 	%rd8, %rd7, %rd1;
	add.s64 	%rd16, %rd8, 8;
	mov.f64 	%fd117, 0d0000000000000000;
$L__BB6_4:
	ld.global.f64 	%fd33, [%rd16+-8];
	mul.f64 	%fd2, %fd28, %fd33;
	fma.rn.f64 	%fd34, %fd2, 0d3FF71547652B82FE, 0d4338000000000000;
	{
	.reg .b32 %temp; 
	mov.b64 	{%r8, %temp}, %fd34;
	}
	mov.f64 	%fd35, 0dC338000000000000;
	add.rn.f64 	%fd36, %fd34, %fd35;
	fma.rn.f64 	%fd37, %fd36, 0dBFE62E42FEFA39EF, %fd2;
	fma.rn.f64 	%fd38, %fd36, 0dBC7ABC9E3B39803F, %fd37;
	fma.rn.f64 	%fd39, %fd38, 0d3E5ADE1569CE2BDF, 0d3E928AF3FCA213EA;
	fma.rn.f64 	%fd40, %fd39, %fd38, 0d3EC71DEE62401315;
	fma.rn.f64 	%fd41, %fd40, %fd38, 0d3EFA01997C89EB71;
	fma.rn.f64 	%fd42, %fd41, %fd38, 0d3F2A01A014761F65;
	fma.rn.f64 	%fd43, %fd42, %fd38, 0d3F56C16C1852B7AF;
	fma.rn.f64 	%fd44, %fd43, %fd38, 0d3F81111111122322;
	fma.rn.f64 	%fd45, %fd44, %fd38, 0d3FA55555555502A1;
	fma.rn.f64 	%fd46, %fd45, %fd38, 0d3FC5555555555511;
	fma.rn.f64 	%fd47, %fd46, %fd38, 0d3FE000000000000B;
	fma.rn.f64 	%fd48, %fd47, %fd38, 0d3FF0000000000000;
	fma.rn.f64 	%fd49, %fd48, %fd38, 0d3FF0000000000000;
	{
	.reg .b32 %temp; 
	mov.b64 	{%r9, %temp}, %fd49;
	}
	{
	.reg .b32 %temp; 
	mov.b64 	{%temp, %r10}, %fd49;
	}
	shl.b32 	%r33, %r8, 20;
	add.s32 	%r34, %r33, %r10;
	mov.b64 	%fd115, {%r9, %r34};
	{
	.reg .b32 %temp; 
	mov.b64 	{%temp, %r35}, %fd2;
	}
	mov.b32 	%f5, %r35;
	abs.f32 	%f1, %f5;
	setp.lt.f32 	%p6, %f1, 0f4086232B;
	@%p6 bra 	$L__BB6_7;
	setp.lt.f64 	%p7, %fd2, 0d0000000000000000;
	add.f64 	%fd50, %fd2, 0d7FF0000000000000;
	selp.f64 	%fd115, 0d0000000000000000, %fd50, %p7;
	setp.geu.f32 	%p8, %f1, 0f40874800;
	@%p8 bra 	$L__BB6_7;
	shr.u32 	%r36, %r8, 31;
	add.s32 	%r37, %r8, %r36;
	shr.s32 	%r38, %r37, 1;
	shl.b32 	%r39, %r38, 20;
	add.s32 	%r40, %r10, %r39;
	mov.b64 	%fd51, {%r9, %r40};
	sub.s32 	%r41, %r8, %r38;
	shl.b32 	%r42, %r41, 20;
	add.s32 	%r43, %r42, 1072693248;
	mov.b32 	%r44, 0;
	mov.b64 	%fd52, {%r44, %r43};
	mul.f64 	%fd115, %fd52, %fd51;
$L__BB6_7:
	add.f64 	%fd7, %fd117, %fd115;
	ld.global.f64 	%fd53, [%rd16];
	mul.f64 	%fd8, %fd28, %fd53;
	fma.rn.f64 	%fd54, %fd8, 0d3FF71547652B82FE, 0d4338000000000000;
	{
	.reg .b32 %temp; 
	mov.b64 	{%r11, %temp}, %fd54;
	}
	mov.f64 	%fd55, 0dC338000000000000;
	add.rn.f64 	%fd56, %fd54, %fd55;
	fma.rn.f64 	%fd57, %fd56, 0dBFE62E42FEFA39EF, %fd8;
	fma.rn.f64 	%fd58, %fd56, 0dBC7ABC9E3B39803F, %fd57;
	fma.rn.f64 	%fd59, %fd58, 0d3E5ADE1569CE2BDF, 0d3E928AF3FCA213EA;
	fma.rn.f64 	%fd60, %fd59, %fd58, 0d3EC71DEE62401315;
	fma.rn.f64 	%fd61, %fd60, %fd58, 0d3EFA01997C89EB71;
	fma.rn.f64 	%fd62, %fd61, %fd58, 0d3F2A01A014761F65;
	fma.rn.f64 	%fd63, %fd62, %fd58, 0d3F56C16C1852B7AF;
	fma.rn.f64 	%fd64, %fd63, %fd58, 0d3F81111111122322;
	fma.rn.f64 	%fd65, %fd64, %fd58, 0d3FA55555555502A1;
	fma.rn.f64 	%fd66, %fd65, %fd58, 0d3FC5555555555511;
	fma.rn.f64 	%fd67, %fd66, %fd58, 0d3FE000000000000B;
	fma.rn.f64 	%fd68, %fd67, %fd58, 0d3FF0000000000000;
	fma.rn.f64 	%fd69, %fd68, %fd58, 0d3FF0000000000000;
	{
	.reg .b32 %temp; 
	mov.b64 	{%r12, %temp}, %fd69;
	}
	{
	.reg .b32 %temp; 
	mov.b64 	{%temp, %r13}, %fd69;
	}
	shl.b32 	%r45, %r11, 20;
	add.s32 	%r46, %r45, %r13;
	mov.b64 	%fd116, {%r12, %r46};
	{
	.reg .b32 %temp; 
	mov.b64 	{%temp, %r47}, %fd8;
	}
	mov.b32 	%f6, %r47;
	abs.f32 	%f2, %f6;
	setp.lt.f32 	%p9, %f2, 0f4086232B;
	@%p9 bra 	$L__BB6_10;
	setp.lt.f64 	%p10, %fd8, 0d0000000000000000;
	add.f64 	%fd70, %fd8, 0d7FF0000000000000;
	selp.f64 	%fd116, 0d0000000000000000, %fd70, %p10;
	setp.geu.f32 	%p11, %f2, 0f40874800;
	@%p11 bra 	$L__BB6_10;
	shr.u32 	%r48, %r11, 31;
	add.s32 	%r49, %r11, %r48;
	shr.s32 	%r50, %r49, 1;
	shl.b32 	%r51, %r50, 20;
	add.s32 	%r52, %r13, %r51;
	mov.b64 	%fd71, {%r12, %r52};
	sub.s32 	%r53, %r11, %r50;
	shl.b32 	%r54, %r53, 20;
	add.s32 	%r55, %r54, 1072693248;
	mov.b32 	%r56, 0;
	mov.b64 	%fd72, {%r56, %r55};
	mul.f64 	%fd116, %fd72, %fd71;
$L__BB6_10:
	add.f64 	%fd117, %fd7, %fd116;
	add.s32 	%r83, %r83, 2;
	add.s64 	%rd16, %rd16, 16;
	setp.ne.s32 	%p12, %r83, 0;
	@%p12 bra 	$L__BB6_4;
$L__BB6_11:
	and.b32  	%r57, %r22, 1;
	setp.eq.b32 	%p13, %r57, 1;
	not.pred 	%p14, %p13;
	@%p14 bra 	$L__BB6_16;
	add.s32 	%r58, %r84, %r3;
	mul.wide.u32 	%rd9, %r58, 8;
	add.s64 	%rd10, %rd1, %rd9;
	ld.global.f64 	%fd73, [%rd10];
	mul.f64 	%fd16, %fd28, %fd73;
	fma.rn.f64 	%fd74, %fd16, 0d3FF71547652B82FE, 0d4338000000000000;
	{
	.reg .b32 %temp; 
	mov.b64 	{%r16, %temp}, %fd74;
	}
	mov.f64 	%fd75, 0dC338000000000000;
	add.rn.f64 	%fd76, %fd74, %fd75;
	fma.rn.f64 	%fd77, %fd76, 0dBFE62E42FEFA39EF, %fd16;
	fma.rn.f64 	%fd78, %fd76, 0dBC7ABC9E3B39803F, %fd77;
	fma.rn.f64 	%fd79, %fd78, 0d3E5ADE1569CE2BDF, 0d3E928AF3FCA213EA;
	fma.rn.f64 	%fd80, %fd79, %fd78, 0d3EC71DEE62401315;
	fma.rn.f64 	%fd81, %fd80, %fd78, 0d3EFA01997C89EB71;
	fma.rn.f64 	%fd82, %fd81, %fd78, 0d3F2A01A014761F65;
	fma.rn.f64 	%fd83, %fd82, %fd78, 0d3F56C16C1852B7AF;
	fma.rn.f64 	%fd84, %fd83, %fd78, 0d3F81111111122322;
	fma.rn.f64 	%fd85, %fd84, %fd78, 0d3FA55555555502A1;
	fma.rn.f64 	%fd86, %fd85, %fd78, 0d3FC5555555555511;
	fma.rn.f64 	%fd87, %fd86, %fd78, 0d3FE000000000000B;
	fma.rn.f64 	%fd88, %fd87, %fd78, 0d3FF0000000000000;
	fma.rn.f64 	%fd89, %fd88, %fd78, 0d3FF0000000000000;
	{
	.reg .b32 %temp; 
	mov.b64 	{%r17, %temp}, %fd89;
	}
	{
	.reg .b32 %temp; 
	mov.b64 	{%temp, %r18}, %fd89;
	}
	shl.b32 	%r59, %r16, 20;
	add.s32 	%r60, %r59, %r18;
	mov.b64 	%fd119, {%r17, %r60};
	{
	.reg .b32 %temp; 
	mov.b64 	{%temp, %r61}, %fd16;
	}
	mov.b32 	%f7, %r61;
	abs.f32 	%f3, %f7;
	setp.lt.f32 	%p15, %f3, 0f4086232B;
	@%p15 bra 	$L__BB6_15;
	setp.lt.f64 	%p16, %fd16, 0d0000000000000000;
	add.f64 	%fd90, %fd16, 0d7FF0000000000000;
	selp.f64 	%fd119, 0d0000000000000000, %fd90, %p16;
	setp.geu.f32 	%p17, %f3, 0f40874800;
	@%p17 bra 	$L__BB6_15;
	shr.u32 	%r62, %r16, 31;
	add.s32 	%r63, %r16, %r62;
	shr.s32 	%r64, %r63, 1;
	shl.b32 	%r65, %r64, 20;
	add.s32 	%r66, %r18, %r65;
	mov.b64 	%fd91, {%r17, %r66};
	sub.s32 	%r67, %r16, %r64;
	shl.b32 	%r68, %r67, 20;
	add.s32 	%r69, %r68, 1072693248;
	mov.b32 	%r70, 0;
	mov.b64 	%fd92, {%r70, %r69};
	mul.f64 	%fd119, %fd92, %fd91;
$L__BB6_15:
	add.f64 	%fd117, %fd117, %fd119;
$L__BB6_16:
	mul.wide.s32 	%rd11, %r4, 8;
	add.s64 	%rd12, %rd1, %rd11;
	ld.global.f64 	%fd93, [%rd12];
	mul.f64 	%fd23, %fd28, %fd93;
	fma.rn.f64 	%fd94, %fd23, 0d3FF71547652B82FE, 0d4338000000000000;
	{
	.reg .b32 %temp; 
	mov.b64 	{%r19, %temp}, %fd94;
	}
	mov.f64 	%fd95, 0dC338000000000000;
	add.rn.f64 	%fd96, %fd94, %fd95;
	fma.rn.f64 	%fd97, %fd96, 0dBFE62E42FEFA39EF, %fd23;
	fma.rn.f64 	%fd98, %fd96, 0dBC7ABC9E3B39803F, %fd97;
	fma.rn.f64 	%fd99, %fd98, 0d3E5ADE1569CE2BDF, 0d3E928AF3FCA213EA;
	fma.rn.f64 	%fd100, %fd99, %fd98, 0d3EC71DEE62401315;
	fma.rn.f64 	%fd101, %fd100, %fd98, 0d3EFA01997C89EB71;
	fma.rn.f64 	%fd102, %fd101, %fd98, 0d3F2A01A014761F65;
	fma.rn.f64 	%fd103, %fd102, %fd98, 0d3F56C16C1852B7AF;
	fma.rn.f64 	%fd104, %fd103, %fd98, 0d3F81111111122322;
	fma.rn.f64 	%fd105, %fd104, %fd98, 0d3FA55555555502A1;
	fma.rn.f64 	%fd106, %fd105, %fd98, 0d3FC5555555555511;
	fma.rn.f64 	%fd107, %fd106, %fd98, 0d3FE000000000000B;
	fma.rn.f64 	%fd108, %fd107, %fd98, 0d3FF0000000000000;
	fma.rn.f64 	%fd109, %fd108, %fd98, 0d3FF0000000000000;
	{
	.reg .b32 %temp; 
	mov.b64 	{%r20, %temp}, %fd109;
	}
	{
	.reg .b32 %temp; 
	mov.b64 	{%temp, %r21}, %fd109;
	}
	shl.b32 	%r71, %r19, 20;
	add.s32 	%r72, %r71, %r21;
	mov.b64 	%fd121, {%r20, %r72};
	{
	.reg .b32 %temp; 
	mov.b64 	{%temp, %r73}, %fd23;
	}
	mov.b32 	%f8, %r73;
	abs.f32 	%f4, %f8;
	setp.lt.f32 	%p18, %f4, 0f4086232B;
	@%p18 bra 	$L__BB6_19;
	setp.lt.f64 	%p19, %fd23, 0d0000000000000000;
	add.f64 	%fd110, %fd23, 0d7FF0000000000000;
	selp.f64 	%fd121, 0d0000000000000000, %fd110, %p19;
	setp.geu.f32 	%p20, %f4, 0f40874800;
	@%p20 bra 	$L__BB6_19;
	shr.u32 	%r74, %r19, 31;
	add.s32 	%r75, %r19, %r74;
	shr.s32 	%r76, %r75, 1;
	shl.b32 	%r77, %r76, 20;
	add.s32 	%r78, %r21, %r77;
	mov.b64 	%fd111, {%r20, %r78};
	sub.s32 	%r79, %r19, %r76;
	shl.b32 	%r80, %r79, 20;
	add.s32 	%r81, %r80, 1072693248;
	mov.b32 	%r82, 0;
	mov.b64 	%fd112, {%r82, %r81};
	mul.f64 	%fd121, %fd112, %fd111;
$L__BB6_19:
	div.rn.f64 	%fd113, %fd121, %fd117;
	cvta.to.global.u64 	%rd13, %rd5;
	add.s64 	%rd15, %rd13, %rd11;
	st.global.f64 	[%rd15], %fd113;
$L__BB6_20:
	ret;

}
	// .globl	softmaxDer
.visible .entry softmaxDer(
	.param .u32 softmaxDer_param_0,
	.param .u32 softmaxDer_param_1,
	.param .f64 softmaxDer_param_2,
	.param .u64 .ptr .align 1 softmaxDer_param_3,
	.param .u64 .ptr .align 1 softmaxDer_param_4
)
{
	.reg .pred 	%p<21>;
	.reg .b32 	%r<85>;
	.reg .b32 	%f<9>;
	.reg .b64 	%rd<17>;
	.reg .b64 	%fd<126>;

	ld.param.u32 	%r22, [softmaxDer_param_0];
	ld.param.u32 	%r23, [softmaxDer_param_1];
	ld.param.f64 	%fd28, [softmaxDer_param_2];
	ld.param.u64 	%rd6, [softmaxDer_param_3];
	ld.param.u64 	%rd5, [softmaxDer_param_4];
	cvta.to.global.u64 	%rd1, %rd6;
	mov.u32 	%r25, %ctaid.x;
	mov.u32 	%r26, %ntid.x;
	mov.u32 	%r27, %tid.x;
	mad.lo.s32 	%r1, %r25, %r26, %r27;
	mov.u32 	%r28, %ctaid.y;
	mov.u32 	%r29, %ntid.y;
	mov.u32 	%r30, %tid.y;
	mad.lo.s32 	%r31, %r28, %r29, %r30;
	setp.ge.s32 	%p1, %r1, %r22;
	setp.ge.s32 	%p2, %r31, %r23;
	or.pred  	%p3, %p1, %p2;
	@%p3 bra 	$L__BB7_20;
	mul.lo.s32 	%r3, %r31, %r22;
	add.s32 	%r4, %r3, %r1;
	setp.lt.s32 	%p4, %r22, 1;
	mov.f64 	%fd121, 0d0000000000000000;
	@%p4 bra 	$L__BB7_16;
	setp.eq.s32 	%p5, %r22, 1;
	mov.f64 	%fd121, 0d0000000000000000;
	mov.b32 	%r84, 0;
	@%p5 bra 	$L__BB7_11;
	and.b32  	%r84, %r22, 2147483646;
	neg.s32 	%r83, %r84;
	mul.wide.u32 	%rd7, %r3, 8;
	add.s64 	%rd8, %rd7, %rd1;
	add.s64 	%rd16, %rd8, 8;
	mov.f64 	%fd121, 0d0000000000000000;
$L__BB7_4:
	ld.global.f64 	%fd33, [%rd16+-8];
	mul.f64 	%fd2, %fd28, %fd33;
	fma.rn.f64 	%fd34, %fd2, 0d3FF71547652B82FE, 0d4338000000000000;
	{
	.reg .b32 %temp; 
	mov.b64 	{%r8, %temp}, %fd34;
	}
	mov.f64 	%fd35, 0dC338000000000000;
	add.rn.f64 	%fd36, %fd34, %fd35;
	fma.rn.f64 	%fd37, %fd36, 0dBFE62E42FEFA39EF, %fd2;
	fma.rn.f64 	%fd38, %fd36, 0dBC7ABC9E3B39803F, %fd37;
	fma.rn.f64 	%fd39, %fd38, 0d3E5ADE1569CE2BDF, 0d3E928AF3FCA213EA;
	fma.rn.f64 	%fd40, %fd39, %fd38, 0d3EC71DEE62401315;
	fma.rn.f64 	%fd41, %fd40, %fd38, 0d3EFA01997C89EB71;
	fma.rn.f64 	%fd42, %fd41, %fd38, 0d3F2A01A014761F65;
	fma.rn.f64 	%fd43, %fd42, %fd38, 0d3F56C16C1852B7AF;
	fma.rn.f64 	%fd44, %fd43, %fd38, 0d3F81111111122322;
	fma.rn.f64 	%fd45, %fd44, %fd38, 0d3FA55555555502A1;
	fma.rn.f64 	%fd46, %fd45, %fd38, 0d3FC5555555555511;
	fma.rn.f64 	%fd47, %fd46, %fd38, 0d3FE000000000000B;
	fma.rn.f64 	%fd48, %fd47, %fd38, 0d3FF0000000000000;
	fma.rn.f64 	%fd49, %fd48, %fd38, 0d3FF0000000000000;
	{
	.reg .b32 %temp; 
	mov.b64 	{%r9, %temp}, %fd49;
	}
	{
	.reg .b32 %temp; 
	mov.b64 	{%temp, %r10}, %fd49;
	}
	shl.b32 	%r33, %r8, 20;
	add.s32 	%r34, %r33, %r10;
	mov.b64 	%fd119, {%r9, %r34};
	{
	.reg .b32 %temp; 
	mov.b64 	{%temp, %r35}, %fd2;
	}
	mov.b32 	%f5, %r35;
	abs.f32 	%f1, %f5;
	setp.lt.f32 	%p6, %f1, 0f4086232B;
	@%p6 bra 	$L__BB7_7;
	setp.lt.f64 	%p7, %fd2, 0d0000000000000000;
	add.f64 	%fd50, %fd2, 0d7FF0000000000000;
	selp.f64 	%fd119, 0d0000000000000000, %fd50, %p7;
	setp.geu.f32 	%p8, %f1, 0f40874800;
	@%p8 bra 	$L__BB7_7;
	shr.u32 	%r36, %r8, 31;
	add.s32 	%r37, %r8, %r36;
	shr.s32 	%r38, %r37, 1;
	shl.b32 	%r39, %r38, 20;
	add.s32 	%r40, %r10, %r39;
	mov.b64 	%fd51, {%r9, %r40};
	sub.s32 	%r41, %r8, %r38;
	shl.b32 	%r42, %r41, 20;
	add.s32 	%r43, %r42, 1072693248;
	mov.b32 	%r44, 0;
	mov.b64 	%fd52, {%r44, %r43};
	mul.f64 	%fd119, %fd52, %fd51;
$L__BB7_7:
	add.f64 	%fd7, %fd121, %fd119;
	ld.global.f64 	%fd53, [%rd16];
	mul.f64 	%fd8, %fd28, %fd53;
	fma.rn.f64 	%fd54, %fd8, 0d3FF71547652B82FE, 0d4338000000000000;
	{
	.reg .b32 %temp; 
	mov.b64 	{%r11, %temp}, %fd54;
	}
	mov.f64 	%fd55, 0dC338000000000000;
	add.rn.f64 	%fd56, %fd54, %fd55;
	fma.rn.f64 	%fd57, %fd56, 0dBFE62E42FEFA39EF, %fd8;
	fma.rn.f64 	%fd58, %fd56, 0dBC7ABC9E3B39803F, %fd57;
	fma.rn.f64 	%fd59, %fd58, 0d3E5ADE1569CE2BDF, 0d3E928AF3FCA213EA;
	fma.rn.f64 	%fd60, %fd59, %fd58, 0d3EC71DEE62401315;
	fma.rn.f64 	%fd61, %fd60, %fd58, 0d3EFA01997C89EB71;
	fma.rn.f64 	%fd62, %fd61, %fd58, 0d3F2A01A014761F65;
	fma.rn.f64 	%fd63, %fd62, %fd58, 0d3F56C16C1852B7AF;
	fma.rn.f64 	%fd64, %fd63, %fd58, 0d3F81111111122322;
	fma.rn.f64 	%fd65, %fd64, %fd58, 0d3FA55555555502A1;
	fma.rn.f64 	%fd66, %fd65, %fd58, 0d3FC5555555555511;
	fma.rn.f64 	%fd67, %fd66, %fd58, 0d3FE000000000000B;
	fma.rn.f64 	%fd68, %fd67, %fd58, 0d3FF0000000000000;
	fma.rn.f64 	%fd69, %fd68, %fd58, 0d3FF0000000000000;
	{
	.reg .b32 %temp; 
	mov.b64 	{%r12, %temp}, %fd69;
	}
	{
	.reg .b32 %temp; 
	mov.b64 	{%temp, %r13}, %fd69;
	}
	shl.b32 	%r45, %r11, 20;
	add.s32 	%r46, %r45, %r13;
	mov.b64 	%fd120, {%r12, %r46};
	{
	.reg .b32 %temp; 
	mov.b64 	{%temp, %r47}, %fd8;
	}
	mov.b32 	%f6, %r47;
	abs.f32 	%f2, %f6;
	setp.lt.f32 	%p9, %f2, 0f4086232B;
	@%p9 bra 	$L__BB7_10;
	setp.lt.f64 	%p10, %fd8, 0d0000000000000000;
	add.f64 	%fd70, %fd8, 0d7FF0000000000000;
	selp.f64 	%fd120, 0d0000000000000000, %fd70, %p10;
	setp.geu.f32 	%p11, %f2, 0f40874800;
	@%p11 bra 	$L__BB7_10;
	shr.u32 	%r48, %r11, 31;
	add.s32 	%r49, %r11, %r48;
	shr.s32 	%r50, %r49, 1;
	shl.b32 	%r51, %r50, 20;
	add.s32 	%r52, %r13, %r51;
	mov.b64 	%fd71, {%r12, %r52};
	sub.s32 	%r53, %r11, %r50;
	shl.b32 	%r54, %r53, 20;
	add.s32 	%r55, %r54, 1072693248;
	mov.b32 	%r56, 0;
	mov.b64 	%fd72, {%r56, %r55};
	mul.f64 	%fd120, %fd72, %fd71;
$L__BB7_10:
	add.f64 	%fd121, %fd7, %fd120;
	add.s32 	%r83, %r83, 2;
	add.s64 	%rd16, %rd16, 16;
	setp.ne.s32 	%p12, %r83, 0;
	@%p12 bra 	$L__BB7_4;
$L__BB7_11:
	and.b32  	%r57, %r22, 1;
	setp.eq.b32 	%p13, %r57, 1;
	not.pred 	%p14, %p13;
	@%p14 bra 	$L__BB7_16;
	add.s32 	%r58, %r84, %r3;
	mul.wide.u32 	%rd9, %r58, 8;
	add.s64 	%rd10, %rd1, %rd9;
	ld.global.f64 	%fd73, [%rd10];
	mul.f64 	%fd16, %fd28, %fd73;
	fma.rn.f64 	%fd74, %fd16, 0d3FF71547652B82FE, 0d4338000000000000;
	{
	.reg .b32 %temp; 
	mov.b64 	{%r16, %temp}, %fd74;
	}
	mov.f64 	%fd75, 0dC338000000000000;
	add.rn.f64 	%fd76, %fd74, %fd75;
	fma.rn.f64 	%fd77, %fd76, 0dBFE62E42FEFA39EF, %fd16;
	fma.rn.f64 	%fd78, %fd76, 0dBC7ABC9E3B39803F, %fd77;
	fma.rn.f64 	%fd79, %fd78, 0d3E5ADE1569CE2BDF, 0d3E928AF3FCA213EA;
	fma.rn.f64 	%fd80, %fd79, %fd78, 0d3EC71DEE62401315;
	fma.rn.f64 	%fd81, %fd80, %fd78, 0d3EFA01997C89EB71;
	fma.rn.f64 	%fd82, %fd81, %fd78, 0d3F2A01A014761F65;
	fma.rn.f64 	%fd83, %fd82, %fd78, 0d3F56C16C1852B7AF;
	fma.rn.f64 	%fd84, %fd83, %fd78, 0d3F81111111122322;
	fma.rn.f64 	%fd85, %fd84, %fd78, 0d3FA55555555502A1;
	fma.rn.f64 	%fd86, %fd85, %fd78, 0d3FC5555555555511;
	fma.rn.f64 	%fd87, %fd86, %fd78, 0d3FE000000000000B;
	fma.rn.f64 	%fd88, %fd87, %fd78, 0d3FF0000000000000;
	fma.rn.f64 	%fd89, %fd88, %fd78, 0d3FF0000000000000;
	{
	.reg .b32 %temp; 
	mov.b64 	{%r17, %temp}, %fd89;
	}
	{
	.reg .b32 %temp; 
	mov.b64 	{%temp, %r18}, %fd89;
	}
	shl.b32 	%r59, %r16, 20;
	add.s32 	%r60, %r59, %r18;
	mov.b64 	%fd123, {%r17, %r60};
	{
	.reg .b32 %temp; 
	mov.b64 	{%temp, %r61}, %fd16;
	}
	mov.b32 	%f7, %r61;
	abs.f32 	%f3, %f7;
	setp.lt.f32 	%p15, %f3, 0f4086232B;
	@%p15 bra 	$L__BB7_15;
	setp.lt.f64 	%p16, %fd16, 0d0000000000000000;
	add.f64 	%fd90, %fd16, 0d7FF0000000000000;
	selp.f64 	%fd123, 0d0000000000000000, %fd90, %p16;
	setp.geu.f32 	%p17, %f3, 0f40874800;
	@%p17 bra 	$L__BB7_15;
	shr.u32 	%r62, %r16, 31;
	add.s32 	%r63, %r16, %r62;
	shr.s32 	%r64, %r63, 1;
	shl.b32 	%r65, %r64, 20;
	add.s32 	%r66, %r18, %r65;
	mov.b64 	%fd91, {%r17, %r66};
	sub.s32 	%r67, %r16, %r64;
	shl.b32 	%r68, %r67, 20;
	add.s32 	%r69, %r68, 1072693248;
	mov.b32 	%r70, 0;
	mov.b64 	%fd92, {%r70, %r69};
	mul.f64 	%fd123, %fd92, %fd91;
$L__BB7_15:
	add.f64 	%fd121, %fd121, %fd123;
$L__BB7_16:
	mul.wide.s32 	%rd11, %r4, 8;
	add.s64 	%rd12, %rd1, %rd11;
	ld.global.f64 	%fd93, [%rd12];
	mul.f64 	%fd23, %fd28, %fd93;
	fma.rn.f64 	%fd94, %fd23, 0d3FF71547652B82FE, 0d4338000000000000;
	{
	.reg .b32 %temp; 
	mov.b64 	{%r19, %temp}, %fd94;
	}
	mov.f64 	%fd95, 0dC338000000000000;
	add.rn.f64 	%fd96, %fd94, %fd95;
	fma.rn.f64 	%fd97, %fd96, 0dBFE62E42FEFA39EF, %fd23;
	fma.rn.f64 	%fd98, %fd96, 0dBC7ABC9E3B39803F, %fd97;
	fma.rn.f64 	%fd99, %fd98, 0d3E5ADE1569CE2BDF, 0d3E928AF3FCA213EA;
	fma.rn.f64 	%fd100, %fd99, %fd98, 0d3EC71DEE62401315;
	fma.rn.f64 	%fd101, %fd100, %fd98, 0d3EFA01997C89EB71;
	fma.rn.f64 	%fd102, %fd101, %fd98, 0d3F2A01A014761F65;
	fma.rn.f64 	%fd103, %fd102, %fd98, 0d3F56C16C1852B7AF;
	fma.rn.f64 	%fd104, %fd103, %fd98, 0d3F81111111122322;
	fma.rn.f64 	%fd105, %fd104, %fd98, 0d3FA55555555502A1;
	fma.rn.f64 	%fd106, %fd105, %fd98, 0d3FC5555555555511;
	fma.rn.f64 	%fd107, %fd106, %fd98, 0d3FE000000000000B;
	fma.rn.f64 	%fd108, %fd107, %fd98, 0d3FF0000000000000;
	fma.rn.f64 	%fd109, %fd108, %fd98, 0d3FF0000000000000;
	{
	.reg .b32 %temp; 
	mov.b64 	{%r20, %temp}, %fd109;
	}
	{
	.reg .b32 %temp; 
	mov.b64 	{%temp, %r21}, %fd109;
	}
	shl.b32 	%r71, %r19, 20;
	add.s32 	%r72, %r71, %r21;
	mov.b64 	%fd125, {%r20, %r72};
	{
	.reg .b32 %temp; 
	mov.b64 	{%temp, %r73}, %fd23;
	}
	mov.b32 	%f8, %r73;
	abs.f32 	%f4, %f8;
	setp.lt.f32 	%p18, %f4, 0f4086232B;
	@%p18 bra 	$L__BB7_19;
	setp.lt.f64 	%p19, %fd23, 0d0000000000000000;
	add.f64 	%fd110, %fd23, 0d7FF0000000000000;
	selp.f64 	%fd125, 0d0000000000000000, %fd110, %p19;
	setp.geu.f32 	%p20, %f4, 0f40874800;
	@%p20 bra 	$L__BB7_19;
	shr.u32 	%r74, %r19, 31;
	add.s32 	%r75, %r19, %r74;
	shr.s32 	%r76, %r75, 1;
	shl.b32 	%r77, %r76, 20;
	add.s32 	%r78, %r21, %r77;
	mov.b64 	%fd111, {%r20, %r78};
	sub.s32 	%r79, %r19, %r76;
	shl.b32 	%r80, %r79, 20;
	add.s32 	%r81, %r80, 1072693248;
	mov.b32 	%r82, 0;
	mov.b64 	%fd112, {%r82, %r81};
	mul.f64 	%fd125, %fd112, %fd111;
$L__BB7_19:
	mul.f64 	%fd113, %fd28, %fd125;
	sub.f64 	%fd114, %fd121, %fd125;
	mul.f64 	%fd115, %fd113, %fd114;
	mul.f64 	%fd116, %fd121, %fd121;
	div.rn.f64 	%fd117, %fd115, %fd116;
	cvta.to.global.u64 	%rd13, %rd5;
	add.s64 	%rd15, %rd13, %rd11;
	st.global.f64 	[%rd15], %fd117;
$L__BB7_20:
	ret;

}
	// .globl	matrixMulBackpropagationErrorTraversal
.visible .entry matrixMulBackpropagationErrorTraversal(
	.param .u32 matrixMulBackpropagationErrorTraversal_param_0,
	.param .u32 matrixMulBackpropagationErrorTraversal_param_1,
	.param .u32 matrixMulBackpropagationErrorTraversal_param_2,
	.param .u64 .ptr .align 1 matrixMulBackpropagationErrorTraversal_param_3,
	.param .u64 .ptr .align 1 matrixMulBackpropagationErrorTraversal_param_4,
	.param .u64 .ptr .align 1 matrixMulBackpropagationErrorTraversal_param_5
)
{
	.reg .pred 	%p<13>;
	.reg .b32 	%r<47>;
	.reg .b64 	%rd<51>;
	.reg .b64 	%fd<68>;

	ld.param.u32 	%r19, [matrixMulBackpropagationErrorTraversal_param_0];
	ld.param.u32 	%r22, [matrixMulBackpropagationErrorTraversal_param_1];
	ld.param.u32 	%r21, [matrixMulBackpropagationErrorTraversal_param_2];
	ld.param.u64 	%rd9, [matrixMulBackpropagationErrorTraversal_param_3];
	ld.param.u64 	%rd10, [matrixMulBackpropagationErrorTraversal_param_4];
	cvta.to.global.u64 	%rd1, %rd10;
	cvta.to.global.u64 	%rd2, %rd9;
	mov.u32 	%r23, %ctaid.x;
	mov.u32 	%r24, %ntid.x;
	mov.u32 	%r25, %tid.x;
	mad.lo.s32 	%r1, %r23, %r24, %r25;
	mov.u32 	%r26, %ctaid.y;
	mov.u32 	%r27, %ntid.y;
	mov.u32 	%r28, %tid.y;
	mad.lo.s32 	%r29, %r26, %r27, %r28;
	setp.ge.s32 	%p1, %r1, %r21;
	setp.ge.s32 	%p2, %r29, %r22;
	or.pred  	%p3, %p1, %p2;
	@%p3 bra 	$L__BB8_14;
	setp.lt.s32 	%p4, %r19, 1;
	mov.f64 	%fd67, 0d0000000000000000;
	@%p4 bra 	$L__BB8_13;
	mul.lo.s32 	%r3, %r22, %r29;
	and.b32  	%r4, %r19, 7;
	setp.lt.u32 	%p5, %r19, 8;
	mov.f64 	%fd67, 0d0000000000000000;
	mov.b32 	%r45, 0;
	@%p5 bra 	$L__BB8_5;
	and.b32  	%r31, %r19, 2147483640;
	neg.s32 	%r43, %r31;
	mul.wide.u32 	%rd11, %r19, 8;
	add.s64 	%rd3, %rd1, %rd11;
	mul.wide.u32 	%rd12, %r19, 16;
	add.s64 	%rd4, %rd1, %rd12;
	mul.wide.u32 	%rd13, %r19, 24;
	add.s64 	%rd5, %rd1, %rd13;
	mul.wide.u32 	%rd14, %r19, 40;
	add.s64 	%rd6, %rd1, %rd14;
	mul.wide.u32 	%rd15, %r19, 56;
	add.s64 	%rd7, %rd1, %rd15;
	mov.f64 	%fd67, 0d0000000000000000;
	mov.u32 	%r41, %r3;
	mov.u32 	%r42, %r1;
$L__BB8_4:
	.pragma "nounroll";
	and.b32  	%r45, %r19, 2147483640;
	mul.wide.s32 	%rd16, %r42, 8;
	add.s64 	%rd17, %rd3, %rd16;
	add.s64 	%rd18, %rd4, %rd16;
	add.s64 	%rd19, %rd5, %rd16;
	mul.wide.u32 	%rd20, %r19, 32;
	add.s64 	%rd21, %rd1, %rd16;
	add.s64 	%rd22, %rd21, %rd20;
	add.s64 	%rd23, %rd6, %rd16;
	mul.wide.u32 	%rd24, %r19, 48;
	add.s64 	%rd25, %rd21, %rd24;
	add.s64 	%rd26, %rd7, %rd16;
	mul.wide.s32 	%rd27, %r41, 8;
	add.s64 	%rd28, %rd2, %rd27;
	ld.global.f64 	%fd17, [%rd28];
	ld.global.f64 	%fd18, [%rd21];
	fma.rn.f64 	%fd19, %fd17, %fd18, %fd67;
	ld.global.f64 	%fd20, [%rd28+8];
	ld.global.f64 	%fd21, [%rd17];
	fma.rn.f64 	%fd22, %fd20, %fd21, %fd19;
	ld.global.f64 	%fd23, [%rd28+16];
	ld.global.f64 	%fd24, [%rd18];
	fma.rn.f64 	%fd25, %fd23, %fd24, %fd22;
	ld.global.f64 	%fd26, [%rd28+24];
	ld.global.f64 	%fd27, [%rd19];
	fma.rn.f64 	%fd28, %fd26, %fd27, %fd25;
	ld.global.f64 	%fd29, [%rd28+32];
	ld.global.f64 	%fd30, [%rd22];
	fma.rn.f64 	%fd31, %fd29, %fd30, %fd28;
	ld.global.f64 	%fd32, [%rd28+40];
	ld.global.f64 	%fd33, [%rd23];
	fma.rn.f64 	%fd34, %fd32, %fd33, %fd31;
	ld.global.f64 	%fd35, [%rd28+48];
	ld.global.f64 	%fd36, [%rd25];
	fma.rn.f64 	%fd37, %fd35, %fd36, %fd34;
	ld.global.f64 	%fd38, [%rd28+56];
	ld.global.f64 	%fd39, [%rd26];
	fma.rn.f64 	%fd67, %fd38, %fd39, %fd37;
	add.s32 	%r43, %r43, 8;
	shl.b32 	%r32, %r19, 3;
	add.s32 	%r42, %r42, %r32;
	add.s32 	%r41, %r41, 8;
	setp.ne.s32 	%p6, %r43, 0;
	@%p6 bra 	$L__BB8_4;
$L__BB8_5:
	setp.eq.s32 	%p7, %r4, 0;
	@%p7 bra 	$L__BB8_13;
	and.b32  	%r14, %r19, 3;
	setp.lt.u32 	%p8, %r4, 4;
	@%p8 bra 	$L__BB8_8;
	add.s32 	%r33, %r45, %r3;
	mul.wide.s32 	%rd29, %r33, 8;
	add.s64 	%rd30, %rd2, %rd29;
	ld.global.f64 	%fd41, [%rd30];
	mad.lo.s32 	%r34, %r45, %r19, %r1;
	mul.wide.s32 	%rd31, %r34, 8;
	add.s64 	%rd32, %rd1, %rd31;
	ld.global.f64 	%fd42, [%rd32];
	fma.rn.f64 	%fd43, %fd41, %fd42, %fd67;
	ld.global.f64 	%fd44, [%rd30+8];
	mul.wide.u32 	%rd33, %r19, 8;
	add.s64 	%rd34, %rd32, %rd33;
	ld.global.f64 	%fd45, [%rd34];
	fma.rn.f64 	%fd46, %fd44, %fd45, %fd43;
	ld.global.f64 	%fd47, [%rd30+16];
	add.s64 	%rd35, %rd34, %rd33;
	ld.global.f64 	%fd48, [%rd35];
	fma.rn.f64 	%fd49, %fd47, %fd48, %fd46;
	ld.global.f64 	%fd50, [%rd30+24];
	add.s64 	%rd36, %rd35, %rd33;
	ld.global.f64 	%fd51, [%rd36];
	fma.rn.f64 	%fd67, %fd50, %fd51, %fd49;
	add.s32 	%r45, %r45, 4;
$L__BB8_8:
	setp.eq.s32 	%p9, %r14, 0;
	@%p9 bra 	$L__BB8_13;
	setp.eq.s32 	%p10, %r14, 1;
	@%p10 bra 	$L__BB8_11;
	add.s32 	%r35, %r45, %r3;
	mul.wide.s32 	%rd37, %r35, 8;
	add.s64 	%rd38, %rd2, %rd37;
	ld.global.f64 	%fd53, [%rd38];
	mad.lo.s32 	%r36, %r45, %r19, %r1;
	mul.wide.s32 	%rd39, %r36, 8;
	add.s64 	%rd40, %rd1, %rd39;
	ld.global.f64 	%fd54, [%rd40];
	fma.rn.f64 	%fd55, %fd53, %fd54, %fd67;
	ld.global.f64 	%fd56, [%rd38+8];
	mul.wide.u32 	%rd41, %r19, 8;
	add.s64 	%rd42, %rd40, %rd41;
	ld.global.f64 	%fd57, [%rd42];
	fma.rn.f64 	%fd67, %fd56, %fd57, %fd55;
	add.s32 	%r45, %r45, 2;
$L__BB8_11:
	and.b32  	%r37, %r19, 1;
	setp.eq.b32 	%p11, %r37, 1;
	not.pred 	%p12, %p11;
	@%p12 bra 	$L__BB8_13;
	add.s32 	%r38, %r45, %r3;
	mul.wide.s32 	%rd43, %r38, 8;
	add.s64 	%rd44, %rd2, %rd43;
	ld.global.f64 	%fd58, [%rd44];
	mad.lo.s32 	%r39, %r45, %r19, %r1;
	mul.wide.s32 	%rd45, %r39, 8;
	add.s64 	%rd46, %rd1, %rd45;
	ld.global.f64 	%fd59, [%rd46];
	fma.rn.f64 	%fd67, %fd58, %fd59, %fd67;
$L__BB8_13:
	ld.param.u64 	%rd50, [matrixMulBackpropagationErrorTraversal_param_5];
	mad.lo.s32 	%r40, %r21, %r29, %r1;
	cvta.to.global.u64 	%rd47, %rd50;
	mul.wide.s32 	%rd48, %r40, 8;
	add.s64 	%rd49, %rd47, %rd48;
	st.global.f64 	[%rd49], %fd67;
$L__BB8_14:
	ret;

}
	// .globl	matrixMulBackpropagationWeightCorrection
.visible .entry matrixMulBackpropagationWeightCorrection(
	.param .u32 matrixMulBackpropagationWeightCorrection_param_0,
	.param .u32 matrixMulBackpropagationWeightCorrection_param_1,
	.param .u32 matrixMulBackpropagationWeightCorrection_param_2,
	.param .f64 matrixMulBackpropagationWeightCorrection_param_3,
	.param .u64 .ptr .align 1 matrixMulBackpropagationWeightCorrection_param_4,
	.param .u64 .ptr .align 1 matrixMulBackpropagationWeightCorrection_param_5,
	.param .u64 .ptr .align 1 matrixMulBackpropagationWeightCorrection_param_6
)
{
	.reg .pred 	%p<13>;
	.reg .b32 	%r<46>;
	.reg .b64 	%rd<54>;
	.reg .b64 	%fd<68>;

	ld.param.u32 	%r20, [matrixMulBackpropagationWeightCorrection_param_0];
	ld.param.u32 	%r23, [matrixMulBackpropagationWeightCorrection_param_1];
	ld.param.u32 	%r22, [matrixMulBackpropagationWeightCorrection_param_2];
	ld.param.u64 	%rd4, [matrixMulBackpropagationWeightCorrection_param_4];
	ld.param.u64 	%rd5, [matrixMulBackpropagationWeightCorrection_param_5];
	cvta.to.global.u64 	%rd1, %rd5;
	cvta.to.global.u64 	%rd2, %rd4;
	mov.u32 	%r24, %ctaid.x;
	mov.u32 	%r25, %ntid.x;
	mov.u32 	%r26, %tid.x;
	mad.lo.s32 	%r1, %r24, %r25, %r26;
	mov.u32 	%r27, %ctaid.y;
	mov.u32 	%r28, %ntid.y;
	mov.u32 	%r29, %tid.y;
	mad.lo.s32 	%r30, %r27, %r28, %r29;
	setp.ge.s32 	%p1, %r1, %r22;
	setp.ge.s32 	%p2, %r30, %r23;
	or.pred  	%p3, %p1, %p2;
	@%p3 bra 	$L__BB9_14;
	setp.lt.s32 	%p4, %r20, 1;
	mov.f64 	%fd67, 0d0000000000000000;
	@%p4 bra 	$L__BB9_13;
	and.b32  	%r3, %r20, 7;
	setp.lt.u32 	%p5, %r20, 8;
	mov.f64 	%fd67, 0d0000000000000000;
	mov.b32 	%r44, 0;
	@%p5 bra 	$L__BB9_5;
	and.b32  	%r44, %r20, 2147483640;
	neg.s32 	%r42, %r44;
	shl.b32 	%r6, %r22, 3;
	shl.b32 	%r7, %r23, 3;
	mov.f64 	%fd67, 0d0000000000000000;
	mul.wide.s32 	%rd10, %r23, 8;
	mul.wide.s32 	%rd12, %r22, 8;
	mov.u32 	%r40, %r30;
	mov.u32 	%r41, %r1;
$L__BB9_4:
	.pragma "nounroll";
	mul.wide.s32 	%rd6, %r40, 8;
	add.s64 	%rd7, %rd2, %rd6;
	ld.global.f64 	%fd17, [%rd7];
	mul.wide.s32 	%rd8, %r41, 8;
	add.s64 	%rd9, %rd1, %rd8;
	ld.global.f64 	%fd18, [%rd9];
	fma.rn.f64 	%fd19, %fd17, %fd18, %fd67;
	add.s64 	%rd11, %rd7, %rd10;
	ld.global.f64 	%fd20, [%rd11];
	add.s64 	%rd13, %rd9, %rd12;
	ld.global.f64 	%fd21, [%rd13];
	fma.rn.f64 	%fd22, %fd20, %fd21, %fd19;
	add.s64 	%rd14, %rd11, %rd10;
	ld.global.f64 	%fd23, [%rd14];
	add.s64 	%rd15, %rd13, %rd12;
	ld.global.f64 	%fd24, [%rd15];
	fma.rn.f64 	%fd25, %fd23, %fd24, %fd22;
	add.s64 	%rd16, %rd14, %rd10;
	ld.global.f64 	%fd26, [%rd16];
	add.s64 	%rd17, %rd15, %rd12;
	ld.global.f64 	%fd27, [%rd17];
	fma.rn.f64 	%fd28, %fd26, %fd27, %fd25;
	add.s64 	%rd18, %rd16, %rd10;
	ld.global.f64 	%fd29, [%rd18];
	add.s64 	%rd19, %rd17, %rd12;
	ld.global.f64 	%fd30, [%rd19];
	fma.rn.f64 	%fd31, %fd29, %fd30, %fd28;
	add.s64 	%rd20, %rd18, %rd10;
	ld.global.f64 	%fd32, [%rd20];
	add.s64 	%rd21, %rd19, %rd12;
	ld.global.f64 	%fd33, [%rd21];
	fma.rn.f64 	%fd34, %fd32, %fd33, %fd31;
	add.s64 	%rd22, %rd20, %rd10;
	ld.global.f64 	%fd35, [%rd22];
	add.s64 	%rd23, %rd21, %rd12;
	ld.global.f64 	%fd36, [%rd23];
	fma.rn.f64 	%fd37, %fd35, %fd36, %fd34;
	add.s64 	%rd24, %rd22, %rd10;
	ld.global.f64 	%fd38, [%rd24];
	add.s64 	%rd25, %rd23, %rd12;
	ld.global.f64 	%fd39, [%rd25];
	fma.rn.f64 	%fd67, %fd38, %fd39, %fd37;
	add.s32 	%r42, %r42, 8;
	add.s32 	%r41, %r41, %r6;
	add.s32 	%r40, %r40, %r7;
	setp.ne.s32 	%p6, %r42, 0;
	@%p6 bra 	$L__BB9_4;
$L__BB9_5:
	setp.eq.s32 	%p7, %r3, 0;
	@%p7 bra 	$L__BB9_13;
	and.b32  	%r15, %r20, 3;
	setp.lt.u32 	%p8, %r3, 4;
	@%p8 bra 	$L__BB9_8;
	mad.lo.s32 	%r32, %r44, %r23, %r30;
	mul.wide.s32 	%rd26, %r32, 8;
	add.s64 	%rd27, %rd2, %rd26;
	ld.global.f64 	%fd41, [%rd27];
	mad.lo.s32 	%r33, %r44, %r22, %r1;
	mul.wide.s32 	%rd28, %r33, 8;
	add.s64 	%rd29, %rd1, %rd28;
	ld.global.f64 	%fd42, [%rd29];
	fma.rn.f64 	%fd43, %fd41, %fd42, %fd67;
	mul.wide.s32 	%rd30, %r23, 8;
	add.s64 	%rd31, %rd27, %rd30;
	ld.global.f64 	%fd44, [%rd31];
	mul.wide.s32 	%rd32, %r22, 8;
	add.s64 	%rd33, %rd29, %rd32;
	ld.global.f64 	%fd45, [%rd33];
	fma.rn.f64 	%fd46, %fd44, %fd45, %fd43;
	add.s64 	%rd34, %rd31, %rd30;
	ld.global.f64 	%fd47, [%rd34];
	add.s64 	%rd35, %rd33, %rd32;
	ld.global.f64 	%fd48, [%rd35];
	fma.rn.f64 	%fd49, %fd47, %fd48, %fd46;
	add.s64 	%rd36, %rd34, %rd30;
	ld.global.f64 	%fd50, [%rd36];
	add.s64 	%rd37, %rd35, %rd32;
	ld.global.f64 	%fd51, [%rd37];
	fma.rn.f64 	%fd67, %fd50, %fd51, %fd49;
	add.s32 	%r44, %r44, 4;
$L__BB9_8:
	setp.eq.s32 	%p9, %r15, 0;
	@%p9 bra 	$L__BB9_13;
	setp.eq.s32 	%p10, %r15, 1;
	@%p10 bra 	$L__BB9_11;
	mad.lo.s32 	%r34, %r44, %r23, %r30;
	mul.wide.s32 	%rd38, %r34, 8;
	add.s64 	%rd39, %rd2, %rd38;
	ld.global.f64 	%fd53, [%rd39];
	mad.lo.s32 	%r35, %r44, %r22, %r1;
	mul.wide.s32 	%rd40, %r35, 8;
	add.s64 	%rd41, %rd1, %rd40;
	ld.global.f64 	%fd54, [%rd41];
	fma.rn.f64 	%fd55, %fd53, %fd54, %fd67;
	mul.wide.s32 	%rd42, %r23, 8;
	add.s64 	%rd43, %rd39, %rd42;
	ld.global.f64 	%fd56, [%rd43];
	mul.wide.s32 	%rd44, %r22, 8;
	add.s64 	%rd45, %rd41, %rd44;
	ld.global.f64 	%fd57, [%rd45];
	fma.rn.f64 	%fd67, %fd56, %fd57, %fd55;
	add.s32 	%r44, %r44, 2;
$L__BB9_11:
	and.b32  	%r36, %r20, 1;
	setp.eq.b32 	%p11, %r36, 1;
	not.pred 	%p12, %p11;
	@%p12 bra 	$L__BB9_13;
	mad.lo.s32 	%r37, %r44, %r23, %r30;
	mul.wide.s32 	%rd46, %r37, 8;
	add.s64 	%rd47, %rd2, %rd46;
	ld.global.f64 	%fd58, [%rd47];
	mad.lo.s32 	%r38, %r44, %r22, %r1;
	mul.wide.s32 	%rd48, %r38, 8;
	add.s64 	%rd49, %rd1, %rd48;
	ld.global.f64 	%fd59, [%rd49];
	fma.rn.f64 	%fd67, %fd58, %fd59, %fd67;
$L__BB9_13:
	ld.param.u64 	%rd53, [matrixMulBackpropagationWeightCorrection_param_6];
	mad.lo.s32 	%r39, %r22, %r30, %r1;
	cvta.to.global.u64 	%rd50, %rd53;
	mul.wide.s32 	%rd51, %r39, 8;
	add.s64 	%rd52, %rd50, %rd51;
	st.global.f64 	[%rd52], %fd67;
$L__BB9_14:
	ret;

}
	// .globl	matrixConvEmptyBorderBackpropagationErrorTraversal
.visible .entry matrixConvEmptyBorderBackpropagationErrorTraversal(
	.param .u32 matrixConvEmptyBorderBackpropagationErrorTraversal_param_0,
	.param .u32 matrixConvEmptyBorderBackpropagationErrorTraversal_param_1,
	.param .u32 matrixConvEmptyBorderBackpropagationErrorTraversal_param_2,
	.param .u32 matrixConvEmptyBorderBackpropagationErrorTraversal_param_3,
	.param .u64 .ptr .align 1 matrixConvEmptyBorderBackpropagationErrorTraversal_param_4,
	.param .u64 .ptr .align 1 matrixConvEmptyBorderBackpropagationErrorTraversal_param_5,
	.param .u64 .ptr .align 1 matrixConvEmptyBorderBackpropagationErrorTraversal_param_6
)
{
	.reg .pred 	%p<61>;
	.reg .b32 	%r<78>;
	.reg .b64 	%rd<36>;
	.reg .b64 	%fd<99>;

	ld.param.u32 	%r24, [matrixConvEmptyBorderBackpropagationErrorTraversal_param_0];
	ld.param.u32 	%r28, [matrixConvEmptyBorderBackpropagationErrorTraversal_param_1];
	ld.param.u32 	%r26, [matrixConvEmptyBorderBackpropagationErrorTraversal_param_2];
	ld.param.u32 	%r27, [matrixConvEmptyBorderBackpropagationErrorTraversal_param_3];
	ld.param.u64 	%rd9, [matrixConvEmptyBorderBackpropagationErrorTraversal_param_4];
	ld.param.u64 	%rd10, [matrixConvEmptyBorderBackpropagationErrorTraversal_param_5];
	cvta.to.global.u64 	%rd1, %rd10;
	cvta.to.global.u64 	%rd2, %rd9;
	mov.u32 	%r29, %ctaid.x;
	mov.u32 	%r30, %ntid.x;
	mov.u32 	%r31, %tid.x;
	mad.lo.s32 	%r1, %r29, %r30, %r31;
	mov.u32 	%r32, %ctaid.y;
	mov.u32 	%r33, %ntid.y;
	mov.u32 	%r34, %tid.y;
	mad.lo.s32 	%r35, %r32, %r33, %r34;
	setp.ge.s32 	%p1, %r1, %r24;
	setp.ge.s32 	%p2, %r35, %r28;
	or.pred  	%p3, %p1, %p2;
	@%p3 bra 	$L__BB10_46;
	setp.lt.s32 	%p4, %r26, 1;
	mov.f64 	%fd77, 0d0000000000000000;
	@%p4 bra 	$L__BB10_45;
	shr.s32 	%r37, %r27, 1;
	shr.u32 	%r38, %r26, 1;
	add.s32 	%r39, %r27, %r35;
	sub.s32 	%r3, %r39, %r37;
	add.s32 	%r40, %r26, %r1;
	sub.s32 	%r4, %r40, %r38;
	and.b32  	%r5, %r26, 7;
	and.b32  	%r6, %r26, 3;
	and.b32  	%r7, %r26, 2147483640;
	and.b32  	%r8, %r26, 1;
	mov.f64 	%fd77, 0d0000000000000000;
	mov.b32 	%r73, 0;
$L__BB10_3:
	not.b32 	%r41, %r73;
	add.s32 	%r10, %r3, %r41;
	setp.lt.s32 	%p5, %r10, 0;
	setp.ge.s32 	%p6, %r10, %r28;
	or.pred  	%p7, %p5, %p6;
	@%p7 bra 	$L__BB10_44;
	setp.lt.u32 	%p8, %r26, 8;
	mul.lo.s32 	%r11, %r10, %r24;
	mul.lo.s32 	%r12, %r73, %r24;
	mov.b32 	%r76, 0;
	@%p8 bra 	$L__BB10_23;
	mov.b32 	%r74, 0;
$L__BB10_6:
	.pragma "nounroll";
	not.b32 	%r44, %r74;
	add.s32 	%r45, %r4, %r44;
	setp.lt.s32 	%p9, %r45, 0;
	setp.ge.s32 	%p10, %r45, %r24;
	or.pred  	%p11, %p9, %p10;
	add.s32 	%r46, %r45, %r11;
	mul.wide.s32 	%rd11, %r46, 8;
	add.s64 	%rd3, %rd2, %rd11;
	add.s32 	%r47, %r74, %r12;
	mul.wide.s32 	%rd12, %r47, 8;
	add.s64 	%rd4, %rd1, %rd12;
	@%p11 bra 	$L__BB10_8;
	ld.global.f64 	%fd43, [%rd3];
	ld.global.f64 	%fd44, [%rd4];
	fma.rn.f64 	%fd77, %fd43, %fd44, %fd77;
$L__BB10_8:
	sub.s32 	%r14, %r4, %r74;
	add.s32 	%r48, %r14, -2;
	setp.lt.s32 	%p12, %r48, 0;
	setp.ge.s32 	%p13, %r48, %r24;
	or.pred  	%p14, %p12, %p13;
	@%p14 bra 	$L__BB10_10;
	ld.global.f64 	%fd45, [%rd3+-8];
	ld.global.f64 	%fd46, [%rd4+8];
	fma.rn.f64 	%fd77, %fd45, %fd46, %fd77;
$L__BB10_10:
	add.s32 	%r49, %r14, -3;
	setp.lt.s32 	%p15, %r49, 0;
	setp.ge.s32 	%p16, %r49, %r24;
	or.pred  	%p17, %p15, %p16;
	@%p17 bra 	$L__BB10_12;
	ld.global.f64 	%fd47, [%rd3+-16];
	ld.global.f64 	%fd48, [%rd4+16];
	fma.rn.f64 	%fd77, %fd47, %fd48, %fd77;
$L__BB10_12:
	add.s32 	%r50, %r14, -4;
	setp.lt.s32 	%p18, %r50, 0;
	setp.ge.s32 	%p19, %r50, %r24;
	or.pred  	%p20, %p18, %p19;
	@%p20 bra 	$L__BB10_14;
	ld.global.f64 	%fd49, [%rd3+-24];
	ld.global.f64 	%fd50, [%rd4+24];
	fma.rn.f64 	%fd77, %fd49, %fd50, %fd77;
$L__BB10_14:
	add.s32 	%r51, %r14, -5;
	setp.lt.s32 	%p21, %r51, 0;
	setp.ge.s32 	%p22, %r51, %r24;
	or.pred  	%p23, %p21, %p22;
	@%p23 bra 	$L__BB10_16;
	ld.global.f64 	%fd51, [%rd3+-32];
	ld.global.f64 	%fd52, [%rd4+32];
	fma.rn.f64 	%fd77, %fd51, %fd52, %fd77;
$L__BB10_16:
	add.s32 	%r52, %r14, -6;
	setp.lt.s32 	%p24, %r52, 0;
	setp.ge.s32 	%p25, %r52, %r24;
	or.pred  	%p26, %p24, %p25;
	@%p26 bra 	$L__BB10_18;
	ld.global.f64 	%fd53, [%rd3+-40];
	ld.global.f64 	%fd54, [%rd4+40];
	fma.rn.f64 	%fd77, %fd53, %fd54, %fd77;
$L__BB10_18:
	add.s32 	%r53, %r14, -7;
	setp.lt.s32 	%p27, %r53, 0;
	setp.ge.s32 	%p28, %r53, %r24;
	or.pred  	%p29, %p27, %p28;
	@%p29 bra 	$L__BB10_20;
	ld.global.f64 	%fd55, [%rd3+-48];
	ld.global.f64 	%fd56, [%rd4+48];
	fma.rn.f64 	%fd77, %fd55, %fd56, %fd77;
$L__BB10_20:
	add.s32 	%r54, %r14, -8;
	setp.lt.s32 	%p30, %r54, 0;
	setp.ge.s32 	%p31, %r54, %r24;
	or.pred  	%p32, %p30, %p31;
	@%p32 bra 	$L__BB10_22;
	ld.global.f64 	%fd57, [%rd3+-56];
	ld.global.f64 	%fd58, [%rd4+56];
	fma.rn.f64 	%fd77, %fd57, %fd58, %fd77;
$L__BB10_22:
	add.s32 	%r74, %r74, 8;
	setp.ne.s32 	%p33, %r74, %r7;
	mov.u32 	%r76, %r7;
	@%p33 bra 	$L__BB10_6;
$L__BB10_23:
	setp.eq.s32 	%p34, %r5, 0;
	@%p34 bra 	$L__BB10_44;
	add.s32 	%r55, %r5, -1;
	setp.lt.u32 	%p35, %r55, 3;
	@%p35 bra 	$L__BB10_34;
	not.b32 	%r56, %r76;
	add.s32 	%r57, %r4, %r56;
	setp.lt.s32 	%p36, %r57, 0;
	setp.ge.s32 	%p37, %r57, %r24;
	or.pred  	%p38, %p36, %p37;
	add.s32 	%r58, %r57, %r11;
	mul.wide.s32 	%rd13, %r58, 8;
	add.s64 	%rd5, %rd2, %rd13;
	@%p38 bra 	$L__BB10_27;
	ld.global.f64 	%fd60, [%rd5];
	add.s32 	%r59, %r76, %r12;
	mul.wide.s32 	%rd14, %r59, 8;
	add.s64 	%rd15, %rd1, %rd14;
	ld.global.f64 	%fd61, [%rd15];
	fma.rn.f64 	%fd77, %fd60, %fd61, %fd77;
$L__BB10_27:
	sub.s32 	%r17, %r4, %r76;
	add.s32 	%r60, %r17, -2;
	setp.lt.s32 	%p39, %r60, 0;
	setp.ge.s32 	%p40, %r60, %r24;
	or.pred  	%p41, %p39, %p40;
	cvt.s64.s32 	%rd16, %r12;
	cvt.u64.u32 	%rd17, %r76;
	add.s64 	%rd18, %rd17, %rd16;
	shl.b64 	%rd19, %rd18, 3;
	add.s64 	%rd6, %rd1, %rd19;
	@%p41 bra 	$L__BB10_29;
	ld.global.f64 	%fd62, [%rd5+-8];
	ld.global.f64 	%fd63, [%rd6+8];
	fma.rn.f64 	%fd77, %fd62, %fd63, %fd77;
$L__BB10_29:
	add.s32 	%r61, %r17, -3;
	setp.lt.s32 	%p42, %r61, 0;
	setp.ge.s32 	%p43, %r61, %r24;
	or.pred  	%p44, %p42, %p43;
	@%p44 bra 	$L__BB10_31;
	ld.global.f64 	%fd64, [%rd5+-16];
	ld.global.f64 	%fd65, [%rd6+16];
	fma.rn.f64 	%fd77, %fd64, %fd65, %fd77;
$L__BB10_31:
	add.s32 	%r62, %r17, -4;
	setp.lt.s32 	%p45, %r62, 0;
	setp.ge.s32 	%p46, %r62, %r24;
	or.pred  	%p47, %p45, %p46;
	@%p47 bra 	$L__BB10_33;
	ld.global.f64 	%fd66, [%rd5+-24];
	ld.global.f64 	%fd67, [%rd6+24];
	fma.rn.f64 	%fd77, %fd66, %fd67, %fd77;
$L__BB10_33:
	add.s32 	%r76, %r76, 4;
$L__BB10_34:
	setp.eq.s32 	%p48, %r6, 0;
	@%p48 bra 	$L__BB10_44;
	setp.eq.s32 	%p49, %r6, 1;
	@%p49 bra 	$L__BB10_41;
	not.b32 	%r63, %r76;
	add.s32 	%r64, %r4, %r63;
	setp.lt.s32 	%p50, %r64, 0;
	setp.ge.s32 	%p51, %r64, %r24;
	or.pred  	%p52, %p50, %p51;
	add.s32 	%r65, %r64, %r11;
	mul.wide.s32 	%rd20, %r65, 8;
	add.s64 	%rd7, %rd2, %rd20;
	@%p52 bra 	$L__BB10_38;
	ld.global.f64 	%fd69, [%rd7];
	add.s32 	%r66, %r76, %r12;
	mul.wide.s32 	%rd21, %r66, 8;
	add.s64 	%rd22, %rd1, %rd21;
	ld.global.f64 	%fd70, [%rd22];
	fma.rn.f64 	%fd77, %fd69, %fd70, %fd77;
$L__BB10_38:
	sub.s32 	%r67, %r4, %r76;
	add.s32 	%r68, %r67, -2;
	setp.lt.s32 	%p53, %r68, 0;
	setp.ge.s32 	%p54, %r68, %r24;
	or.pred  	%p55, %p53, %p54;
	@%p55 bra 	$L__BB10_40;
	ld.global.f64 	%fd71, [%rd7+-8];
	cvt.s64.s32 	%rd23, %r12;
	cvt.u64.u32 	%rd24, %r76;
	add.s64 	%rd25, %rd24, %rd23;
	shl.b64 	%rd26, %rd25, 3;
	add.s64 	%rd27, %rd1, %rd26;
	ld.global.f64 	%fd72, [%rd27+8];
	fma.rn.f64 	%fd77, %fd71, %fd72, %fd77;
$L__BB10_40:
	add.s32 	%r76, %r76, 2;
$L__BB10_41:
	setp.eq.s32 	%p56, %r8, 0;
	@%p56 bra 	$L__BB10_44;
	not.b32 	%r69, %r76;
	add.s32 	%r22, %r4, %r69;
	setp.lt.s32 	%p57, %r22, 0;
	setp.ge.s32 	%p58, %r22, %r24;
	or.pred  	%p59, %p57, %p58;
	@%p59 bra 	$L__BB10_44;
	add.s32 	%r70, %r22, %r11;
	mul.wide.s32 	%rd28, %r70, 8;
	add.s64 	%rd29, %rd2, %rd28;
	ld.global.f64 	%fd73, [%rd29];
	add.s32 	%r71, %r76, %r12;
	mul.wide.s32 	%rd30, %r71, 8;
	add.s64 	%rd31, %rd1, %rd30;
	ld.global.f64 	%fd74, [%rd31];
	fma.rn.f64 	%fd77, %fd73, %fd74, %fd77;
$L__BB10_44:
	add.s32 	%r73, %r73, 1;
	setp.ne.s32 	%p60, %r73, %r26;
	@%p60 bra 	$L__BB10_3;
$L__BB10_45:
	ld.param.u64 	%rd35, [matrixConvEmptyBorderBackpropagationErrorTraversal_param_6];
	mad.lo.s32 	%r72, %r35, %r24, %r1;
	cvta.to.global.u64 	%rd32, %rd35;
	mul.wide.s32 	%rd33, %r72, 8;
	add.s64 	%rd34, %rd32, %rd33;
	st.global.f64 	[%rd34], %fd77;
$L__BB10_46:
	ret;

}
	// .globl	matrixConvEmptyBorderBackpropagationWeightCorrection
.visible .entry matrixConvEmptyBorderBackpropagationWeightCorrection(
	.param .u32 matrixConvEmptyBorderBackpropagationWeightCorrection_param_0,
	.param .u32 matrixConvEmptyBorderBackpropagationWeightCorrection_param_1,
	.param .u32 matrixConvEmptyBorderBackpropagationWeightCorrection_param_2,
	.param .u32 matrixConvEmptyBorderBackpropagationWeightCorrection_param_3,
	.param .f64 matrixConvEmptyBorderBackpropagationWeightCorrection_param_4,
	.param .u64 .ptr .align 1 matrixConvEmptyBorderBackpropagationWeightCorrection_param_5,
	.param .u64 .ptr .align 1 matrixConvEmptyBorderBackpropagationWeightCorrection_param_6,
	.param .u64 .ptr .align 1 matrixConvEmptyBorderBackpropagationWeightCorrection_param_7
)
{
	.reg .pred 	%p<31>;
	.reg .b32 	%r<68>;
	.reg .b64 	%rd<41>;
	.reg .b64 	%fd<102>;

	ld.param.u32 	%r26, [matrixConvEmptyBorderBackpropagationWeightCorrection_param_0];
	ld.param.u32 	%r27, [matrixConvEmptyBorderBackpropagationWeightCorrection_param_1];
	ld.param.u32 	%r28, [matrixConvEmptyBorderBackpropagationWeightCorrection_param_2];
	ld.param.u32 	%r30, [matrixConvEmptyBorderBackpropagationWeightCorrection_param_3];
	ld.param.u64 	%rd9, [matrixConvEmptyBorderBackpropagationWeightCorrection_param_5];
	ld.param.u64 	%rd10, [matrixConvEmptyBorderBackpropagationWeightCorrection_param_6];
	cvta.to.global.u64 	%rd1, %rd9;
	cvta.to.global.u64 	%rd2, %rd10;
	mov.u32 	%r31, %ctaid.x;
	mov.u32 	%r32, %ntid.x;
	mov.u32 	%r33, %tid.x;
	mad.lo.s32 	%r1, %r31, %r32, %r33;
	mov.u32 	%r34, %ctaid.y;
	mov.u32 	%r35, %ntid.y;
	mov.u32 	%r36, %tid.y;
	mad.lo.s32 	%r37, %r34, %r35, %r36;
	setp.ge.s32 	%p1, %r1, %r28;
	setp.ge.s32 	%p2, %r37, %r30;
	or.pred  	%p3, %p1, %p2;
	@%p3 bra 	$L__BB11_46;
	shr.s32 	%r38, %r28, 1;
	shr.u32 	%r3, %r30, 1;
	sub.s32 	%r4, %r38, %r1;
	setp.lt.s32 	%p4, %r27, 1;
	mov.f64 	%fd80, 0d0000000000000000;
	@%p4 bra 	$L__BB11_45;
	and.b32  	%r5, %r26, 7;
	and.b32  	%r6, %r26, 3;
	and.b32  	%r7, %r26, 2147483640;
	and.b32  	%r8, %r26, 1;
	sub.s32 	%r9, %r3, %r37;
	mov.f64 	%fd80, 0d0000000000000000;
	mov.b32 	%r63, 0;
$L__BB11_3:
	setp.lt.s32 	%p5, %r26, 1;
	add.s32 	%r11, %r63, %r9;
	setp.ge.u32 	%p6, %r11, %r27;
	or.pred  	%p7, %p6, %p5;
	@%p7 bra 	$L__BB11_44;
	setp.lt.u32 	%p8, %r26, 8;
	mul.lo.s32 	%r12, %r63, %r26;
	mul.lo.s32 	%r13, %r11, %r26;
	mov.b32 	%r66, 0;
	@%p8 bra 	$L__BB11_23;
	mov.b32 	%r64, 0;
	cvt.u64.u32 	%rd14, %r12;
$L__BB11_6:
	.pragma "nounroll";
	add.s32 	%r15, %r64, %r4;
	setp.ge.u32 	%p9, %r15, %r26;
	add.s32 	%r42, %r15, %r13;
	mul.wide.s32 	%rd11, %r42, 8;
	add.s64 	%rd3, %rd1, %rd11;
	@%p9 bra 	$L__BB11_8;
	add.s32 	%r43, %r64, %r12;
	mul.wide.u32 	%rd12, %r43, 8;
	add.s64 	%rd13, %rd2, %rd12;
	ld.global.f64 	%fd44, [%rd13];
	ld.global.f64 	%fd45, [%rd3];
	fma.rn.f64 	%fd80, %fd44, %fd45, %fd80;
$L__BB11_8:
	add.s32 	%r44, %r15, 1;
	setp.ge.u32 	%p10, %r44, %r26;
	cvt.u64.u32 	%rd15, %r64;
	add.s64 	%rd16, %rd15, %rd14;
	shl.b64 	%rd17, %rd16, 3;
	add.s64 	%rd4, %rd2, %rd17;
	@%p10 bra 	$L__BB11_10;
	ld.global.f64 	%fd46, [%rd4+8];
	ld.global.f64 	%fd47, [%rd3+8];
	fma.rn.f64 	%fd80, %fd46, %fd47, %fd80;
$L__BB11_10:
	add.s32 	%r45, %r15, 2;
	setp.ge.u32 	%p11, %r45, %r26;
	@%p11 bra 	$L__BB11_12;
	ld.global.f64 	%fd48, [%rd4+16];
	ld.global.f64 	%fd49, [%rd3+16];
	fma.rn.f64 	%fd80, %fd48, %fd49, %fd80;
$L__BB11_12:
	add.s32 	%r46, %r15, 3;
	setp.ge.u32 	%p12, %r46, %r26;
	@%p12 bra 	$L__BB11_14;
	ld.global.f64 	%fd50, [%rd4+24];
	ld.global.f64 	%fd51, [%rd3+24];
	fma.rn.f64 	%fd80, %fd50, %fd51, %fd80;
$L__BB11_14:
	add.s32 	%r47, %r15, 4;
	setp.ge.u32 	%p13, %r47, %r26;
	@%p13 bra 	$L__BB11_16;
	ld.global.f64 	%fd52, [%rd4+32];
	ld.global.f64 	%fd53, [%rd3+32];
	fma.rn.f64 	%fd80, %fd52, %fd53, %fd80;
$L__BB11_16:
	add.s32 	%r48, %r15, 5;
	setp.ge.u32 	%p14, %r48, %r26;
	@%p14 bra 	$L__BB11_18;
	ld.global.f64 	%fd54, [%rd4+40];
	ld.global.f64 	%fd55, [%rd3+40];
	fma.rn.f64 	%fd80, %fd54, %fd55, %fd80;
$L__BB11_18:
	add.s32 	%r49, %r15, 6;
	setp.ge.u32 	%p15, %r49, %r26;
	@%p15 bra 	$L__BB11_20;
	ld.global.f64 	%fd56, [%rd4+48];
	ld.global.f64 	%fd57, [%rd3+48];
	fma.rn.f64 	%fd80, %fd56, %fd57, %fd80;
$L__BB11_20:
	add.s32 	%r50, %r15, 7;
	setp.ge.u32 	%p16, %r50, %r26;
	@%p16 bra 	$L__BB11_22;
	ld.global.f64 	%fd58, [%rd4+56];
	ld.global.f64 	%fd59, [%rd3+56];
	fma.rn.f64 	%fd80, %fd58, %fd59, %fd80;
$L__BB11_22:
	add.s32 	%r64, %r64, 8;
	setp.ne.s32 	%p17, %r64, %r7;
	mov.u32 	%r66, %r7;
	@%p17 bra 	$L__BB11_6;
$L__BB11_23:
	setp.eq.s32 	%p18, %r5, 0;
	@%p18 bra 	$L__BB11_44;
	add.s32 	%r51, %r5, -1;
	setp.lt.u32 	%p19, %r51, 3;
	@%p19 bra 	$L__BB11_34;
	add.s32 	%r18, %r66, %r4;
	setp.ge.u32 	%p20, %r18, %r26;
	add.s32 	%r52, %r18, %r13;
	mul.wide.s32 	%rd18, %r52, 8;
	add.s64 	%rd5, %rd1, %rd18;
	@%p20 bra 	$L__BB11_27;
	add.s32 	%r53, %r66, %r12;
	mul.wide.u32 	%rd19, %r53, 8;
	add.s64 	%rd20, %rd2, %rd19;
	ld.global.f64 	%fd61, [%rd20];
	ld.global.f64 	%fd62, [%rd5];
	fma.rn.f64 	%fd80, %fd61, %fd62, %fd80;
$L__BB11_27:
	add.s32 	%r54, %r18, 1;
	setp.ge.u32 	%p21, %r54, %r26;
	cvt.u64.u32 	%rd21, %r12;
	cvt.u64.u32 	%rd22, %r66;
	add.s64 	%rd23, %rd22, %rd21;
	shl.b64 	%rd24, %rd23, 3;
	add.s64 	%rd6, %rd2, %rd24;
	@%p21 bra 	$L__BB11_29;
	ld.global.f64 	%fd63, [%rd6+8];
	ld.global.f64 	%fd64, [%rd5+8];
	fma.rn.f64 	%fd80, %fd63, %fd64, %fd80;
$L__BB11_29:
	add.s32 	%r55, %r18, 2;
	setp.ge.u32 	%p22, %r55, %r26;
	@%p22 bra 	$L__BB11_31;
	ld.global.f64 	%fd65, [%rd6+16];
	ld.global.f64 	%fd66, [%rd5+16];
	fma.rn.f64 	%fd80, %fd65, %fd66, %fd80;
$L__BB11_31:
	add.s32 	%r56, %r18, 3;
	setp.ge.u32 	%p23, %r56, %r26;
	@%p23 bra 	$L__BB11_33;
	ld.global.f64 	%fd67, [%rd6+24];
	ld.global.f64 	%fd68, [%rd5+24];
	fma.rn.f64 	%fd80, %fd67, %fd68, %fd80;
$L__BB11_33:
	add.s32 	%r66, %r66, 4;
$L__BB11_34:
	setp.eq.s32 	%p24, %r6, 0;
	@%p24 bra 	$L__BB11_44;
	setp.eq.s32 	%p25, %r6, 1;
	@%p25 bra 	$L__BB11_41;
	add.s32 	%r21, %r66, %r4;
	setp.ge.u32 	%p26, %r21, %r26;
	add.s32 	%r57, %r21, %r13;
	mul.wide.s32 	%rd25, %r57, 8;
	add.s64 	%rd7, %rd1, %rd25;
	@%p26 bra 	$L__BB11_38;
	add.s32 	%r58, %r66, %r12;
	mul.wide.u32 	%rd26, %r58, 8;
	add.s64 	%rd27, %rd2, %rd26;
	ld.global.f64 	%fd70, [%rd27];
	ld.global.f64 	%fd71, [%rd7];
	fma.rn.f64 	%fd80, %fd70, %fd71, %fd80;
$L__BB11_38:
	add.s32 	%r59, %r21, 1;
	setp.ge.u32 	%p27, %r59, %r26;
	@%p27 bra 	$L__BB11_40;
	cvt.u64.u32 	%rd28, %r12;
	cvt.u64.u32 	%rd29, %r66;
	add.s64 	%rd30, %rd29, %rd28;
	shl.b64 	%rd31, %rd30, 3;
	add.s64 	%rd32, %rd2, %rd31;
	ld.global.f64 	%fd72, [%rd32+8];
	ld.global.f64 	%fd73, [%rd7+8];
	fma.rn.f64 	%fd80, %fd72, %fd73, %fd80;
$L__BB11_40:
	add.s32 	%r66, %r66, 2;
$L__BB11_41:
	setp.eq.s32 	%p28, %r8, 0;
	@%p28 bra 	$L__BB11_44;
	add.s32 	%r24, %r66, %r4;
	setp.ge.u32 	%p29, %r24, %r26;
	@%p29 bra 	$L__BB11_44;
	add.s32 	%r60, %r66, %r12;
	mul.wide.u32 	%rd33, %r60, 8;
	add.s64 	%rd34, %rd2, %rd33;
	ld.global.f64 	%fd74, [%rd34];
	add.s32 	%r61, %r24, %r13;
	mul.wide.s32 	%rd35, %r61, 8;
	add.s64 	%rd36, %rd1, %rd35;
	ld.global.f64 	%fd75, [%rd36];
	fma.rn.f64 	%fd80, %fd74, %fd75, %fd80;
$L__BB11_44:
	add.s32 	%r63, %r63, 1;
	setp.ne.s32 	%p30, %r63, %r27;
	@%p30 bra 	$L__BB11_3;
$L__BB11_45:
	ld.param.u64 	%rd40, [matrixConvEmptyBorderBackpropagationWeightCorrection_param_7];
	ld.param.f64 	%fd77, [matrixConvEmptyBorderBackpropagationWeightCorrection_param_4];
	mul.f64 	%fd76, %fd77, %fd80;
	mad.lo.s32 	%r62, %r37, %r26, %r1;
	cvta.to.global.u64 	%rd37, %rd40;
	mul.wide.s32 	%rd38, %r62, 8;
	add.s64 	%rd39, %rd37, %rd38;
	st.global.f64 	[%rd39], %fd76;
$L__BB11_46:
	ret;

}
	// .globl	matrixConvExtendBorderBackpropagationErrorTraversal
.visible .entry matrixConvExtendBorderBackpropagationErrorTraversal(
	.param .u32 matrixConvExtendBorderBackpropagationErrorTraversal_param_0,
	.param .u32 matrixConvExtendBorderBackpropagationErrorTraversal_param_1,
	.param .u32 matrixConvExtendBorderBackpropagationErrorTraversal_param_2,
	.param .u32 matrixConvExtendBorderBackpropagationErrorTraversal_param_3,
	.param .u64 .ptr .align 1 matrixConvExtendBorderBackpropagationErrorTraversal_param_4,
	.param .u64 .ptr .align 1 matrixConvExtendBorderBackpropagationErrorTraversal_param_5,
	.param .u64 .ptr .align 1 matrixConvExtendBorderBackpropagationErrorTraversal_param_6
)
{
	.reg .pred 	%p<13>;
	.reg .b32 	%r<123>;
	.reg .b64 	%rd<58>;
	.reg .b64 	%fd<71>;

	ld.param.u32 	%r22, [matrixConvExtendBorderBackpropagationErrorTraversal_param_0];
	ld.param.u32 	%r26, [matrixConvExtendBorderBackpropagationErrorTraversal_param_1];
	ld.param.u32 	%r24, [matrixConvExtendBorderBackpropagationErrorTraversal_param_2];
	ld.param.u32 	%r25, [matrixConvExtendBorderBackpropagationErrorTraversal_param_3];
	ld.param.u64 	%rd4, [matrixConvExtendBorderBackpropagationErrorTraversal_param_4];
	ld.param.u64 	%rd5, [matrixConvExtendBorderBackpropagationErrorTraversal_param_5];
	cvta.to.global.u64 	%rd1, %rd5;
	cvta.to.global.u64 	%rd2, %rd4;
	mov.u32 	%r27, %ctaid.x;
	mov.u32 	%r28, %ntid.x;
	mov.u32 	%r29, %tid.x;
	mad.lo.s32 	%r1, %r27, %r28, %r29;
	mov.u32 	%r30, %ctaid.y;
	mov.u32 	%r31, %ntid.y;
	mov.u32 	%r32, %tid.y;
	mad.lo.s32 	%r33, %r30, %r31, %r32;
	setp.ge.s32 	%p1, %r1, %r22;
	setp.ge.s32 	%p2, %r33, %r26;
	or.pred  	%p3, %p1, %p2;
	@%p3 bra 	$L__BB12_16;
	setp.lt.s32 	%p4, %r24, 1;
	mov.f64 	%fd69, 0d0000000000000000;
	@%p4 bra 	$L__BB12_15;
	shr.s32 	%r35, %r25, 1;
	shr.u32 	%r36, %r24, 1;
	add.s32 	%r3, %r26, -1;
	add.s32 	%r37, %r25, %r33;
	sub.s32 	%r4, %r37, %r35;
	add.s32 	%r5, %r22, -1;
	add.s32 	%r38, %r24, %r1;
	sub.s32 	%r6, %r38, %r36;
	and.b32  	%r7, %r24, 7;
	and.b32  	%r8, %r24, 3;
	and.b32  	%r9, %r24, 2147483640;
	and.b32  	%r10, %r24, 1;
	mov.f64 	%fd69, 0d0000000000000000;
	mov.b32 	%r118, 0;
$L__BB12_3:
	setp.lt.u32 	%p5, %r24, 8;
	not.b32 	%r40, %r118;
	add.s32 	%r41, %r4, %r40;
	min.s32 	%r42, %r3, %r41;
	max.s32 	%r43, %r42, 0;
	mul.lo.s32 	%r12, %r43, %r22;
	mul.lo.s32 	%r13, %r118, %r24;
	mov.b32 	%r121, 0;
	@%p5 bra 	$L__BB12_6;
	mov.b32 	%r119, 0;
$L__BB12_5:
	.pragma "nounroll";
	not.b32 	%r45, %r119;
	add.s32 	%r46, %r6, %r45;
	min.s32 	%r47, %r5, %r46;
	max.s32 	%r48, %r47, 0;
	add.s32 	%r49, %r48, %r12;
	mul.wide.s32 	%rd6, %r49, 8;
	add.s64 	%rd7, %rd2, %rd6;
	ld.global.f64 	%fd18, [%rd7];
	add.s32 	%r50, %r119, %r13;
	mul.wide.u32 	%rd8, %r50, 8;
	add.s64 	%rd9, %rd1, %rd8;
	ld.global.f64 	%fd19, [%rd9];
	fma.rn.f64 	%fd20, %fd18, %fd19, %fd69;
	sub.s32 	%r51, %r6, %r119;
	add.s32 	%r52, %r51, -2;
	min.s32 	%r53, %r5, %r52;
	max.s32 	%r54, %r53, 0;
	add.s32 	%r55, %r54, %r12;
	mul.wide.s32 	%rd10, %r55, 8;
	add.s64 	%rd11, %rd2, %rd10;
	ld.global.f64 	%fd21, [%rd11];
	ld.global.f64 	%fd22, [%rd9+8];
	fma.rn.f64 	%fd23, %fd21, %fd22, %fd20;
	add.s32 	%r56, %r51, -3;
	min.s32 	%r57, %r5, %r56;
	max.s32 	%r58, %r57, 0;
	add.s32 	%r59, %r58, %r12;
	mul.wide.s32 	%rd12, %r59, 8;
	add.s64 	%rd13, %rd2, %rd12;
	ld.global.f64 	%fd24, [%rd13];
	ld.global.f64 	%fd25, [%rd9+16];
	fma.rn.f64 	%fd26, %fd24, %fd25, %fd23;
	add.s32 	%r60, %r51, -4;
	min.s32 	%r61, %r5, %r60;
	max.s32 	%r62, %r61, 0;
	add.s32 	%r63, %r62, %r12;
	mul.wide.s32 	%rd14, %r63, 8;
	add.s64 	%rd15, %rd2, %rd14;
	ld.global.f64 	%fd27, [%rd15];
	ld.global.f64 	%fd28, [%rd9+24];
	fma.rn.f64 	%fd29, %fd27, %fd28, %fd26;
	add.s32 	%r64, %r51, -5;
	min.s32 	%r65, %r5, %r64;
	max.s32 	%r66, %r65, 0;
	add.s32 	%r67, %r66, %r12;
	mul.wide.s32 	%rd16, %r67, 8;
	add.s64 	%rd17, %rd2, %rd16;
	ld.global.f64 	%fd30, [%rd17];
	ld.global.f64 	%fd31, [%rd9+32];
	fma.rn.f64 	%fd32, %fd30, %fd31, %fd29;
	add.s32 	%r68, %r51, -6;
	min.s32 	%r69, %r5, %r68;
	max.s32 	%r70, %r69, 0;
	add.s32 	%r71, %r70, %r12;
	mul.wide.s32 	%rd18, %r71, 8;
	add.s64 	%rd19, %rd2, %rd18;
	ld.global.f64 	%fd33, [%rd19];
	ld.global.f64 	%fd34, [%rd9+40];
	fma.rn.f64 	%fd35, %fd33, %fd34, %fd32;
	add.s32 	%r72, %r51, -7;
	min.s32 	%r73, %r5, %r72;
	max.s32 	%r74, %r73, 0;
	add.s32 	%r75, %r74, %r12;
	mul.wide.s32 	%rd20, %r75, 8;
	add.s64 	%rd21, %rd2, %rd20;
	ld.global.f64 	%fd36, [%rd21];
	ld.global.f64 	%fd37, [%rd9+48];
	fma.rn.f64 	%fd38, %fd36, %fd37, %fd35;
	add.s32 	%r76, %r51, -8;
	min.s32 	%r77, %r5, %r76;
	max.s32 	%r78, %r77, 0;
	add.s32 	%r79, %r78, %r12;
	mul.wide.s32 	%rd22, %r79, 8;
	add.s64 	%rd23, %rd2, %rd22;
	ld.global.f64 	%fd39, [%rd23];
	ld.global.f64 	%fd40, [%rd9+56];
	fma.rn.f64 	%fd69, %fd39, %fd40, %fd38;
	add.s32 	%r119, %r119, 8;
	setp.ne.s32 	%p6, %r119, %r9;
	mov.u32 	%r121, %r9;
	@%p6 bra 	$L__BB12_5;
$L__BB12_6:
	setp.eq.s32 	%p7, %r7, 0;
	@%p7 bra 	$L__BB12_14;
	add.s32 	%r80, %r7, -1;
	setp.lt.u32 	%p8, %r80, 3;
	@%p8 bra 	$L__BB12_9;
	not.b32 	%r81, %r121;
	add.s32 	%r82, %r6, %r81;
	min.s32 	%r83, %r5, %r82;
	max.s32 	%r84, %r83, 0;
	add.s32 	%r85, %r84, %r12;
	mul.wide.s32 	%rd24, %r85, 8;
	add.s64 	%rd25, %rd2, %rd24;
	ld.global.f64 	%fd42, [%rd25];
	add.s32 	%r86, %r121, %r13;
	mul.wide.u32 	%rd26, %r86, 8;
	add.s64 	%rd27, %rd1, %rd26;
	ld.global.f64 	%fd43, [%rd27];
	fma.rn.f64 	%fd44, %fd42, %fd43, %fd69;
	sub.s32 	%r87, %r6, %r121;
	add.s32 	%r88, %r87, -2;
	min.s32 	%r89, %r5, %r88;
	max.s32 	%r90, %r89, 0;
	add.s32 	%r91, %r90, %r12;
	mul.wide.s32 	%rd28, %r91, 8;
	add.s64 	%rd29, %rd2, %rd28;
	ld.global.f64 	%fd45, [%rd29];
	cvt.u64.u32 	%rd30, %r13;
	cvt.u64.u32 	%rd31, %r121;
	add.s64 	%rd32, %rd31, %rd30;
	shl.b64 	%rd33, %rd32, 3;
	add.s64 	%rd34, %rd1, %rd33;
	ld.global.f64 	%fd46, [%rd34+8];
	fma.rn.f64 	%fd47, %fd45, %fd46, %fd44;
	add.s32 	%r92, %r87, -3;
	min.s32 	%r93, %r5, %r92;
	max.s32 	%r94, %r93, 0;
	add.s32 	%r95, %r94, %r12;
	mul.wide.s32 	%rd35, %r95, 8;
	add.s64 	%rd36, %rd2, %rd35;
	ld.global.f64 	%fd48, [%rd36];
	ld.global.f64 	%fd49, [%rd34+16];
	fma.rn.f64 	%fd50, %fd48, %fd49, %fd47;
	add.s32 	%r96, %r87, -4;
	min.s32 	%r97, %r5, %r96;
	max.s32 	%r98, %r97, 0;
	add.s32 	%r99, %r98, %r12;
	mul.wide.s32 	%rd37, %r99, 8;
	add.s64 	%rd38, %rd2, %rd37;
	ld.global.f64 	%fd51, [%rd38];
	ld.global.f64 	%fd52, [%rd34+24];
	fma.rn.f64 	%fd69, %fd51, %fd52, %fd50;
	add.s32 	%r121, %r121, 4;
$L__BB12_9:
	setp.eq.s32 	%p9, %r8, 0;
	@%p9 bra 	$L__BB12_14;
	setp.eq.s32 	%p10, %r8, 1;
	@%p10 bra 	$L__BB12_12;
	not.b32 	%r100, %r121;
	add.s32 	%r101, %r6, %r100;
	min.s32 	%r102, %r5, %r101;
	max.s32 	%r103, %r102, 0;
	add.s32 	%r104, %r103, %r12;
	mul.wide.s32 	%rd39, %r104, 8;
	add.s64 	%rd40, %rd2, %rd39;
	ld.global.f64 	%fd54, [%rd40];
	add.s32 	%r105, %r121, %r13;
	mul.wide.u32 	%rd41, %r105, 8;
	add.s64 	%rd42, %rd1, %rd41;
	ld.global.f64 	%fd55, [%rd42];
	fma.rn.f64 	%fd56, %fd54, %fd55, %fd69;
	sub.s32 	%r106, %r6, %r121;
	add.s32 	%r107, %r106, -2;
	min.s32 	%r108, %r5, %r107;
	max.s32 	%r109, %r108, 0;
	add.s32 	%r110, %r109, %r12;
	mul.wide.s32 	%rd43, %r110, 8;
	add.s64 	%rd44, %rd2, %rd43;
	ld.global.f64 	%fd57, [%rd44];
	cvt.u64.u32 	%rd45, %r13;
	cvt.u64.u32 	%rd46, %r121;
	add.s64 	%rd47, %rd46, %rd45;
	shl.b64 	%rd48, %rd47, 3;
	add.s64 	%rd49, %rd1, %rd48;
	ld.global.f64 	%fd58, [%rd49+8];
	fma.rn.f64 	%fd69, %fd57, %fd58, %fd56;
	add.s32 	%r121, %r121, 2;
$L__BB12_12:
	setp.eq.s32 	%p11, %r10, 0;
	@%p11 bra 	$L__BB12_14;
	not.b32 	%r111, %r121;
	add.s32 	%r112, %r6, %r111;
	min.s32 	%r113, %r5, %r112;
	max.s32 	%r114, %r113, 0;
	add.s32 	%r115, %r114, %r12;
	mul.wide.s32 	%rd50, %r115, 8;
	add.s64 	%rd51, %rd2, %rd50;
	ld.global.f64 	%fd59, [%rd51];
	add.s32 	%r116, %r121, %r13;
	mul.wide.u32 	%rd52, %r116, 8;
	add.s64 	%rd53, %rd1, %rd52;
	ld.global.f64 	%fd60, [%rd53];
	fma.rn.f64 	%fd69, %fd59, %fd60, %fd69;
$L__BB12_14:
	add.s32 	%r118, %r118, 1;
	setp.ne.s32 	%p12, %r118, %r24;
	@%p12 bra 	$L__BB12_3;
$L__BB12_15:
	ld.param.u64 	%rd57, [matrixConvExtendBorderBackpropagationErrorTraversal_param_6];
	mad.lo.s32 	%r117, %r33, %r22, %r1;
	cvta.to.global.u64 	%rd54, %rd57;
	mul.wide.s32 	%rd55, %r117, 8;
	add.s64 	%rd56, %rd54, %rd55;
	st.global.f64 	[%rd56], %fd69;
$L__BB12_16:
	ret;

}
	// .globl	matrixConvExtendBorderBackpropagationWeightCorrection
.visible .entry matrixConvExtendBorderBackpropagationWeightCorrection(
	.param .u32 matrixConvExtendBorderBackpropagationWeightCorrection_param_0,
	.param .u32 matrixConvExtendBorderBackpropagationWeightCorrection_param_1,
	.param .u32 matrixConvExtendBorderBackpropagationWeightCorrection_param_2,
	.param .u32 matrixConvExtendBorderBackpropagationWeightCorrection_param_3,
	.param .f64 matrixConvExtendBorderBackpropagationWeightCorrection_param_4,
	.param .u64 .ptr .align 1 matrixConvExtendBorderBackpropagationWeightCorrection_param_5,
	.param .u64 .ptr .align 1 matrixConvExtendBorderBackpropagationWeightCorrection_param_6,
	.param .u64 .ptr .align 1 matrixConvExtendBorderBackpropagationWeightCorrection_param_7
)
{
	.reg .pred 	%p<14>;
	.reg .b32 	%r<113>;
	.reg .b64 	%rd<58>;
	.reg .b64 	%fd<76>;

	ld.param.u32 	%r23, [matrixConvExtendBorderBackpropagationWeightCorrection_param_0];
	ld.param.u32 	%r24, [matrixConvExtendBorderBackpropagationWeightCorrection_param_1];
	ld.param.u32 	%r25, [matrixConvExtendBorderBackpropagationWeightCorrection_param_2];
	ld.param.u32 	%r27, [matrixConvExtendBorderBackpropagationWeightCorrection_param_3];
	ld.param.u64 	%rd4, [matrixConvExtendBorderBackpropagationWeightCorrection_param_5];
	ld.param.u64 	%rd5, [matrixConvExtendBorderBackpropagationWeightCorrection_param_6];
	cvta.to.global.u64 	%rd1, %rd4;
	cvta.to.global.u64 	%rd2, %rd5;
	mov.u32 	%r28, %ctaid.x;
	mov.u32 	%r29, %ntid.x;
	mov.u32 	%r30, %tid.x;
	mad.lo.s32 	%r1, %r28, %r29, %r30;
	mov.u32 	%r31, %ctaid.y;
	mov.u32 	%r32, %ntid.y;
	mov.u32 	%r33, %tid.y;
	mad.lo.s32 	%r34, %r31, %r32, %r33;
	setp.ge.s32 	%p1, %r1, %r25;
	setp.ge.s32 	%p2, %r34, %r27;
	or.pred  	%p3, %p1, %p2;
	mov.f64 	%fd74, 0d0000000000000000;
	@%p3 bra 	$L__BB13_17;
	shr.s32 	%r35, %r25, 1;
	shr.u32 	%r3, %r27, 1;
	sub.s32 	%r4, %r35, %r1;
	setp.lt.s32 	%p4, %r24, 1;
	@%p4 bra 	$L__BB13_16;
	setp.lt.s32 	%p5, %r23, 1;
	add.s32 	%r5, %r23, -1;
	@%p5 bra 	$L__BB13_16;
	and.b32  	%r6, %r23, 7;
	and.b32  	%r7, %r23, 3;
	and.b32  	%r8, %r23, 2147483640;
	and.b32  	%r9, %r23, 1;
	sub.s32 	%r10, %r3, %r34;
	add.s32 	%r11, %r24, -1;
	mov.f64 	%fd74, 0d0000000000000000;
	mov.b32 	%r108, 0;
$L__BB13_4:
	setp.lt.u32 	%p6, %r23, 8;
	add.s32 	%r38, %r10, %r108;
	min.s32 	%r39, %r11, %r38;
	max.s32 	%r40, %r39, 0;
	mul.lo.s32 	%r13, %r108, %r23;
	mul.lo.s32 	%r14, %r40, %r23;
	mov.b32 	%r111, 0;
	@%p6 bra 	$L__BB13_7;
	mov.b32 	%r109, 0;
$L__BB13_6:
	.pragma "nounroll";
	add.s32 	%r42, %r4, %r109;
	min.s32 	%r43, %r5, %r42;
	max.s32 	%r44, %r43, 0;
	add.s32 	%r45, %r109, %r13;
	mul.wide.u32 	%rd6, %r45, 8;
	add.s64 	%rd7, %rd2, %rd6;
	ld.global.f64 	%fd20, [%rd7];
	add.s32 	%r46, %r44, %r14;
	mul.wide.u32 	%rd8, %r46, 8;
	add.s64 	%rd9, %rd1, %rd8;
	ld.global.f64 	%fd21, [%rd9];
	fma.rn.f64 	%fd22, %fd20, %fd21, %fd74;
	add.s32 	%r47, %r42, 1;
	min.s32 	%r48, %r5, %r47;
	max.s32 	%r49, %r48, 0;
	ld.global.f64 	%fd23, [%rd7+8];
	add.s32 	%r50, %r49, %r14;
	mul.wide.u32 	%rd10, %r50, 8;
	add.s64 	%rd11, %rd1, %rd10;
	ld.global.f64 	%fd24, [%rd11];
	fma.rn.f64 	%fd25, %fd23, %fd24, %fd22;
	add.s32 	%r51, %r42, 2;
	min.s32 	%r52, %r5, %r51;
	max.s32 	%r53, %r52, 0;
	ld.global.f64 	%fd26, [%rd7+16];
	add.s32 	%r54, %r53, %r14;
	mul.wide.u32 	%rd12, %r54, 8;
	add.s64 	%rd13, %rd1, %rd12;
	ld.global.f64 	%fd27, [%rd13];
	fma.rn.f64 	%fd28, %fd26, %fd27, %fd25;
	add.s32 	%r55, %r42, 3;
	min.s32 	%r56, %r5, %r55;
	max.s32 	%r57, %r56, 0;
	ld.global.f64 	%fd29, [%rd7+24];
	add.s32 	%r58, %r57, %r14;
	mul.wide.u32 	%rd14, %r58, 8;
	add.s64 	%rd15, %rd1, %rd14;
	ld.global.f64 	%fd30, [%rd15];
	fma.rn.f64 	%fd31, %fd29, %fd30, %fd28;
	add.s32 	%r59, %r42, 4;
	min.s32 	%r60, %r5, %r59;
	max.s32 	%r61, %r60, 0;
	ld.global.f64 	%fd32, [%rd7+32];
	add.s32 	%r62, %r61, %r14;
	mul.wide.u32 	%rd16, %r62, 8;
	add.s64 	%rd17, %rd1, %rd16;
	ld.global.f64 	%fd33, [%rd17];
	fma.rn.f64 	%fd34, %fd32, %fd33, %fd31;
	add.s32 	%r63, %r42, 5;
	min.s32 	%r64, %r5, %r63;
	max.s32 	%r65, %r64, 0;
	ld.global.f64 	%fd35, [%rd7+40];
	add.s32 	%r66, %r65, %r14;
	mul.wide.u32 	%rd18, %r66, 8;
	add.s64 	%rd19, %rd1, %rd18;
	ld.global.f64 	%fd36, [%rd19];
	fma.rn.f64 	%fd37, %fd35, %fd36, %fd34;
	add.s32 	%r67, %r42, 6;
	min.s32 	%r68, %r5, %r67;
	max.s32 	%r69, %r68, 0;
	ld.global.f64 	%fd38, [%rd7+48];
	add.s32 	%r70, %r69, %r14;
	mul.wide.u32 	%rd20, %r70, 8;
	add.s64 	%rd21, %rd1, %rd20;
	ld.global.f64 	%fd39, [%rd21];
	fma.rn.f64 	%fd40, %fd38, %fd39, %fd37;
	add.s32 	%r71, %r42, 7;
	min.s32 	%r72, %r5, %r71;
	max.s32 	%r73, %r72, 0;
	ld.global.f64 	%fd41, [%rd7+56];
	add.s32 	%r74, %r73, %r14;
	mul.wide.u32 	%rd22, %r74, 8;
	add.s64 	%rd23, %rd1, %rd22;
	ld.global.f64 	%fd42, [%rd23];
	fma.rn.f64 	%fd74, %fd41, %fd42, %fd40;
	add.s32 	%r109, %r109, 8;
	setp.ne.s32 	%p7, %r109, %r8;
	mov.u32 	%r111, %r8;
	@%p7 bra 	$L__BB13_6;
$L__BB13_7:
	setp.eq.s32 	%p8, %r6, 0;
	@%p8 bra 	$L__BB13_15;
	add.s32 	%r75, %r6, -1;
	setp.lt.u32 	%p9, %r75, 3;
	@%p9 bra 	$L__BB13_10;
	add.s32 	%r76, %r4, %r111;
	min.s32 	%r77, %r5, %r76;
	max.s32 	%r78, %r77, 0;
	add.s32 	%r79, %r111, %r13;
	mul.wide.u32 	%rd24, %r79, 8;
	add.s64 	%rd25, %rd2, %rd24;
	ld.global.f64 	%fd44, [%rd25];
	add.s32 	%r80, %r78, %r14;
	mul.wide.u32 	%rd26, %r80, 8;
	add.s64 	%rd27, %rd1, %rd26;
	ld.global.f64 	%fd45, [%rd27];
	fma.rn.f64 	%fd46, %fd44, %fd45, %fd74;
	add.s32 	%r81, %r76, 1;
	min.s32 	%r82, %r5, %r81;
	max.s32 	%r83, %r82, 0;
	cvt.u64.u32 	%rd28, %r13;
	cvt.u64.u32 	%rd29, %r111;
	add.s64 	%rd30, %rd29, %rd28;
	shl.b64 	%rd31, %rd30, 3;
	add.s64 	%rd32, %rd2, %rd31;
	ld.global.f64 	%fd47, [%rd32+8];
	add.s32 	%r84, %r83, %r14;
	mul.wide.u32 	%rd33, %r84, 8;
	add.s64 	%rd34, %rd1, %rd33;
	ld.global.f64 	%fd48, [%rd34];
	fma.rn.f64 	%fd49, %fd47, %fd48, %fd46;
	add.s32 	%r85, %r76, 2;
	min.s32 	%r86, %r5, %r85;
	max.s32 	%r87, %r86, 0;
	ld.global.f64 	%fd50, [%rd32+16];
	add.s32 	%r88, %r87, %r14;
	mul.wide.u32 	%rd35, %r88, 8;
	add.s64 	%rd36, %rd1, %rd35;
	ld.global.f64 	%fd51, [%rd36];
	fma.rn.f64 	%fd52, %fd50, %fd51, %fd49;
	add.s32 	%r89, %r76, 3;
	min.s32 	%r90, %r5, %r89;
	max.s32 	%r91, %r90, 0;
	ld.global.f64 	%fd53, [%rd32+24];
	add.s32 	%r92, %r91, %r14;
	mul.wide.u32 	%rd37, %r92, 8;
	add.s64 	%rd38, %rd1, %rd37;
	ld.global.f64 	%fd54, [%rd38];
	fma.rn.f64 	%fd74, %fd53, %fd54, %fd52;
	add.s32 	%r111, %r111, 4;
$L__BB13_10:
	setp.eq.s32 	%p10, %r7, 0;
	@%p10 bra 	$L__BB13_15;
	setp.eq.s32 	%p11, %r7, 1;
	@%p11 bra 	$L__BB13_13;
	add.s32 	%r93, %r4, %r111;
	min.s32 	%r94, %r5, %r93;
	max.s32 	%r95, %r94, 0;
	add.s32 	%r96, %r111, %r13;
	mul.wide.u32 	%rd39, %r96, 8;
	add.s64 	%rd40, %rd2, %rd39;
	ld.global.f64 	%fd56, [%rd40];
	add.s32 	%r97, %r95, %r14;
	mul.wide.u32 	%rd41, %r97, 8;
	add.s64 	%rd42, %rd1, %rd41;
	ld.global.f64 	%fd57, [%rd42];
	fma.rn.f64 	%fd58, %fd56, %fd57, %fd74;
	add.s32 	%r98, %r93, 1;
	min.s32 	%r99, %r5, %r98;
	max.s32 	%r100, %r99, 0;
	cvt.u64.u32 	%rd43, %r13;
	cvt.u64.u32 	%rd44, %r111;
	add.s64 	%rd45, %rd44, %rd43;
	shl.b64 	%rd46, %rd45, 3;
	add.s64 	%rd47, %rd2, %rd46;
	ld.global.f64 	%fd59, [%rd47+8];
	add.s32 	%r101, %r100, %r14;
	mul.wide.u32 	%rd48, %r101, 8;
	add.s64 	%rd49, %rd1, %rd48;
	ld.global.f64 	%fd60, [%rd49];
	fma.rn.f64 	%fd74, %fd59, %fd60, %fd58;
	add.s32 	%r111, %r111, 2;
$L__BB13_13:
	setp.eq.s32 	%p12, %r9, 0;
	@%p12 bra 	$L__BB13_15;
	add.s32 	%r102, %r4, %r111;
	min.s32 	%r103, %r5, %r102;
	max.s32 	%r104, %r103, 0;
	add.s32 	%r105, %r111, %r13;
	mul.wide.u32 	%rd50, %r105, 8;
	add.s64 	%rd51, %rd2, %rd50;
	ld.global.f64 	%fd61, [%rd51];
	add.s32 	%r106, %r104, %r14;
	mul.wide.u32 	%rd52, %r106, 8;
	add.s64 	%rd53, %rd1, %rd52;
	ld.global.f64 	%fd62, [%rd53];
	fma.rn.f64 	%fd74, %fd61, %fd62, %fd74;
$L__BB13_15:
	add.s32 	%r108, %r108, 1;
	setp.ne.s32 	%p13, %r108, %r24;
	@%p13 bra 	$L__BB13_4;
$L__BB13_16:
	ld.param.u64 	%rd57, [matrixConvExtendBorderBackpropagationWeightCorrection_param_7];
	ld.param.f64 	%fd64, [matrixConvExtendBorderBackpropagationWeightCorrection_param_4];
	mul.f64 	%fd63, %fd64, %fd74;
	mad.lo.s32 	%r107, %r34, %r23, %r1;
	cvta.to.global.u64 	%rd54, %rd57;
	mul.wide.s32 	%rd55, %r107, 8;
	add.s64 	%rd56, %rd54, %rd55;
	st.global.f64 	[%rd56], %fd63;
$L__BB13_17:
	ret;

}
	// .globl	matrixConvRepeatBorderBackpropagationErrorTraversal
.visible .entry matrixConvRepeatBorderBackpropagationErrorTraversal(
	.param .u32 matrixConvRepeatBorderBackpropagationErrorTraversal_param_0,
	.param .u32 matrixConvRepeatBorderBackpropagationErrorTraversal_param_1,
	.param .u32 matrixConvRepeatBorderBackpropagationErrorTraversal_param_2,
	.param .u32 matrixConvRepeatBorderBackpropagationErrorTraversal_param_3,
	.param .u64 .ptr .align 1 matrixConvRepeatBorderBackpropagationErrorTraversal_param_4,
	.param .u64 .ptr .align 1 matrixConvRepeatBorderBackpropagationErrorTraversal_param_5,
	.param .u64 .ptr .align 1 matrixConvRepeatBorderBackpropagationErrorTraversal_param_6
)
{
	.reg .pred 	%p<29>;
	.reg .b32 	%r<169>;
	.reg .b64 	%rd<57>;
	.reg .b64 	%fd<71>;

	ld.param.u32 	%r20, [matrixConvRepeatBorderBackpropagationErrorTraversal_param_0];
	ld.param.u32 	%r24, [matrixConvRepeatBorderBackpropagationErrorTraversal_param_1];
	ld.param.u32 	%r22, [matrixConvRepeatBorderBackpropagationErrorTraversal_param_2];
	ld.param.u32 	%r23, [matrixConvRepeatBorderBackpropagationErrorTraversal_param_3];
	ld.param.u64 	%rd4, [matrixConvRepeatBorderBackpropagationErrorTraversal_param_4];
	ld.param.u64 	%rd5, [matrixConvRepeatBorderBackpropagationErrorTraversal_param_5];
	ld.param.u64 	%rd3, [matrixConvRepeatBorderBackpropagationErrorTraversal_param_6];
	cvta.to.global.u64 	%rd1, %rd5;
	cvta.to.global.u64 	%rd2, %rd4;
	mov.u32 	%r25, %ctaid.x;
	mov.u32 	%r26, %ntid.x;
	mov.u32 	%r27, %tid.x;
	mad.lo.s32 	%r1, %r25, %r26, %r27;
	mov.u32 	%r28, %ctaid.y;
	mov.u32 	%r29, %ntid.y;
	mov.u32 	%r30, %tid.y;
	mad.lo.s32 	%r31, %r28, %r29, %r30;
	setp.ge.s32 	%p1, %r1, %r20;
	setp.ge.s32 	%p2, %r31, %r24;
	or.pred  	%p3, %p1, %p2;
	@%p3 bra 	$L__BB14_16;
	setp.lt.s32 	%p4, %r22, 1;
	mov.f64 	%fd69, 0d0000000000000000;
	@%p4 bra 	$L__BB14_15;
	shr.s32 	%r33, %r23, 1;
	shr.u32 	%r34, %r22, 1;
	add.s32 	%r35, %r23, %r31;
	sub.s32 	%r3, %r35, %r33;
	add.s32 	%r36, %r22, %r1;
	sub.s32 	%r4, %r36, %r34;
	and.b32  	%r5, %r22, 7;
	and.b32  	%r6, %r22, 3;
	and.b32  	%r7, %r22, 2147483640;
	and.b32  	%r8, %r22, 1;
	mov.f64 	%fd69, 0d0000000000000000;
	mov.b32 	%r164, 0;
$L__BB14_3:
	setp.lt.u32 	%p5, %r22, 8;
	not.b32 	%r38, %r164;
	add.s32 	%r39, %r3, %r38;
	shr.s32 	%r40, %r39, 31;
	and.b32  	%r41, %r40, %r24;
	add.s32 	%r42, %r41, %r39;
	setp.lt.s32 	%p6, %r42, %r24;
	selp.b32 	%r43, 0, %r24, %p6;
	sub.s32 	%r44, %r42, %r43;
	mul.lo.s32 	%r10, %r44, %r20;
	mul.lo.s32 	%r11, %r164, %r22;
	mov.b32 	%r167, 0;
	@%p5 bra 	$L__BB14_6;
	mov.b32 	%r165, 0;
$L__BB14_5:
	.pragma "nounroll";
	not.b32 	%r46, %r165;
	add.s32 	%r47, %r4, %r46;
	shr.s32 	%r48, %r47, 31;
	and.b32  	%r49, %r48, %r20;
	add.s32 	%r50, %r49, %r47;
	setp.lt.s32 	%p7, %r50, %r20;
	selp.b32 	%r51, 0, %r20, %p7;
	add.s32 	%r52, %r50, %r10;
	sub.s32 	%r53, %r52, %r51;
	mul.wide.s32 	%rd6, %r53, 8;
	add.s64 	%rd7, %rd2, %rd6;
	ld.global.f64 	%fd18, [%rd7];
	add.s32 	%r54, %r165, %r11;
	mul.wide.u32 	%rd8, %r54, 8;
	add.s64 	%rd9, %rd1, %rd8;
	ld.global.f64 	%fd19, [%rd9];
	fma.rn.f64 	%fd20, %fd18, %fd19, %fd69;
	sub.s32 	%r55, %r4, %r165;
	add.s32 	%r56, %r55, -2;
	shr.s32 	%r57, %r56, 31;
	and.b32  	%r58, %r57, %r20;
	add.s32 	%r59, %r58, %r56;
	setp.lt.s32 	%p8, %r59, %r20;
	selp.b32 	%r60, 0, %r20, %p8;
	add.s32 	%r61, %r59, %r10;
	sub.s32 	%r62, %r61, %r60;
	mul.wide.s32 	%rd10, %r62, 8;
	add.s64 	%rd11, %rd2, %rd10;
	ld.global.f64 	%fd21, [%rd11];
	ld.global.f64 	%fd22, [%rd9+8];
	fma.rn.f64 	%fd23, %fd21, %fd22, %fd20;
	add.s32 	%r63, %r55, -3;
	shr.s32 	%r64, %r63, 31;
	and.b32  	%r65, %r64, %r20;
	add.s32 	%r66, %r65, %r63;
	setp.lt.s32 	%p9, %r66, %r20;
	selp.b32 	%r67, 0, %r20, %p9;
	add.s32 	%r68, %r66, %r10;
	sub.s32 	%r69, %r68, %r67;
	mul.wide.s32 	%rd12, %r69, 8;
	add.s64 	%rd13, %rd2, %rd12;
	ld.global.f64 	%fd24, [%rd13];
	ld.global.f64 	%fd25, [%rd9+16];
	fma.rn.f64 	%fd26, %fd24, %fd25, %fd23;
	add.s32 	%r70, %r55, -4;
	shr.s32 	%r71, %r70, 31;
	and.b32  	%r72, %r71, %r20;
	add.s32 	%r73, %r72, %r70;
	setp.lt.s32 	%p10, %r73, %r20;
	selp.b32 	%r74, 0, %r20, %p10;
	add.s32 	%r75, %r73, %r10;
	sub.s32 	%r76, %r75, %r74;
	mul.wide.s32 	%rd14, %r76, 8;
	add.s64 	%rd15, %rd2, %rd14;
	ld.global.f64 	%fd27, [%rd15];
	ld.global.f64 	%fd28, [%rd9+24];
	fma.rn.f64 	%fd29, %fd27, %fd28, %fd26;
	add.s32 	%r77, %r55, -5;
	shr.s32 	%r78, %r77, 31;
	and.b32  	%r79, %r78, %r20;
	add.s32 	%r80, %r79, %r77;
	setp.lt.s32 	%p11, %r80, %r20;
	selp.b32 	%r81, 0, %r20, %p11;
	add.s32 	%r82, %r80, %r10;
	sub.s32 	%r83, %r82, %r81;
	mul.wide.s32 	%rd16, %r83, 8;
	add.s64 	%rd17, %rd2, %rd16;
	ld.global.f64 	%fd30, [%rd17];
	ld.global.f64 	%fd31, [%rd9+32];
	fma.rn.f64 	%fd32, %fd30, %fd31, %fd29;
	add.s32 	%r84, %r55, -6;
	shr.s32 	%r85, %r84, 31;
	and.b32  	%r86, %r85, %r20;
	add.s32 	%r87, %r86, %r84;
	setp.lt.s32 	%p12, %r87, %r20;
	selp.b32 	%r88, 0, %r20, %p12;
	add.s32 	%r89, %r87, %r10;
	sub.s32 	%r90, %r89, %r88;
	mul.wide.s32 	%rd18, %r90, 8;
	add.s64 	%rd19, %rd2, %rd18;
	ld.global.f64 	%fd33, [%rd19];
	ld.global.f64 	%fd34, [%rd9+40];
	fma.rn.f64 	%fd35, %fd33, %fd34, %fd32;
	add.s32 	%r91, %r55, -7;
	shr.s32 	%r92, %r91, 31;
	and.b32  	%r93, %r92, %r20;
	add.s32 	%r94, %r93, %r91;
	setp.lt.s32 	%p13, %r94, %r20;
	selp.b32 	%r95, 0, %r20, %p13;
	add.s32 	%r96, %r94, %r10;
	sub.s32 	%r97, %r96, %r95;
	mul.wide.s32 	%rd20, %r97, 8;
	add.s64 	%rd21, %rd2, %rd20;
	ld.global.f64 	%fd36, [%rd21];
	ld.global.f64 	%fd37, [%rd9+48];
	fma.rn.f64 	%fd38, %fd36, %fd37, %fd35;
	add.s32 	%r98, %r55, -8;
	shr.s32 	%r99, %r98, 31;
	and.b32  	%r100, %r99, %r20;
	add.s32 	%r101, %r100, %r98;
	setp.lt.s32 	%p14, %r101, %r20;
	selp.b32 	%r102, 0, %r20, %p14;
	add.s32 	%r103, %r101, %r10;
	sub.s32 	%r104, %r103, %r102;
	mul.wide.s32 	%rd22, %r104, 8;
	add.s64 	%rd23, %rd2, %rd22;
	ld.global.f64 	%fd39, [%rd23];
	ld.global.f64 	%fd40, [%rd9+56];
	fma.rn.f64 	%fd69, %fd39, %fd40, %fd38;
	add.s32 	%r165, %r165, 8;
	setp.ne.s32 	%p15, %r165, %r7;
	mov.u32 	%r167, %r7;
	@%p15 bra 	$L__BB14_5;
$L__BB14_6:
	setp.eq.s32 	%p16, %r5, 0;
	@%p16 bra 	$L__BB14_14;
	add.s32 	%r105, %r5, -1;
	setp.lt.u32 	%p17, %r105, 3;
	@%p17 bra 	$L__BB14_9;
	not.b32 	%r106, %r167;
	add.s32 	%r107, %r4, %r106;
	shr.s32 	%r108, %r107, 31;
	and.b32  	%r109, %r108, %r20;
	add.s32 	%r110, %r109, %r107;
	setp.lt.s32 	%p18, %r110, %r20;
	selp.b32 	%r111, 0, %r20, %p18;
	add.s32 	%r112, %r110, %r10;
	sub.s32 	%r113, %r112, %r111;
	mul.wide.s32 	%rd24, %r113, 8;
	add.s64 	%rd25, %rd2, %rd24;
	ld.global.f64 	%fd42, [%rd25];
	add.s32 	%r114, %r167, %r11;
	mul.wide.u32 	%rd26, %r114, 8;
	add.s64 	%rd27, %rd1, %rd26;
	ld.global.f64 	%fd43, [%rd27];
	fma.rn.f64 	%fd44, %fd42, %fd43, %fd69;
	sub.s32 	%r115, %r4, %r167;
	add.s32 	%r116, %r115, -2;
	shr.s32 	%r117, %r116, 31;
	and.b32  	%r118, %r117, %r20;
	add.s32 	%r119, %r118, %r116;
	setp.lt.s32 	%p19, %r119, %r20;
	selp.b32 	%r120, 0, %r20, %p19;
	add.s32 	%r121, %r119, %r10;
	sub.s32 	%r122, %r121, %r120;
	mul.wide.s32 	%rd28, %r122, 8;
	add.s64 	%rd29, %rd2, %rd28;
	ld.global.f64 	%fd45, [%rd29];
	cvt.u64.u32 	%rd30, %r11;
	cvt.u64.u32 	%rd31, %r167;
	add.s64 	%rd32, %rd31, %rd30;
	shl.b64 	%rd33, %rd32, 3;
	add.s64 	%rd34, %rd1, %rd33;
	ld.global.f64 	%fd46, [%rd34+8];
	fma.rn.f64 	%fd47, %fd45, %fd46, %fd44;
	add.s32 	%r123, %r115, -3;
	shr.s32 	%r124, %r123, 31;
	and.b32  	%r125, %r124, %r20;
	add.s32 	%r126, %r125, %r123;
	setp.lt.s32 	%p20, %r126, %r20;
	selp.b32 	%r127, 0, %r20, %p20;
	add.s32 	%r128, %r126, %r10;
	sub.s32 	%r129, %r128, %r127;
	mul.wide.s32 	%rd35, %r129, 8;
	add.s64 	%rd36, %rd2, %rd35;
	ld.global.f64 	%fd48, [%rd36];
	ld.global.f64 	%fd49, [%rd34+16];
	fma.rn.f64 	%fd50, %fd48, %fd49, %fd47;
	add.s32 	%r130, %r115, -4;
	shr.s32 	%r131, %r130, 31;
	and.b32  	%r132, %r131, %r20;
	add.s32 	%r133, %r132, %r130;
	setp.lt.s32 	%p21, %r133, %r20;
	selp.b32 	%r134, 0, %r20, %p21;
	add.s32 	%r135, %r133, %r10;
	sub.s32 	%r136, %r135, %r134;
	mul.wide.s32 	%rd37, %r136, 8;
	add.s64 	%rd38, %rd2, %rd37;
	ld.global.f64 	%fd51, [%rd38];
	ld.global.f64 	%fd52, [%rd34+24];
	fma.rn.f64 	%fd69, %fd51, %fd52, %fd50;
	add.s32 	%r167, %r167, 4;
$L__BB14_9:
	setp.eq.s32 	%p22, %r6, 0;
	@%p22 bra 	$L__BB14_14;
	setp.eq.s32 	%p23, %r6, 1;
	@%p23 bra 	$L__BB14_12;
	not.b32 	%r137, %r167;
	add.s32 	%r138, %r4, %r137;
	shr.s32 	%r139, %r138, 31;
	and.b32  	%r140, %r139, %r20;
	add.s32 	%r141, %r140, %r138;
	setp.lt.s32 	%p24, %r141, %r20;
	selp.b32 	%r142, 0, %r20, %p24;
	add.s32 	%r143, %r141, %r10;
	sub.s32 	%r144, %r143, %r142;
	mul.wide.s32 	%rd39, %r144, 8;
	add.s64 	%rd40, %rd2, %rd39;
	ld.global.f64 	%fd54, [%rd40];
	add.s32 	%r145, %r167, %r11;
	mul.wide.u32 	%rd41, %r145, 8;
	add.s64 	%rd42, %rd1, %rd41;
	ld.global.f64 	%fd55, [%rd42];
	fma.rn.f64 	%fd56, %fd54, %fd55, %fd69;
	sub.s32 	%r146, %r4, %r167;
	add.s32 	%r147, %r146, -2;
	shr.s32 	%r148, %r147, 31;
	and.b32  	%r149, %r148, %r20;
	add.s32 	%r150, %r149, %r147;
	setp.lt.s32 	%p25, %r150, %r20;
	selp.b32 	%r151, 0, %r20, %p25;
	add.s32 	%r152, %r150, %r10;
	sub.s32 	%r153, %r152, %r151;
	mul.wide.s32 	%rd43, %r153, 8;
	add.s64 	%rd44, %rd2, %rd43;
	ld.global.f64 	%fd57, [%rd44];
	cvt.u64.u32 	%rd45, %r11;
	cvt.u64.u32 	%rd46, %r167;
	add.s64 	%rd47, %rd46, %rd45;
	shl.b64 	%rd48, %rd47, 3;
	add.s64 	%rd49, %rd1, %rd48;
	ld.global.f64 	%fd58, [%rd49+8];
	fma.rn.f64 	%fd69, %fd57, %fd58, %fd56;
	add.s32 	%r167, %r167, 2;
$L__BB14_12:
	setp.eq.s32 	%p26, %r8, 0;
	@%p26 bra 	$L__BB14_14;
	not.b32 	%r154, %r167;
	add.s32 	%r155, %r4, %r154;
	shr.s32 	%r156, %r155, 31;
	and.b32  	%r157, %r156, %r20;
	add.s32 	%r158, %r157, %r155;
	setp.lt.s32 	%p27, %r158, %r20;
	selp.b32 	%r159, 0, %r20, %p27;
	add.s32 	%r160, %r158, %r10;
	sub.s32 	%r161, %r160, %r159;
	mul.wide.s32 	%rd50, %r161, 8;
	add.s64 	%rd51, %rd2, %rd50;
	ld.global.f64 	%fd59, [%rd51];
	add.s32 	%r162, %r167, %r11;
	mul.wide.u32 	%rd52, %r162, 8;
	add.s64 	%rd53, %rd1, %rd52;
	ld.global.f64 	%fd60, [%rd53];
	fma.rn.f64 	%fd69, %fd59, %fd60, %fd69;
$L__BB14_14:
	add.s32 	%r164, %r164, 1;
	setp.ne.s32 	%p28, %r164, %r22;
	@%p28 bra 	$L__BB14_3;
$L__BB14_15:
	mad.lo.s32 	%r163, %r31, %r20, %r1;
	cvta.to.global.u64 	%rd54, %rd3;
	mul.wide.s32 	%rd55, %r163, 8;
	add.s64 	%rd56, %rd54, %rd55;
	st.global.f64 	[%rd56], %fd69;
$L__BB14_16:
	ret;

}
	// .globl	matrixConvRepeatBorderBackpropagationWeightCorrection
.visible .entry matrixConvRepeatBorderBackpropagationWeightCorrection(
	.param .u32 matrixConvRepeatBorderBackpropagationWeightCorrection_param_0,
	.param .u32 matrixConvRepeatBorderBackpropagationWeightCorrection_param_1,
	.param .u32 matrixConvRepeatBorderBackpropagationWeightCorrection_param_2,
	.param .u32 matrixConvRepeatBorderBackpropagationWeightCorrection_param_3,
	.param .f64 matrixConvRepeatBorderBackpropagationWeightCorrection_param_4,
	.param .u64 .ptr .align 1 matrixConvRepeatBorderBackpropagationWeightCorrection_param_5,
	.param .u64 .ptr .align 1 matrixConvRepeatBorderBackpropagationWeightCorrection_param_6,
	.param .u64 .ptr .align 1 matrixConvRepeatBorderBackpropagationWeightCorrection_param_7
)
{
	.reg .pred 	%p<29>;
	.reg .b32 	%r<160>;
	.reg .b64 	%rd<57>;
	.reg .b64 	%fd<74>;

	ld.param.u32 	%r21, [matrixConvRepeatBorderBackpropagationWeightCorrection_param_0];
	ld.param.u32 	%r22, [matrixConvRepeatBorderBackpropagationWeightCorrection_param_1];
	ld.param.u32 	%r23, [matrixConvRepeatBorderBackpropagationWeightCorrection_param_2];
	ld.param.u32 	%r25, [matrixConvRepeatBorderBackpropagationWeightCorrection_param_3];
	ld.param.u64 	%rd4, [matrixConvRepeatBorderBackpropagationWeightCorrection_param_5];
	ld.param.u64 	%rd5, [matrixConvRepeatBorderBackpropagationWeightCorrection_param_6];
	ld.param.u64 	%rd3, [matrixConvRepeatBorderBackpropagationWeightCorrection_param_7];
	cvta.to.global.u64 	%rd1, %rd4;
	cvta.to.global.u64 	%rd2, %rd5;
	mov.u32 	%r26, %ctaid.x;
	mov.u32 	%r27, %ntid.x;
	mov.u32 	%r28, %tid.x;
	mad.lo.s32 	%r1, %r26, %r27, %r28;
	mov.u32 	%r29, %ctaid.y;
	mov.u32 	%r30, %ntid.y;
	mov.u32 	%r31, %tid.y;
	mad.lo.s32 	%r32, %r29, %r30, %r31;
	setp.ge.s32 	%p1, %r1, %r23;
	setp.ge.s32 	%p2, %r32, %r25;
	or.pred  	%p3, %p1, %p2;
	@%p3 bra 	$L__BB15_16;
	shr.s32 	%r33, %r23, 1;
	shr.u32 	%r3, %r25, 1;
	sub.s32 	%r4, %r33, %r1;
	mov.f64 	%fd72, 0d0000000000000000;
	min.s32 	%r34, %r22, %r21;
	setp.lt.s32 	%p4, %r34, 1;
	@%p4 bra 	$L__BB15_15;
	and.b32  	%r5, %r21, 7;
	and.b32  	%r6, %r21, 3;
	and.b32  	%r7, %r21, 2147483640;
	and.b32  	%r8, %r21, 1;
	sub.s32 	%r9, %r3, %r32;
	mov.f64 	%fd72, 0d0000000000000000;
	mov.b32 	%r155, 0;
$L__BB15_3:
	setp.lt.u32 	%p5, %r21, 8;
	add.s32 	%r37, %r155, %r9;
	shr.s32 	%r38, %r37, 31;
	and.b32  	%r39, %r38, %r22;
	add.s32 	%r40, %r39, %r37;
	setp.lt.s32 	%p6, %r40, %r22;
	selp.b32 	%r41, 0, %r22, %p6;
	sub.s32 	%r42, %r40, %r41;
	mul.lo.s32 	%r11, %r155, %r21;
	mul.lo.s32 	%r12, %r42, %r21;
	mov.b32 	%r158, 0;
	@%p5 bra 	$L__BB15_6;
	mov.b32 	%r156, 0;
$L__BB15_5:
	.pragma "nounroll";
	add.s32 	%r44, %r156, %r4;
	shr.s32 	%r45, %r44, 31;
	and.b32  	%r46, %r45, %r21;
	add.s32 	%r47, %r46, %r44;
	setp.lt.s32 	%p7, %r47, %r21;
	selp.b32 	%r48, 0, %r21, %p7;
	add.s32 	%r49, %r156, %r11;
	mul.wide.u32 	%rd6, %r49, 8;
	add.s64 	%rd7, %rd2, %rd6;
	ld.global.f64 	%fd19, [%rd7];
	add.s32 	%r50, %r47, %r12;
	sub.s32 	%r51, %r50, %r48;
	mul.wide.s32 	%rd8, %r51, 8;
	add.s64 	%rd9, %rd1, %rd8;
	ld.global.f64 	%fd20, [%rd9];
	fma.rn.f64 	%fd21, %fd19, %fd20, %fd72;
	add.s32 	%r52, %r44, 1;
	shr.s32 	%r53, %r52, 31;
	and.b32  	%r54, %r53, %r21;
	add.s32 	%r55, %r54, %r52;
	setp.lt.s32 	%p8, %r55, %r21;
	selp.b32 	%r56, 0, %r21, %p8;
	ld.global.f64 	%fd22, [%rd7+8];
	add.s32 	%r57, %r55, %r12;
	sub.s32 	%r58, %r57, %r56;
	mul.wide.s32 	%rd10, %r58, 8;
	add.s64 	%rd11, %rd1, %rd10;
	ld.global.f64 	%fd23, [%rd11];
	fma.rn.f64 	%fd24, %fd22, %fd23, %fd21;
	add.s32 	%r59, %r44, 2;
	shr.s32 	%r60, %r59, 31;
	and.b32  	%r61, %r60, %r21;
	add.s32 	%r62, %r61, %r59;
	setp.lt.s32 	%p9, %r62, %r21;
	selp.b32 	%r63, 0, %r21, %p9;
	ld.global.f64 	%fd25, [%rd7+16];
	add.s32 	%r64, %r62, %r12;
	sub.s32 	%r65, %r64, %r63;
	mul.wide.s32 	%rd12, %r65, 8;
	add.s64 	%rd13, %rd1, %rd12;
	ld.global.f64 	%fd26, [%rd13];
	fma.rn.f64 	%fd27, %fd25, %fd26, %fd24;
	add.s32 	%r66, %r44, 3;
	shr.s32 	%r67, %r66, 31;
	and.b32  	%r68, %r67, %r21;
	add.s32 	%r69, %r68, %r66;
	setp.lt.s32 	%p10, %r69, %r21;
	selp.b32 	%r70, 0, %r21, %p10;
	ld.global.f64 	%fd28, [%rd7+24];
	add.s32 	%r71, %r69, %r12;
	sub.s32 	%r72, %r71, %r70;
	mul.wide.s32 	%rd14, %r72, 8;
	add.s64 	%rd15, %rd1, %rd14;
	ld.global.f64 	%fd29, [%rd15];
	fma.rn.f64 	%fd30, %fd28, %fd29, %fd27;
	add.s32 	%r73, %r44, 4;
	shr.s32 	%r74, %r73, 31;
	and.b32  	%r75, %r74, %r21;
	add.s32 	%r76, %r75, %r73;
	setp.lt.s32 	%p11, %r76, %r21;
	selp.b32 	%r77, 0, %r21, %p11;
	ld.global.f64 	%fd31, [%rd7+32];
	add.s32 	%r78, %r76, %r12;
	sub.s32 	%r79, %r78, %r77;
	mul.wide.s32 	%rd16, %r79, 8;
	add.s64 	%rd17, %rd1, %rd16;
	ld.global.f64 	%fd32, [%rd17];
	fma.rn.f64 	%fd33, %fd31, %fd32, %fd30;
	add.s32 	%r80, %r44, 5;
	shr.s32 	%r81, %r80, 31;
	and.b32  	%r82, %r81, %r21;
	add.s32 	%r83, %r82, %r80;
	setp.lt.s32 	%p12, %r83, %r21;
	selp.b32 	%r84, 0, %r21, %p12;
	ld.global.f64 	%fd34, [%rd7+40];
	add.s32 	%r85, %r83, %r12;
	sub.s32 	%r86, %r85, %r84;
	mul.wide.s32 	%rd18, %r86, 8;
	add.s64 	%rd19, %rd1, %rd18;
	ld.global.f64 	%fd35, [%rd19];
	fma.rn.f64 	%fd36, %fd34, %fd35, %fd33;
	add.s32 	%r87, %r44, 6;
	shr.s32 	%r88, %r87, 31;
	and.b32  	%r89, %r88, %r21;
	add.s32 	%r90, %r89, %r87;
	setp.lt.s32 	%p13, %r90, %r21;
	selp.b32 	%r91, 0, %r21, %p13;
	ld.global.f64 	%fd37, [%rd7+48];
	add.s32 	%r92, %r90, %r12;
	sub.s32 	%r93, %r92, %r91;
	mul.wide.s32 	%rd20, %r93, 8;
	add.s64 	%rd21, %rd1, %rd20;
	ld.global.f64 	%fd38, [%rd21];
	fma.rn.f64 	%fd39, %fd37, %fd38, %fd36;
	add.s32 	%r94, %r44, 7;
	shr.s32 	%r95, %r94, 31;
	and.b32  	%r96, %r95, %r21;
	add.s32 	%r97, %r96, %r94;
	setp.lt.s32 	%p14, %r97, %r21;
	selp.b32 	%r98, 0, %r21, %p14;
	ld.global.f64 	%fd40, [%rd7+56];
	add.s32 	%r99, %r97, %r12;
	sub.s32 	%r100, %r99, %r98;
	mul.wide.s32 	%rd22, %r100, 8;
	add.s64 	%rd23, %rd1, %rd22;
	ld.global.f64 	%fd41, [%rd23];
	fma.rn.f64 	%fd72, %fd40, %fd41, %fd39;
	add.s32 	%r156, %r156, 8;
	setp.ne.s32 	%p15, %r156, %r7;
	mov.u32 	%r158, %r7;
	@%p15 bra 	$L__BB15_5;
$L__BB15_6:
	setp.eq.s32 	%p16, %r5, 0;
	@%p16 bra 	$L__BB15_14;
	add.s32 	%r101, %r5, -1;
	setp.lt.u32 	%p17, %r101, 3;
	@%p17 bra 	$L__BB15_9;
	add.s32 	%r102, %r158, %r4;
	shr.s32 	%r103, %r102, 31;
	and.b32  	%r104, %r103, %r21;
	add.s32 	%r105, %r104, %r102;
	setp.lt.s32 	%p18, %r105, %r21;
	selp.b32 	%r106, 0, %r21, %p18;
	add.s32 	%r107, %r158, %r11;
	mul.wide.u32 	%rd24, %r107, 8;
	add.s64 	%rd25, %rd2, %rd24;
	ld.global.f64 	%fd43, [%rd25];
	add.s32 	%r108, %r105, %r12;
	sub.s32 	%r109, %r108, %r106;
	mul.wide.s32 	%rd26, %r109, 8;
	add.s64 	%rd27, %rd1, %rd26;
	ld.global.f64 	%fd44, [%rd27];
	fma.rn.f64 	%fd45, %fd43, %fd44, %fd72;
	add.s32 	%r110, %r102, 1;
	shr.s32 	%r111, %r110, 31;
	and.b32  	%r112, %r111, %r21;
	add.s32 	%r113, %r112, %r110;
	setp.lt.s32 	%p19, %r113, %r21;
	selp.b32 	%r114, 0, %r21, %p19;
	cvt.u64.u32 	%rd28, %r11;
	cvt.u64.u32 	%rd29, %r158;
	add.s64 	%rd30, %rd29, %rd28;
	shl.b64 	%rd31, %rd30, 3;
	add.s64 	%rd32, %rd2, %rd31;
	ld.global.f64 	%fd46, [%rd32+8];
	add.s32 	%r115, %r113, %r12;
	sub.s32 	%r116, %r115, %r114;
	mul.wide.s32 	%rd33, %r116, 8;
	add.s64 	%rd34, %rd1, %rd33;
	ld.global.f64 	%fd47, [%rd34];
	fma.rn.f64 	%fd48, %fd46, %fd47, %fd45;
	add.s32 	%r117, %r102, 2;
	shr.s32 	%r118, %r117, 31;
	and.b32  	%r119, %r118, %r21;
	add.s32 	%r120, %r119, %r117;
	setp.lt.s32 	%p20, %r120, %r21;
	selp.b32 	%r121, 0, %r21, %p20;
	ld.global.f64 	%fd49, [%rd32+16];
	add.s32 	%r122, %r120, %r12;
	sub.s32 	%r123, %r122, %r121;
	mul.wide.s32 	%rd35, %r123, 8;
	add.s64 	%rd36, %rd1, %rd35;
	ld.global.f64 	%fd50, [%rd36];
	fma.rn.f64 	%fd51, %fd49, %fd50, %fd48;
	add.s32 	%r124, %r102, 3;
	shr.s32 	%r125, %r124, 31;
	and.b32  	%r126, %r125, %r21;
	add.s32 	%r127, %r126, %r124;
	setp.lt.s32 	%p21, %r127, %r21;
	selp.b32 	%r128, 0, %r21, %p21;
	ld.global.f64 	%fd52, [%rd32+24];
	add.s32 	%r129, %r127, %r12;
	sub.s32 	%r130, %r129, %r128;
	mul.wide.s32 	%rd37, %r130, 8;
	add.s64 	%rd38, %rd1, %rd37;
	ld.global.f64 	%fd53, [%rd38];
	fma.rn.f64 	%fd72, %fd52, %fd53, %fd51;
	add.s32 	%r158, %r158, 4;
$L__BB15_9:
	setp.eq.s32 	%p22, %r6, 0;
	@%p22 bra 	$L__BB15_14;
	setp.eq.s32 	%p23, %r6, 1;
	@%p23 bra 	$L__BB15_12;
	add.s32 	%r131, %r158, %r4;
	shr.s32 	%r132, %r131, 31;
	and.b32  	%r133, %r132, %r21;
	add.s32 	%r134, %r133, %r131;
	setp.lt.s32 	%p24, %r134, %r21;
	selp.b32 	%r135, 0, %r21, %p24;
	add.s32 	%r136, %r158, %r11;
	mul.wide.u32 	%rd39, %r136, 8;
	add.s64 	%rd40, %rd2, %rd39;
	ld.global.f64 	%fd55, [%rd40];
	add.s32 	%r137, %r134, %r12;
	sub.s32 	%r138, %r137, %r135;
	mul.wide.s32 	%rd41, %r138, 8;
	add.s64 	%rd42, %rd1, %rd41;
	ld.global.f64 	%fd56, [%rd42];
	fma.rn.f64 	%fd57, %fd55, %fd56, %fd72;
	add.s32 	%r139, %r131, 1;
	shr.s32 	%r140, %r139, 31;
	and.b32  	%r141, %r140, %r21;
	add.s32 	%r142, %r141, %r139;
	setp.lt.s32 	%p25, %r142, %r21;
	selp.b32 	%r143, 0, %r21, %p25;
	cvt.u64.u32 	%rd43, %r11;
	cvt.u64.u32 	%rd44, %r158;
	add.s64 	%rd45, %rd44, %rd43;
	shl.b64 	%rd46, %rd45, 3;
	add.s64 	%rd47, %rd2, %rd46;
	ld.global.f64 	%fd58, [%rd47+8];
	add.s32 	%r144, %r142, %r12;
	sub.s32 	%r145, %r144, %r143;
	mul.wide.s32 	%rd48, %r145, 8;
	add.s64 	%rd49, %rd1, %rd48;
	ld.global.f64 	%fd59, [%rd49];
	fma.rn.f64 	%fd72, %fd58, %fd59, %fd57;
	add.s32 	%r158, %r158, 2;
$L__BB15_12:
	setp.eq.s32 	%p26, %r8, 0;
	@%p26 bra 	$L__BB15_14;
	add.s32 	%r146, %r158, %r4;
	shr.s32 	%r147, %r146, 31;
	and.b32  	%r148, %r147, %r21;
	add.s32 	%r149, %r148, %r146;
	setp.lt.s32 	%p27, %r149, %r21;
	selp.b32 	%r150, 0, %r21, %p27;
	add.s32 	%r151, %r158, %r11;
	mul.wide.u32 	%rd50, %r151, 8;
	add.s64 	%rd51, %rd2, %rd50;
	ld.global.f64 	%fd60, [%rd51];
	add.s32 	%r152, %r149, %r12;
	sub.s32 	%r153, %r152, %r150;
	mul.wide.s32 	%rd52, %r153, 8;
	add.s64 	%rd53, %rd1, %rd52;
	ld.global.f64 	%fd61, [%rd53];
	fma.rn.f64 	%fd72, %fd60, %fd61, %fd72;
$L__BB15_14:
	add.s32 	%r155, %r155, 1;
	setp.ne.s32 	%p28, %r155, %r22;
	@%p28 bra 	$L__BB15_3;
$L__BB15_15:
	ld.param.f64 	%fd63, [matrixConvRepeatBorderBackpropagationWeightCorrection_param_4];
	mul.f64 	%fd62, %fd63, %fd72;
	mad.lo.s32 	%r154, %r32, %r21, %r1;
	cvta.to.global.u64 	%rd54, %rd3;
	mul.wide.s32 	%rd55, %r154, 8;
	add.s64 	%rd56, %rd54, %rd55;
	st.global.f64 	[%rd56], %fd62;
$L__BB15_16:
	ret;

}
	// .globl	maxPooling
.visible .entry maxPooling(
	.param .u32 maxPooling_param_0,
	.param .u32 maxPooling_param_1,
	.param .u32 maxPooling_param_2,
	.param .u64 .ptr .align 1 maxPooling_param_3,
	.param .u64 .ptr .align 1 maxPooling_param_4
)
{
	.reg .pred 	%p<15>;
	.reg .b32 	%r<48>;
	.reg .b64 	%rd<16>;
	.reg .b64 	%fd<88>;

	ld.param.u32 	%r23, [maxPooling_param_0];
	ld.param.u32 	%r25, [maxPooling_param_1];
	ld.param.u32 	%r24, [maxPooling_param_2];
	ld.param.u64 	%rd5, [maxPooling_param_3];
	ld.param.u64 	%rd4, [maxPooling_param_4];
	cvta.to.global.u64 	%rd1, %rd5;
	mov.u32 	%r27, %ctaid.x;
	mov.u32 	%r28, %ntid.x;
	mov.u32 	%r29, %tid.x;
	mad.lo.s32 	%r1, %r27, %r28, %r29;
	mov.u32 	%r30, %ctaid.y;
	mov.u32 	%r31, %ntid.y;
	mov.u32 	%r32, %tid.y;
	mad.lo.s32 	%r33, %r30, %r31, %r32;
	setp.ge.s32 	%p1, %r1, %r23;
	setp.ge.s32 	%p2, %r33, %r25;
	or.pred  	%p3, %p1, %p2;
	@%p3 bra 	$L__BB16_18;
	setp.lt.s32 	%p4, %r24, 1;
	mov.f64 	%fd86, 0dC7D2CED32A16A1B1;
	@%p4 bra 	$L__BB16_17;
	and.b32  	%r3, %r24, 15;
	add.s32 	%r4, %r3, -1;
	and.b32  	%r5, %r24, 7;
	add.s32 	%r6, %r5, -1;
	and.b32  	%r7, %r24, 2147483632;
	and.b32  	%r8, %r24, 3;
	neg.s32 	%r9, %r7;
	add.s64 	%rd2, %rd1, 64;
	mul.lo.s32 	%r10, %r24, %r33;
	mov.f64 	%fd86, 0dC7D2CED32A16A1B1;
	mov.b32 	%r42, 0;
$L__BB16_3:
	setp.lt.u32 	%p5, %r24, 16;
	add.s32 	%r36, %r42, %r10;
	mad.lo.s32 	%r37, %r36, %r23, %r1;
	mul.lo.s32 	%r12, %r37, %r24;
	mov.b32 	%r46, 0;
	@%p5 bra 	$L__BB16_6;
	mov.u32 	%r43, %r12;
	mov.u32 	%r44, %r9;
$L__BB16_5:
	.pragma "nounroll";
	mul.wide.s32 	%rd6, %r43, 8;
	add.s64 	%rd7, %rd2, %rd6;
	ld.global.f64 	%fd20, [%rd7+-64];
	max.f64 	%fd21, %fd86, %fd20;
	ld.global.f64 	%fd22, [%rd7+-56];
	max.f64 	%fd23, %fd21, %fd22;
	ld.global.f64 	%fd24, [%rd7+-48];
	max.f64 	%fd25, %fd23, %fd24;
	ld.global.f64 	%fd26, [%rd7+-40];
	max.f64 	%fd27, %fd25, %fd26;
	ld.global.f64 	%fd28, [%rd7+-32];
	max.f64 	%fd29, %fd27, %fd28;
	ld.global.f64 	%fd30, [%rd7+-24];
	max.f64 	%fd31, %fd29, %fd30;
	ld.global.f64 	%fd32, [%rd7+-16];
	max.f64 	%fd33, %fd31, %fd32;
	ld.global.f64 	%fd34, [%rd7+-8];
	max.f64 	%fd35, %fd33, %fd34;
	ld.global.f64 	%fd36, [%rd7];
	max.f64 	%fd37, %fd35, %fd36;
	ld.global.f64 	%fd38, [%rd7+8];
	max.f64 	%fd39, %fd37, %fd38;
	ld.global.f64 	%fd40, [%rd7+16];
	max.f64 	%fd41, %fd39, %fd40;
	ld.global.f64 	%fd42, [%rd7+24];
	max.f64 	%fd43, %fd41, %fd42;
	ld.global.f64 	%fd44, [%rd7+32];
	max.f64 	%fd45, %fd43, %fd44;
	ld.global.f64 	%fd46, [%rd7+40];
	max.f64 	%fd47, %fd45, %fd46;
	ld.global.f64 	%fd48, [%rd7+48];
	max.f64 	%fd49, %fd47, %fd48;
	ld.global.f64 	%fd50, [%rd7+56];
	max.f64 	%fd86, %fd49, %fd50;
	add.s32 	%r44, %r44, 16;
	add.s32 	%r43, %r43, 16;
	setp.ne.s32 	%p6, %r44, 0;
	mov.u32 	%r46, %r7;
	@%p6 bra 	$L__BB16_5;
$L__BB16_6:
	setp.eq.s32 	%p7, %r3, 0;
	@%p7 bra 	$L__BB16_16;
	setp.lt.u32 	%p8, %r4, 7;
	@%p8 bra 	$L__BB16_9;
	add.s32 	%r38, %r46, %r12;
	mul.wide.s32 	%rd8, %r38, 8;
	add.s64 	%rd9, %rd1, %rd8;
	ld.global.f64 	%fd52, [%rd9];
	max.f64 	%fd53, %fd86, %fd52;
	ld.global.f64 	%fd54, [%rd9+8];
	max.f64 	%fd55, %fd53, %fd54;
	ld.global.f64 	%fd56, [%rd9+16];
	max.f64 	%fd57, %fd55, %fd56;
	ld.global.f64 	%fd58, [%rd9+24];
	max.f64 	%fd59, %fd57, %fd58;
	ld.global.f64 	%fd60, [%rd9+32];
	max.f64 	%fd61, %fd59, %fd60;
	ld.global.f64 	%fd62, [%rd9+40];
	max.f64 	%fd63, %fd61, %fd62;
	ld.global.f64 	%fd64, [%rd9+48];
	max.f64 	%fd65, %fd63, %fd64;
	ld.global.f64 	%fd66, [%rd9+56];
	max.f64 	%fd86, %fd65, %fd66;
	add.s32 	%r46, %r46, 8;
$L__BB16_9:
	setp.eq.s32 	%p9, %r5, 0;
	@%p9 bra 	$L__BB16_16;
	setp.lt.u32 	%p10, %r6, 3;
	@%p10 bra 	$L__BB16_12;
	add.s32 	%r39, %r46, %r12;
	mul.wide.s32 	%rd10, %r39, 8;
	add.s64 	%rd11, %rd1, %rd10;
	ld.global.f64 	%fd68, [%rd11];
	max.f64 	%fd69, %fd86, %fd68;
	ld.global.f64 	%fd70, [%rd11+8];
	max.f64 	%fd71, %fd69, %fd70;
	ld.global.f64 	%fd72, [%rd11+16];
	max.f64 	%fd73, %fd71, %fd72;
	ld.global.f64 	%fd74, [%rd11+24];
	max.f64 	%fd86, %fd73, %fd74;
	add.s32 	%r46, %r46, 4;
$L__BB16_12:
	setp.eq.s32 	%p11, %r8, 0;
	@%p11 bra 	$L__BB16_16;
	setp.eq.s32 	%p12, %r8, 1;
	add.s32 	%r40, %r46, %r12;
	mul.wide.s32 	%rd12, %r40, 8;
	add.s64 	%rd3, %rd1, %rd12;
	ld.global.f64 	%fd75, [%rd3];
	max.f64 	%fd86, %fd86, %fd75;
	@%p12 bra 	$L__BB16_16;
	setp.eq.s32 	%p13, %r8, 2;
	ld.global.f64 	%fd76, [%rd3+8];
	max.f64 	%fd86, %fd86, %fd76;
	@%p13 bra 	$L__BB16_16;
	ld.global.f64 	%fd77, [%rd3+16];
	max.f64 	%fd86, %fd86, %fd77;
$L__BB16_16:
	add.s32 	%r42, %r42, 1;
	setp.ne.s32 	%p14, %r42, %r24;
	@%p14 bra 	$L__BB16_3;
$L__BB16_17:
	mad.lo.s32 	%r41, %r33, %r23, %r1;
	cvta.to.global.u64 	%rd13, %rd4;
	mul.wide.s32 	%rd14, %r41, 8;
	add.s64 	%rd15, %rd13, %rd14;
	st.global.f64 	[%rd15], %fd86;
$L__BB16_18:
	ret;

}
	// .globl	minPooling
.visible .entry minPooling(
	.param .u32 minPooling_param_0,
	.param .u32 minPooling_param_1,
	.param .u32 minPooling_param_2,
	.param .u64 .ptr .align 1 minPooling_param_3,
	.param .u64 .ptr .align 1 minPooling_param_4
)
{
	.reg .pred 	%p<15>;
	.reg .b32 	%r<48>;
	.reg .b64 	%rd<16>;
	.reg .b64 	%fd<88>;

	ld.param.u32 	%r23, [minPooling_param_0];
	ld.param.u32 	%r25, [minPooling_param_1];
	ld.param.u32 	%r24, [minPooling_param_2];
	ld.param.u64 	%rd5, [minPooling_param_3];
	ld.param.u64 	%rd4, [minPooling_param_4];
	cvta.to.global.u64 	%rd1, %rd5;
	mov.u32 	%r27, %ctaid.x;
	mov.u32 	%r28, %ntid.x;
	mov.u32 	%r29, %tid.x;
	mad.lo.s32 	%r1, %r27, %r28, %r29;
	mov.u32 	%r30, %ctaid.y;
	mov.u32 	%r31, %ntid.y;
	mov.u32 	%r32, %tid.y;
	mad.lo.s32 	%r33, %r30, %r31, %r32;
	setp.ge.s32 	%p1, %r1, %r23;
	setp.ge.s32 	%p2, %r33, %r25;
	or.pred  	%p3, %p1, %p2;
	@%p3 bra 	$L__BB17_18;
	setp.lt.s32 	%p4, %r24, 1;
	mov.f64 	%fd86, 0d47D2CED32A16A1B1;
	@%p4 bra 	$L__BB17_17;
	and.b32  	%r3, %r24, 15;
	add.s32 	%r4, %r3, -1;
	and.b32  	%r5, %r24, 7;
	add.s32 	%r6, %r5, -1;
	and.b32  	%r7, %r24, 2147483632;
	and.b32  	%r8, %r24, 3;
	neg.s32 	%r9, %r7;
	add.s64 	%rd2, %rd1, 64;
	mul.lo.s32 	%r10, %r24, %r33;
	mov.f64 	%fd86, 0d47D2CED32A16A1B1;
	mov.b32 	%r42, 0;
$L__BB17_3:
	setp.lt.u32 	%p5, %r24, 16;
	add.s32 	%r36, %r42, %r10;
	mad.lo.s32 	%r37, %r36, %r23, %r1;
	mul.lo.s32 	%r12, %r37, %r24;
	mov.b32 	%r46, 0;
	@%p5 bra 	$L__BB17_6;
	mov.u32 	%r43, %r12;
	mov.u32 	%r44, %r9;
$L__BB17_5:
	.pragma "nounroll";
	mul.wide.s32 	%rd6, %r43, 8;
	add.s64 	%rd7, %rd2, %rd6;
	ld.global.f64 	%fd20, [%rd7+-64];
	min.f64 	%fd21, %fd86, %fd20;
	ld.global.f64 	%fd22, [%rd7+-56];
	min.f64 	%fd23, %fd21, %fd22;
	ld.global.f64 	%fd24, [%rd7+-48];
	min.f64 	%fd25, %fd23, %fd24;
	ld.global.f64 	%fd26, [%rd7+-40];
	min.f64 	%fd27, %fd25, %fd26;
	ld.global.f64 	%fd28, [%rd7+-32];
	min.f64 	%fd29, %fd27, %fd28;
	ld.global.f64 	%fd30, [%rd7+-24];
	min.f64 	%fd31, %fd29, %fd30;
	ld.global.f64 	%fd32, [%rd7+-16];
	min.f64 	%fd33, %fd31, %fd32;
	ld.global.f64 	%fd34, [%rd7+-8];
	min.f64 	%fd35, %fd33, %fd34;
	ld.global.f64 	%fd36, [%rd7];
	min.f64 	%fd37, %fd35, %fd36;
	ld.global.f64 	%fd38, [%rd7+8];
	min.f64 	%fd39, %fd37, %fd38;
	ld.global.f64 	%fd40, [%rd7+16];
	min.f64 	%fd41, %fd39, %fd40;
	ld.global.f64 	%fd42, [%rd7+24];
	min.f64 	%fd43, %fd41, %fd42;
	ld.global.f64 	%fd44, [%rd7+32];
	min.f64 	%fd45, %fd43, %fd44;
	ld.global.f64 	%fd46, [%rd7+40];
	min.f64 	%fd47, %fd45, %fd46;
	ld.global.f64 	%fd48, [%rd7+48];
	min.f64 	%fd49, %fd47, %fd48;
	ld.global.f64 	%fd50, [%rd7+56];
	min.f64 	%fd86, %fd49, %fd50;
	add.s32 	%r44, %r44, 16;
	add.s32 	%r43, %r43, 16;
	setp.ne.s32 	%p6, %r44, 0;
	mov.u32 	%r46, %r7;
	@%p6 bra 	$L__BB17_5;
$L__BB17_6:
	setp.eq.s32 	%p7, %r3, 0;
	@%p7 bra 	$L__BB17_16;
	setp.lt.u32 	%p8, %r4, 7;
	@%p8 bra 	$L__BB17_9;
	add.s32 	%r38, %r46, %r12;
	mul.wide.s32 	%rd8, %r38, 8;
	add.s64 	%rd9, %rd1, %rd8;
	ld.global.f64 	%fd52, [%rd9];
	min.f64 	%fd53, %fd86, %fd52;
	ld.global.f64 	%fd54, [%rd9+8];
	min.f64 	%fd55, %fd53, %fd54;
	ld.global.f64 	%fd56, [%rd9+16];
	min.f64 	%fd57, %fd55, %fd56;
	ld.global.f64 	%fd58, [%rd9+24];
	min.f64 	%fd59, %fd57, %fd58;
	ld.global.f64 	%fd60, [%rd9+32];
	min.f64 	%fd61, %fd59, %fd60;
	ld.global.f64 	%fd62, [%rd9+40];
	min.f64 	%fd63, %fd61, %fd62;
	ld.global.f64 	%fd64, [%rd9+48];
	min.f64 	%fd65, %fd63, %fd64;
	ld.global.f64 	%fd66, [%rd9+56];
	min.f64 	%fd86, %fd65, %fd66;
	add.s32 	%r46, %r46, 8;
$L__BB17_9:
	setp.eq.s32 	%p9, %r5, 0;
	@%p9 bra 	$L__BB17_16;
	setp.lt.u32 	%p10, %r6, 3;
	@%p10 bra 	$L__BB17_12;
	add.s32 	%r39, %r46, %r12;
	mul.wide.s32 	%rd10, %r39, 8;
	add.s64 	%rd11, %rd1, %rd10;
	ld.global.f64 	%fd68, [%rd11];
	min.f64 	%fd69, %fd86, %fd68;
	ld.global.f64 	%fd70, [%rd11+8];
	min.f64 	%fd71, %fd69, %fd70;
	ld.global.f64 	%fd72, [%rd11+16];
	min.f64 	%fd73, %fd71, %fd72;
	ld.global.f64 	%fd74, [%rd11+24];
	min.f64 	%fd86, %fd73, %fd74;
	add.s32 	%r46, %r46, 4;
$L__BB17_12:
	setp.eq.s32 	%p11, %r8, 0;
	@%p11 bra 	$L__BB17_16;
	setp.eq.s32 	%p12, %r8, 1;
	add.s32 	%r40, %r46, %r12;
	mul.wide.s32 	%rd12, %r40, 8;
	add.s64 	%rd3, %rd1, %rd12;
	ld.global.f64 	%fd75, [%rd3];
	min.f64 	%fd86, %fd86, %fd75;
	@%p12 bra 	$L__BB17_16;
	setp.eq.s32 	%p13, %r8, 2;
	ld.global.f64 	%fd76, [%rd3+8];
	min.f64 	%fd86, %fd86, %fd76;
	@%p13 bra 	$L__BB17_16;
	ld.global.f64 	%fd77, [%rd3+16];
	min.f64 	%fd86, %fd86, %fd77;
$L__BB17_16:
	add.s32 	%r42, %r42, 1;
	setp.ne.s32 	%p14, %r42, %r24;
	@%p14 bra 	$L__BB17_3;
$L__BB17_17:
	mad.lo.s32 	%r41, %r33, %r23, %r1;
	cvta.to.global.u64 	%rd13, %rd4;
	mul.wide.s32 	%rd14, %r41, 8;
	add.s64 	%rd15, %rd13, %rd14;
	st.global.f64 	[%rd15], %fd86;
$L__BB17_18:
	ret;

}
	// .globl	maxminPoolingBackpropagation
.visible .entry maxminPoolingBackpropagation(
	.param .u32 maxminPoolingBackpropagation_param_0,
	.param .u32 maxminPoolingBackpropagation_param_1,
	.param .u32 maxminPoolingBackpropagation_param_2,
	.param .u64 .ptr .align 1 maxminPoolingBackpropagation_param_3,
	.param .u64 .ptr .align 1 maxminPoolingBackpropagation_param_4,
	.param .u64 .ptr .align 1 maxminPoolingBackpropagation_param_5,
	.param .u64 .ptr .align 1 maxminPoolingBackpropagation_param_6
)
{
	.reg .pred 	%p<5>;
	.reg .b32 	%r<20>;
	.reg .b64 	%rd<17>;
	.reg .b64 	%fd<6>;

	ld.param.u32 	%r5, [maxminPoolingBackpropagation_param_0];
	ld.param.u32 	%r7, [maxminPoolingBackpropagation_param_1];
	ld.param.u32 	%r6, [maxminPoolingBackpropagation_param_2];
	ld.param.u64 	%rd2, [maxminPoolingBackpropagation_param_3];
	ld.param.u64 	%rd3, [maxminPoolingBackpropagation_param_4];
	ld.param.u64 	%rd4, [maxminPoolingBackpropagation_param_5];
	ld.param.u64 	%rd5, [maxminPoolingBackpropagation_param_6];
	mov.u32 	%r9, %ctaid.x;
	mov.u32 	%r10, %ntid.x;
	mov.u32 	%r11, %tid.x;
	mad.lo.s32 	%r1, %r9, %r10, %r11;
	mov.u32 	%r12, %ctaid.y;
	mov.u32 	%r13, %ntid.y;
	mov.u32 	%r14, %tid.y;
	mad.lo.s32 	%r15, %r12, %r13, %r14;
	setp.ge.s32 	%p1, %r1, %r5;
	setp.ge.s32 	%p2, %r15, %r7;
	or.pred  	%p3, %p1, %p2;
	@%p3 bra 	$L__BB18_3;
	cvta.to.global.u64 	%rd6, %rd5;
	cvta.to.global.u64 	%rd7, %rd2;
	cvta.to.global.u64 	%rd8, %rd3;
	div.s32 	%r3, %r1, %r6;
	div.s32 	%r4, %r15, %r6;
	div.s32 	%r16, %r5, %r6;
	mad.lo.s32 	%r17, %r15, %r5, %r1;
	mul.wide.s32 	%rd9, %r17, 8;
	add.s64 	%rd1, %rd6, %rd9;
	mov.b64 	%rd10, 0;
	st.global.u64 	[%rd1], %rd10;
	add.s64 	%rd11, %rd7, %rd9;
	ld.global.f64 	%fd1, [%rd11];
	mad.lo.s32 	%r18, %r16, %r4, %r3;
	mul.wide.s32 	%rd12, %r18, 8;
	add.s64 	%rd13, %rd8, %rd12;
	ld.global.f64 	%fd2, [%rd13];
	sub.f64 	%fd3, %fd1, %fd2;
	abs.f64 	%fd4, %fd3;
	setp.geu.f64 	%p4, %fd4, 0d3EE4F8B588E368F1;
	@%p4 bra 	$L__BB18_3;
	mad.lo.s32 	%r19, %r4, %r5, %r3;
	cvta.to.global.u64 	%rd14, %rd4;
	mul.wide.s32 	%rd15, %r19, 8;
	add.s64 	%rd16, %rd14, %rd15;
	ld.global.f64 	%fd5, [%rd16];
	st.global.f64 	[%rd1], %fd5;
$L__BB18_3:
	ret;

}
	// .globl	avgPooling
.visible .entry avgPooling(
	.param .u32 avgPooling_param_0,
	.param .u32 avgPooling_param_1,
	.param .u32 avgPooling_param_2,
	.param .u64 .ptr .align 1 avgPooling_param_3,
	.param .u64 .ptr .align 1 avgPooling_param_4
)
{
	.reg .pred 	%p<15>;
	.reg .b32 	%r<49>;
	.reg .b64 	%rd<16>;
	.reg .b64 	%fd<90>;

	ld.param.u32 	%r23, [avgPooling_param_0];
	ld.param.u32 	%r25, [avgPooling_param_1];
	ld.param.u32 	%r24, [avgPooling_param_2];
	ld.param.u64 	%rd5, [avgPooling_param_3];
	ld.param.u64 	%rd4, [avgPooling_param_4];
	cvta.to.global.u64 	%rd1, %rd5;
	mov.u32 	%r27, %ctaid.x;
	mov.u32 	%r28, %ntid.x;
	mov.u32 	%r29, %tid.x;
	mad.lo.s32 	%r1, %r27, %r28, %r29;
	mov.u32 	%r30, %ctaid.y;
	mov.u32 	%r31, %ntid.y;
	mov.u32 	%r32, %tid.y;
	mad.lo.s32 	%r33, %r30, %r31, %r32;
	setp.ge.s32 	%p1, %r1, %r23;
	setp.ge.s32 	%p2, %r33, %r25;
	or.pred  	%p3, %p1, %p2;
	@%p3 bra 	$L__BB19_18;
	setp.lt.s32 	%p4, %r24, 1;
	mov.f64 	%fd88, 0d0000000000000000;
	@%p4 bra 	$L__BB19_17;
	and.b32  	%r3, %r24, 15;
	add.s32 	%r4, %r3, -1;
	and.b32  	%r5, %r24, 7;
	add.s32 	%r6, %r5, -1;
	and.b32  	%r7, %r24, 2147483632;
	and.b32  	%r8, %r24, 3;
	neg.s32 	%r9, %r7;
	add.s64 	%rd2, %rd1, 64;
	mul.lo.s32 	%r10, %r24, %r33;
	mov.f64 	%fd88, 0d0000000000000000;
	mov.b32 	%r43, 0;
$L__BB19_3:
	setp.lt.u32 	%p5, %r24, 16;
	add.s32 	%r36, %r43, %r10;
	mad.lo.s32 	%r37, %r36, %r23, %r1;
	mul.lo.s32 	%r12, %r37, %r24;
	mov.b32 	%r47, 0;
	@%p5 bra 	$L__BB19_6;
	mov.u32 	%r44, %r12;
	mov.u32 	%r45, %r9;
$L__BB19_5:
	.pragma "nounroll";
	mul.wide.s32 	%rd6, %r44, 8;
	add.s64 	%rd7, %rd2, %rd6;
	ld.global.f64 	%fd20, [%rd7+-64];
	add.f64 	%fd21, %fd88, %fd20;
	ld.global.f64 	%fd22, [%rd7+-56];
	add.f64 	%fd23, %fd21, %fd22;
	ld.global.f64 	%fd24, [%rd7+-48];
	add.f64 	%fd25, %fd23, %fd24;
	ld.global.f64 	%fd26, [%rd7+-40];
	add.f64 	%fd27, %fd25, %fd26;
	ld.global.f64 	%fd28, [%rd7+-32];
	add.f64 	%fd29, %fd27, %fd28;
	ld.global.f64 	%fd30, [%rd7+-24];
	add.f64 	%fd31, %fd29, %fd30;
	ld.global.f64 	%fd32, [%rd7+-16];
	add.f64 	%fd33, %fd31, %fd32;
	ld.global.f64 	%fd34, [%rd7+-8];
	add.f64 	%fd35, %fd33, %fd34;
	ld.global.f64 	%fd36, [%rd7];
	add.f64 	%fd37, %fd35, %fd36;
	ld.global.f64 	%fd38, [%rd7+8];
	add.f64 	%fd39, %fd37, %fd38;
	ld.global.f64 	%fd40, [%rd7+16];
	add.f64 	%fd41, %fd39, %fd40;
	ld.global.f64 	%fd42, [%rd7+24];
	add.f64 	%fd43, %fd41, %fd42;
	ld.global.f64 	%fd44, [%rd7+32];
	add.f64 	%fd45, %fd43, %fd44;
	ld.global.f64 	%fd46, [%rd7+40];
	add.f64 	%fd47, %fd45, %fd46;
	ld.global.f64 	%fd48, [%rd7+48];
	add.f64 	%fd49, %fd47, %fd48;
	ld.global.f64 	%fd50, [%rd7+56];
	add.f64 	%fd88, %fd49, %fd50;
	add.s32 	%r45, %r45, 16;
	add.s32 	%r44, %r44, 16;
	setp.ne.s32 	%p6, %r45, 0;
	mov.u32 	%r47, %r7;
	@%p6 bra 	$L__BB19_5;
$L__BB19_6:
	setp.eq.s32 	%p7, %r3, 0;
	@%p7 bra 	$L__BB19_16;
	setp.lt.u32 	%p8, %r4, 7;
	@%p8 bra 	$L__BB19_9;
	add.s32 	%r38, %r47, %r12;
	mul.wide.s32 	%rd8, %r38, 8;
	add.s64 	%rd9, %rd1, %rd8;
	ld.global.f64 	%fd52, [%rd9];
	add.f64 	%fd53, %fd88, %fd52;
	ld.global.f64 	%fd54, [%rd9+8];
	add.f64 	%fd55, %fd53, %fd54;
	ld.global.f64 	%fd56, [%rd9+16];
	add.f64 	%fd57, %fd55, %fd56;
	ld.global.f64 	%fd58, [%rd9+24];
	add.f64 	%fd59, %fd57, %fd58;
	ld.global.f64 	%fd60, [%rd9+32];
	add.f64 	%fd61, %fd59, %fd60;
	ld.global.f64 	%fd62, [%rd9+40];
	add.f64 	%fd63, %fd61, %fd62;
	ld.global.f64 	%fd64, [%rd9+48];
	add.f64 	%fd65, %fd63, %fd64;
	ld.global.f64 	%fd66, [%rd9+56];
	add.f64 	%fd88, %fd65, %fd66;
	add.s32 	%r47, %r47, 8;
$L__BB19_9:
	setp.eq.s32 	%p9, %r5, 0;
	@%p9 bra 	$L__BB19_16;
	setp.lt.u32 	%p10, %r6, 3;
	@%p10 bra 	$L__BB19_12;
	add.s32 	%r39, %r47, %r12;
	mul.wide.s32 	%rd10, %r39, 8;
	add.s64 	%rd11, %rd1, %rd10;
	ld.global.f64 	%fd68, [%rd11];
	add.f64 	%fd69, %fd88, %fd68;
	ld.global.f64 	%fd70, [%rd11+8];
	add.f64 	%fd71, %fd69, %fd70;
	ld.global.f64 	%fd72, [%rd11+16];
	add.f64 	%fd73, %fd71, %fd72;
	ld.global.f64 	%fd74, [%rd11+24];
	add.f64 	%fd88, %fd73, %fd74;
	add.s32 	%r47, %r47, 4;
$L__BB19_12:
	setp.eq.s32 	%p11, %r8, 0;
	@%p11 bra 	$L__BB19_16;
	setp.eq.s32 	%p12, %r8, 1;
	add.s32 	%r40, %r47, %r12;
	mul.wide.s32 	%rd12, %r40, 8;
	add.s64 	%rd3, %rd1, %rd12;
	ld.global.f64 	%fd75, [%rd3];
	add.f64 	%fd88, %fd88, %fd75;
	@%p12 bra 	$L__BB19_16;
	setp.eq.s32 	%p13, %r8, 2;
	ld.global.f64 	%fd76, [%rd3+8];
	add.f64 	%fd88, %fd88, %fd76;
	@%p13 bra 	$L__BB19_16;
	ld.global.f64 	%fd77, [%rd3+16];
	add.f64 	%fd88, %fd88, %fd77;
$L__BB19_16:
	add.s32 	%r43, %r43, 1;
	setp.ne.s32 	%p14, %r43, %r24;
	@%p14 bra 	$L__BB19_3;
$L__BB19_17:
	mul.lo.s32 	%r41, %r24, %r24;
	cvt.rn.f64.u32 	%fd78, %r41;
	div.rn.f64 	%fd79, %fd88, %fd78;
	mad.lo.s32 	%r42, %r33, %r23, %r1;
	cvta.to.global.u64 	%rd13, %rd4;
	mul.wide.s32 	%rd14, %r42, 8;
	add.s64 	%rd15, %rd13, %rd14;
	st.global.f64 	[%rd15], %fd79;
$L__BB19_18:
	ret;

}
	// .globl	avgPoolingBackpropagation
.visible .entry avgPoolingBackpropagation(
	.param .u32 avgPoolingBackpropagation_param_0,
	.param .u32 avgPoolingBackpropagation_param_1,
	.param .u32 avgPoolingBackpropagation_param_2,
	.param .u64 .ptr .align 1 avgPoolingBackpropagation_param_3,
	.param .u64 .ptr .align 1 avgPoolingBackpropagation_param_4,
	.param .u64 .ptr .align 1 avgPoolingBackpropagation_param_5,
	.param .u64 .ptr .align 1 avgPoolingBackpropagation_param_6
)
{
	.reg .pred 	%p<4>;
	.reg .b32 	%r<22>;
	.reg .b64 	%rd<17>;
	.reg .b64 	%fd<9>;

	ld.param.u32 	%r3, [avgPoolingBackpropagation_param_0];
	ld.param.u32 	%r5, [avgPoolingBackpropagation_param_1];
	ld.param.u32 	%r4, [avgPoolingBackpropagation_param_2];
	ld.param.u64 	%rd1, [avgPoolingBackpropagation_param_3];
	ld.param.u64 	%rd2, [avgPoolingBackpropagation_param_4];
	ld.param.u64 	%rd3, [avgPoolingBackpropagation_param_5];
	ld.param.u64 	%rd4, [avgPoolingBackpropagation_param_6];
	mov.u32 	%r7, %ctaid.x;
	mov.u32 	%r8, %ntid.x;
	mov.u32 	%r9, %tid.x;
	mad.lo.s32 	%r1, %r7, %r8, %r9;
	mov.u32 	%r10, %ctaid.y;
	mov.u32 	%r11, %ntid.y;
	mov.u32 	%r12, %tid.y;
	mad.lo.s32 	%r13, %r10, %r11, %r12;
	setp.ge.s32 	%p1, %r1, %r3;
	setp.ge.s32 	%p2, %r13, %r5;
	or.pred  	%p3, %p1, %p2;
	@%p3 bra 	$L__BB20_2;
	cvta.to.global.u64 	%rd5, %rd3;
	cvta.to.global.u64 	%rd6, %rd1;
	cvta.to.global.u64 	%rd7, %rd2;
	cvta.to.global.u64 	%rd8, %rd4;
	div.s32 	%r14, %r1, %r4;
	div.s32 	%r15, %r13, %r4;
	div.s32 	%r16, %r3, %r4;
	mad.lo.s32 	%r17, %r15, %r3, %r14;
	mul.wide.s32 	%rd9, %r17, 8;
	add.s64 	%rd10, %rd5, %rd9;
	ld.global.f64 	%fd1, [%rd10];
	add.s32 	%r18, %r1, %r13;
	add.s32 	%r19, %r18, %r3;
	mul.wide.s32 	%rd11, %r19, 8;
	add.s64 	%rd12, %rd6, %rd11;
	ld.global.f64 	%fd2, [%rd12];
	mul.f64 	%fd3, %fd1, %fd2;
	mad.lo.s32 	%r20, %r16, %r15, %r14;
	mul.wide.s32 	%rd13, %r20, 8;
	add.s64 	%rd14, %rd7, %rd13;
	ld.global.f64 	%fd4, [%rd14];
	cvt.rn.f64.s32 	%fd5, %r4;
	mul.f64 	%fd6, %fd4, %fd5;
	mul.f64 	%fd7, %fd6, %fd5;
	div.rn.f64 	%fd8, %fd3, %fd7;
	mad.lo.s32 	%r21, %r13, %r3, %r1;
	mul.wide.s32 	%rd15, %r21, 8;
	add.s64 	%rd16, %rd8, %rd15;
	st.global.f64 	[%rd16], %fd8;
$L__BB20_2:
	ret;

}


// ===== COMPILED SASS (sm_100) =====

	.target	sm_100

	.elftype	@"ET_EXEC"


//--------------------- .note.nv.tkinfo           --------------------------
	.section	.note.nv.tkinfo,"",@"SHT_NOTE"
	.sectionflags	@"SHF_NOTE_NV_TKINFO"
	.tkinfo
        /*0018*/ 	.word	0x00000002
        /*0030*/ 	.string	""
        /*0030*/ 	.string	"ptxas"
        /*0030*/ 	.string	"Cuda compilation tools, release 13.0, V13.0.88"
        /*0030*/ 	.string	"Build cuda_13.0.r13.0/compiler.36424714_0"
        /*0030*/ 	.string	"-arch sm_100 -m 64 "



//--------------------- .note.nv.cuinfo           --------------------------
	.section	.note.nv.cuinfo,"",@"SHT_NOTE"
	.sectionflags	@"SHF_NOTE_NV_CUINFO"
        /*0018*/ 	.short	0x0002
        /*001a*/ 	.short	0x0064
        /*001c*/ 	.short	0x0082
	.zero		2


//--------------------- .nv.info                  --------------------------
	.section	.nv.info,"",@"SHT_CUDA_INFO"
	.align	4


	//----- nvinfo : EIATTR_REGCOUNT
	.align		4
        /*0000*/ 	.byte	0x04, 0x2f
        /*0002*/ 	.short	(.L_1 - .L_0)
	.align		4
.L_0:
        /*0004*/ 	.word	index@(relu)
        /*0008*/ 	.word	0x0000000c


	//----- nvinfo : EIATTR_FRAME_SIZE
	.align		4
.L_1:
        /*000c*/ 	.byte	0x04, 0x11
        /*000e*/ 	.short	(.L_3 - .L_2)
	.align		4
.L_2:
        /*0010*/ 	.word	index@(relu)
        /*0014*/ 	.word	0x00000000


	//----- nvinfo : EIATTR_REGCOUNT
	.align		4
.L_3:
        /*0018*/ 	.byte	0x04, 0x2f
        /*001a*/ 	.short	(.L_5 - .L_4)
	.align		4
.L_4:
        /*001c*/ 	.word	index@(reluDer)
        /*0020*/ 	.word	0x0000000c


	//----- nvinfo : EIATTR_FRAME_SIZE
	.align		4
.L_5:
        /*0024*/ 	.byte	0x04, 0x11
        /*0026*/ 	.short	(.L_7 - .L_6)
	.align		4
.L_6:
        /*0028*/ 	.word	index@(reluDer)
        /*002c*/ 	.word	0x00000000


	//----- nvinfo : EIATTR_REGCOUNT
	.align		4
.L_7:
        /*0030*/ 	.byte	0x04, 0x2f
        /*0032*/ 	.short	(.L_9 - .L_8)
	.align		4
.L_8:
        /*0034*/ 	.word	index@(sigmoid)
        /*0038*/ 	.word	0x0000000e


	//----- nvinfo : EIATTR_FRAME_SIZE
	.align		4
.L_9:
        /*003c*/ 	.byte	0x04, 0x11
        /*003e*/ 	.short	(.L_11 - .L_10)
	.align		4
.L_10:
        /*0040*/ 	.word	index@($__internal_7_$__cuda_sm20_dblrcp_rn_slowpath_v3)
        /*0044*/ 	.word	0x00000000


	//----- nvinfo : EIATTR_FRAME_SIZE
	.align		4
.L_11:
        /*0048*/ 	.byte	0x04, 0x11
        /*004a*/ 	.short	(.L_13 - .L_12)
	.align		4
.L_12:
        /*004c*/ 	.word	index@(sigmoid)
        /*0050*/ 	.word	0x00000000


	//----- nvinfo : EIATTR_REGCOUNT
	.align		4
.L_13:
        /*0054*/ 	.byte	0x04, 0x2f
        /*0056*/ 	.short	(.L_15 - .L_14)
	.align		4
.L_14:
        /*0058*/ 	.word	index@(sigmoidDer)
        /*005c*/ 	.word	0x00000019


	//----- nvinfo : EIATTR_FRAME_SIZE
	.align		4
.L_15:
        /*0060*/ 	.byte	0x04, 0x11
        /*0062*/ 	.short	(.L_17 - .L_16)
	.align		4
.L_16:
        /*0064*/ 	.word	index@($__internal_6_$__cuda_sm20_div_rn_f64_full)
        /*0068*/ 	.word	0x00000000


	//----- nvinfo : EIATTR_FRAME_SIZE
	.align		4
.L_17:
        /*006c*/ 	.byte	0x04, 0x11
        /*006e*/ 	.short	(.L_19 - .L_18)
	.align		4
.L_18:
        /*0070*/ 	.word	index@(sigmoidDer)
        /*0074*/ 	.word	0x00000000


	//----- nvinfo : EIATTR_REGCOUNT
	.align		4
.L_19:
        /*0078*/ 	.byte	0x04, 0x2f
        /*007a*/ 	.short	(.L_21 - .L_20)
	.align		4
.L_20:
        /*007c*/ 	.word	index@(tangent)
        /*0080*/ 	.word	0x00000015


	//----- nvinfo : EIATTR_FRAME_SIZE
	.align		4
.L_21:
        /*0084*/ 	.byte	0x04, 0x11
        /*0086*/ 	.short	(.L_23 - .L_22)
	.align		4
.L_22:
        /*0088*/ 	.word	index@($__internal_5_$__cuda_sm20_div_rn_f64_full)
        /*008c*/ 	.word	0x00000000


	//----- nvinfo : EIATTR_FRAME_SIZE
	.align		4
.L_23:
        /*0090*/ 	.byte	0x04, 0x11
        /*0092*/ 	.short	(.L_25 - .L_24)
	.align		4
.L_24:
        /*0094*/ 	.word	index@(tangent)
        /*0098*/ 	.word	0x00000000


	//----- nvinfo : EIATTR_REGCOUNT
	.align		4
.L_25:
        /*009c*/ 	.byte	0x04, 0x2f
        /*009e*/ 	.short	(.L_27 - .L_26)
	.align		4
.L_26:
        /*00a0*/ 	.word	index@(tangentDer)
        /*00a4*/ 	.word	0x00000019


	//----- nvinfo : EIATTR_FRAME_SIZE
	.align		4
.L_27:
        /*00a8*/ 	.byte	0x04, 0x11
        /*00aa*/ 	.short	(.L_29 - .L_28)
	.align		4
.L_28:
        /*00ac*/ 	.word	index@($__internal_4_$__cuda_sm20_div_rn_f64_full)
        /*00b0*/ 	.word	0x00000000


	//----- nvinfo : EIATTR_FRAME_SIZE
	.align		4
.L_29:
        /*00b4*/ 	.byte	0x04, 0x11
        /*00b6*/ 	.short	(.L_31 - .L_30)
	.align		4
.L_30:
        /*00b8*/ 	.word	index@(tangentDer)
        /*00bc*/ 	.word	0x00000000


	//----- nvinfo : EIATTR_REGCOUNT
	.align		4
.L_31:
        /*00c0*/ 	.byte	0x04, 0x2f
        /*00c2*/ 	.short	(.L_33 - .L_32)
	.align		4
.L_32:
        /*00c4*/ 	.word	index@(softmax)
        /*00c8*/ 	.word	0x0000001c


	//----- nvinfo : EIATTR_FRAME_SIZE
	.align		4
.L_33:
        /*00cc*/ 	.byte	0x04, 0x11
        /*00ce*/ 	.short	(.L_35 - .L_34)
	.align		4
.L_34:
        /*00d0*/ 	.word	index@($__internal_3_$__cuda_sm20_div_rn_f64_full)
        /*00d4*/ 	.word	0x00000000


	//----- nvinfo : EIATTR_FRAME_SIZE
	.align		4
.L_35:
        /*00d8*/ 	.byte	0x04, 0x11
        /*00da*/ 	.short	(.L_37 - .L_36)
	.align		4
.L_36:
        /*00dc*/ 	.word	index@(softmax)
        /*00e0*/ 	.word	0x00000000


	//----- nvinfo : EIATTR_REGCOUNT
	.align		4
.L_37:
        /*00e4*/ 	.byte	0x04, 0x2f
        /*00e6*/ 	.short	(.L_39 - .L_38)
	.align		4
.L_38:
        /*00e8*/ 	.word	index@(softmaxDer)
        /*00ec*/ 	.word	0x0000001c


	//----- nvinfo : EIATTR_FRAME_SIZE
	.align		4
.L_39:
        /*00f0*/ 	.byte	0x04, 0x11
        /*00f2*/ 	.short	(.L_41 - .L_40)
	.align		4
.L_40:
        /*00f4*/ 	.word	index@($__internal_2_$__cuda_sm20_div_rn_f64_full)
        /*00f8*/ 	.word	0x00000000


	//----- nvinfo : EIATTR_FRAME_SIZE
	.align		4
.L_41:
        /*00fc*/ 	.byte	0x04, 0x11
        /*00fe*/ 	.short	(.L_43 - .L_42)
	.align		4
.L_42:
        /*0100*/ 	.word	index@(softmaxDer)
        /*0104*/ 	.word	0x00000000


	//----- nvinfo : EIATTR_REGCOUNT
	.align		4
.L_43:
        /*0108*/ 	.byte	0x04, 0x2f
        /*010a*/ 	.short	(.L_45 - .L_44)
	.align		4
.L_44:
        /*010c*/ 	.word	index@(matrixMulBackpropagationErrorTraversal)
        /*0110*/ 	.word	0x00000020


	//----- nvinfo : EIATTR_FRAME_SIZE
	.align		4
.L_45:
        /*0114*/ 	.byte	0x04, 0x11
        /*0116*/ 	.short	(.L_47 - .L_46)
	.align		4
.L_46:
        /*0118*/ 	.word	index@(matrixMulBackpropagationErrorTraversal)
        /*011c*/ 	.word	0x00000000


	//----- nvinfo : EIATTR_REGCOUNT
	.align		4
.L_47:
        /*0120*/ 	.byte	0x04, 0x2f
        /*0122*/ 	.short	(.L_49 - .L_48)
	.align		4
.L_48:
        /*0124*/ 	.word	index@(matrixMulBackpropagationWeightCorrection)
        /*0128*/ 	.word	0x00000020


	//----- nvinfo : EIATTR_FRAME_SIZE
	.align		4
.L_49:
        /*012c*/ 	.byte	0x04, 0x11
        /*012e*/ 	.short	(.L_51 - .L_50)
	.align		4
.L_50:
        /*0130*/ 	.word	index@(matrixMulBackpropagationWeightCorrection)
        /*0134*/ 	.word	0x00000000


	//----- nvinfo : EIATTR_REGCOUNT
	.align		4
.L_51:
        /*0138*/ 	.byte	0x04, 0x2f
        /*013a*/ 	.short	(.L_53 - .L_52)
	.align		4
.L_52:
        /*013c*/ 	.word	index@(matrixConvEmptyBorderBackpropagationErrorTraversal)
        /*0140*/ 	.word	0x00000020


	//----- nvinfo : EIATTR_FRAME_SIZE
	.align		4
.L_53:
        /*0144*/ 	.byte	0x04, 0x11
        /*0146*/ 	.short	(.L_55 - .L_54)
	.align		4
.L_54:
        /*0148*/ 	.word	index@(matrixConvEmptyBorderBackpropagationErrorTraversal)
        /*014c*/ 	.word	0x00000000


	//----- nvinfo : EIATTR_REGCOUNT
	.align		4
.L_55:
        /*0150*/ 	.byte	0x04, 0x2f
        /*0152*/ 	.short	(.L_57 - .L_56)
	.align		4
.L_56:
        /*0154*/ 	.word	index@(matrixConvEmptyBorderBackpropagationWeightCorrection)
        /*0158*/ 	.word	0x00000020


	//----- nvinfo : EIATTR_FRAME_SIZE
	.align		4
.L_57:
        /*015c*/ 	.byte	0x04, 0x11
        /*015e*/ 	.short	(.L_59 - .L_58)
	.align		4
.L_58:
        /*0160*/ 	.word	index@(matrixConvEmptyBorderBackpropagationWeightCorrection)
        /*0164*/ 	.word	0x00000000


	//----- nvinfo : EIATTR_REGCOUNT
	.align		4
.L_59:
        /*0168*/ 	.byte	0x04, 0x2f
        /*016a*/ 	.short	(.L_61 - .L_60)
	.align		4
.L_60:
        /*016c*/ 	.word	index@(matrixConvExtendBorderBackpropagationErrorTraversal)
        /*0170*/ 	.word	0x00000020


	//----- nvinfo : EIATTR_FRAME_SIZE
	.align		4
.L_61:
        /*0174*/ 	.byte	0x04, 0x11
        /*0176*/ 	.short	(.L_63 - .L_62)
	.align		4
.L_62:
        /*0178*/ 	.word	index@(matrixConvExtendBorderBackpropagationErrorTraversal)
        /*017c*/ 	.word	0x00000000


	//----- nvinfo : EIATTR_REGCOUNT
	.align		4
.L_63:
        /*0180*/ 	.byte	0x04, 0x2f
        /*0182*/ 	.short	(.L_65 - .L_64)
	.align		4
.L_64:
        /*0184*/ 	.word	index@(matrixConvExtendBorderBackpropagationWeightCorrection)
        /*0188*/ 	.word	0x00000020


	//----- nvinfo : EIATTR_FRAME_SIZE
	.align		4
.L_65:
        /*018c*/ 	.byte	0x04, 0x11
        /*018e*/ 	.short	(.L_67 - .L_66)
	.align		4
.L_66:
        /*0190*/ 	.word	index@(matrixConvExtendBorderBackpropagationWeightCorrection)
        /*0194*/ 	.word	0x00000000


	//----- nvinfo : EIATTR_REGCOUNT
	.align		4
.L_67:
        /*0198*/ 	.byte	0x04, 0x2f
        /*019a*/ 	.short	(.L_69 - .L_68)
	.align		4
.L_68:
        /*019c*/ 	.word	index@(matrixConvRepeatBorderBackpropagationErrorTraversal)
        /*01a0*/ 	.word	0x0000001e


	//----- nvinfo : EIATTR_FRAME_SIZE
	.align		4
.L_69:
        /*01a4*/ 	.byte	0x04, 0x11
        /*01a6*/ 	.short	(.L_71 - .L_70)
	.align		4
.L_70:
        /*01a8*/ 	.word	index@(matrixConvRepeatBorderBackpropagationErrorTraversal)
        /*01ac*/ 	.word	0x00000000


	//----- nvinfo : EIATTR_REGCOUNT
	.align		4
.L_71:
        /*01b0*/ 	.byte	0x04, 0x2f
        /*01b2*/ 	.short	(.L_73 - .L_72)
	.align		4
.L_72:
        /*01b4*/ 	.word	index@(matrixConvRepeatBorderBackpropagationWeightCorrection)
        /*01b8*/ 	.word	0x0000001e


	//----- nvinfo : EIATTR_FRAME_SIZE
	.align		4
.L_73:
        /*01bc*/ 	.byte	0x04, 0x11
        /*01be*/ 	.short	(.L_75 - .L_74)
	.align		4
.L_74:
        /*01c0*/ 	.word	index@(matrixConvRepeatBorderBackpropagationWeightCorrection)
        /*01c4*/ 	.word	0x00000000


	//----- nvinfo : EIATTR_REGCOUNT
	.align		4
.L_75:
        /*01c8*/ 	.byte	0x04, 0x2f
        /*01ca*/ 	.short	(.L_77 - .L_76)
	.align		4
.L_76:
        /*01cc*/ 	.word	index@(maxPooling)
        /*01d0*/ 	.word	0x00000020


	//----- nvinfo : EIATTR_FRAME_SIZE
	.align		4
.L_77:
        /*01d4*/ 	.byte	0x04, 0x11
        /*01d6*/ 	.short	(.L_79 - .L_78)
	.align		4
.L_78:
        /*01d8*/ 	.word	index@(maxPooling)
        /*01dc*/ 	.word	0x00000000


	//----- nvinfo : EIATTR_REGCOUNT
	.align		4
.L_79:
        /*01e0*/ 	.byte	0x04, 0x2f
        /*01e2*/ 	.short	(.L_81 - .L_80)
	.align		4
.L_80:
        /*01e4*/ 	.word	index@(minPooling)
        /*01e8*/ 	.word	0x00000020


	//----- nvinfo : EIATTR_FRAME_SIZE
	.align		4
.L_81:
        /*01ec*/ 	.byte	0x04, 0x11
        /*01ee*/ 	.short	(.L_83 - .L_82)
	.align		4
.L_82:
        /*01f0*/ 	.word	index@(minPooling)
        /*01f4*/ 	.word	0x00000000


	//----- nvinfo : EIATTR_REGCOUNT
	.align		4
.L_83:
        /*01f8*/ 	.byte	0x04, 0x2f
        /*01fa*/ 	.short	(.L_85 - .L_84)
	.align		4
.L_84:
        /*01fc*/ 	.word	index@(maxminPoolingBackpropagation)
        /*0200*/ 	.word	0x00000011


	//----- nvinfo : EIATTR_FRAME_SIZE
	.align		4
.L_85:
        /*0204*/ 	.byte	0x04, 0x11
        /*0206*/ 	.short	(.L_87 - .L_86)
	.align		4
.L_86:
        /*0208*/ 	.word	index@(maxminPoolingBackpropagation)
        /*020c*/ 	.word	0x00000000


	//----- nvinfo : EIATTR_REGCOUNT
	.align		4
.L_87:
        /*0210*/ 	.byte	0x04, 0x2f
        /*0212*/ 	.short	(.L_89 - .L_88)
	.align		4
.L_88:
        /*0214*/ 	.word	index@(avgPooling)
        /*0218*/ 	.word	0x00000020


	//----- nvinfo : EIATTR_FRAME_SIZE
	.align		4
.L_89:
        /*021c*/ 	.byte	0x04, 0x11
        /*021e*/ 	.short	(.L_91 - .L_90)
	.align		4
.L_90:
        /*0220*/ 	.word	index@($__internal_1_$__cuda_sm20_div_rn_f64_full)
        /*0224*/ 	.word	0x00000000


	//----- nvinfo : EIATTR_FRAME_SIZE
	.align		4
.L_91:
        /*0228*/ 	.byte	0x04, 0x11
        /*022a*/ 	.short	(.L_93 - .L_92)
	.align		4
.L_92:
        /*022c*/ 	.word	index@(avgPooling)
        /*0230*/ 	.word	0x00000000


	//----- nvinfo : EIATTR_REGCOUNT
	.align		4
.L_93:
        /*0234*/ 	.byte	0x04, 0x2f
        /*0236*/ 	.short	(.L_95 - .L_94)
	.align		4
.L_94:
        /*0238*/ 	.word	index@(avgPoolingBackpropagation)
        /*023c*/ 	.word	0x0000001a


	//----- nvinfo : EIATTR_FRAME_SIZE
	.align		4
.L_95:
        /*0240*/ 	.byte	0x04, 0x11
        /*0242*/ 	.short	(.L_97 - .L_96)
	.align		4
.L_96:
        /*0244*/ 	.word	index@($__internal_0_$__cuda_sm20_div_rn_f64_full)
        /*0248*/ 	.word	0x00000000


	//----- nvinfo : EIATTR_FRAME_SIZE
	.align		4
.L_97:
        /*024c*/ 	.byte	0x04, 0x11
        /*024e*/ 	.short	(.L_99 - .L_98)
	.align		4
.L_98:
        /*0250*/ 	.word	index@(avgPoolingBackpropagation)
        /*0254*/ 	.word	0x00000000


	//----- nvinfo : EIATTR_MIN_STACK_SIZE
	.align		4
.L_99:
        /*0258*/ 	.byte	0x04, 0x12
        /*025a*/ 	.short	(.L_101 - .L_100)
	.align		4
.L_100:
        /*025c*/ 	.word	index@(avgPoolingBackpropagation)
        /*0260*/ 	.word	0x00000000


	//----- nvinfo : EIATTR_MIN_STACK_SIZE
	.align		4
.L_101:
        /*0264*/ 	.byte	0x04, 0x12
        /*0266*/ 	.short	(.L_103 - .L_102)
	.align		4
.L_102:
        /*0268*/ 	.word	index@(avgPooling)
        /*026c*/ 	.word	0x00000000


	//----- nvinfo : EIATTR_MIN_STACK_SIZE
	.align		4
.L_103:
        /*0270*/ 	.byte	0x04, 0x12
        /*0272*/ 	.short	(.L_105 - .L_104)
	.align		4
.L_104:
        /*0274*/ 	.word	index@(maxminPoolingBackpropagation)
        /*0278*/ 	.word	0x00000000


	//----- nvinfo : EIATTR_MIN_STACK_SIZE
	.align		4
.L_105:
        /*027c*/ 	.byte	0x04, 0x12
        /*027e*/ 	.short	(.L_107 - .L_106)
	.align		4
.L_106:
        /*0280*/ 	.word	index@(minPooling)
        /*0284*/ 	.word	0x00000000


	//----- nvinfo : EIATTR_MIN_STACK_SIZE
	.align		4
.L_107:
        /*0288*/ 	.byte	0x04, 0x12
        /*028a*/ 	.short	(.L_109 - .L_108)
	.align		4
.L_108:
        /*028c*/ 	.word	index@(maxPooling)
        /*0290*/ 	.word	0x00000000


	//----- nvinfo : EIATTR_MIN_STACK_SIZE
	.align		4
.L_109:
        /*0294*/ 	.byte	0x04, 0x12
        /*0296*/ 	.short	(.L_111 - .L_110)
	.align		4
.L_110:
        /*0298*/ 	.word	index@(matrixConvRepeatBorderBackpropagationWeightCorrection)
        /*029c*/ 	.word	0x00000000


	//----- nvinfo : EIATTR_MIN_STACK_SIZE
	.align		4
.L_111:
        /*02a0*/ 	.byte	0x04, 0x12
        /*02a2*/ 	.short	(.L_113 - .L_112)
	.align		4
.L_112:
        /*02a4*/ 	.word	index@(matrixConvRepeatBorderBackpropagationErrorTraversal)
        /*02a8*/ 	.word	0x00000000


	//----- nvinfo : EIATTR_MIN_STACK_SIZE
	.align		4
.L_113:
        /*02ac*/ 	.byte	0x04, 0x12
        /*02ae*/ 	.short	(.L_115 - .L_114)
	.align		4
.L_114:
        /*02b0*/ 	.word	index@(matrixConvExtendBorderBackpropagationWeightCorrection)
        /*02b4*/ 	.word	0x00000000


	//----- nvinfo : EIATTR_MIN_STACK_SIZE
	.align		4
.L_115:
        /*02b8*/ 	.byte	0x04, 0x12
        /*02ba*/ 	.short	(.L_117 - .L_116)
	.align		4
.L_116:
        /*02bc*/ 	.word	index@(matrixConvExtendBorderBackpropagationErrorTraversal)
        /*02c0*/ 	.word	0x00000000


	//----- nvinfo : EIATTR_MIN_STACK_SIZE
	.align		4
.L_117:
        /*02c4*/ 	.byte	0x04, 0x12
        /*02c6*/ 	.short	(.L_119 - .L_118)
	.align		4
.L_118:
        /*02c8*/ 	.word	index@(matrixConvEmptyBorderBackpropagationWeightCorrection)
        /*02cc*/ 	.word	0x00000000


	//----- nvinfo : EIATTR_MIN_STACK_SIZE
	.align		4
.L_119:
        /*02d0*/ 	.byte	0x04, 0x12
        /*02d2*/ 	.short	(.L_121 - .L_120)
	.align		4
.L_120:
        /*02d4*/ 	.word	index@(matrixConvEmptyBorderBackpropagationErrorTraversal)
        /*02d8*/ 	.word	0x00000000


	//----- nvinfo : EIATTR_MIN_STACK_SIZE
	.align		4
.L_121:
        /*02dc*/ 	.byte	0x04, 0x12
        /*02de*/ 	.short	(.L_123 - .L_122)
	.align		4
.L_122:
        /*02e0*/ 	.word	index@(matrixMulBackpropagationWeightCorrection)
        /*02e4*/ 	.word	0x00000000


	//----- nvinfo : EIATTR_MIN_STACK_SIZE
	.align		4
.L_123:
        /*02e8*/ 	.byte	0x04, 0x12
        /*02ea*/ 	.short	(.L_125 - .L_124)
	.align		4
.L_124:
        /*02ec*/ 	.word	index@(matrixMulBackpropagationErrorTraversal)
        /*02f0*/ 	.word	0x00000000


	//----- nvinfo : EIATTR_MIN_STACK_SIZE
	.align		4
.L_125:
        /*02f4*/ 	.byte	0x04, 0x12
        /*02f6*/ 	.short	(.L_127 - .L_126)
	.align		4
.L_126:
        /*02f8*/ 	.word	index@(softmaxDer)
        /*02fc*/ 	.word	0x00000000


	//----- nvinfo : EIATTR_MIN_STACK_SIZE
	.align		4
.L_127:
        /*0300*/ 	.byte	0x04, 0x12
        /*0302*/ 	.short	(.L_129 - .L_128)
	.align		4
.L_128:
        /*0304*/ 	.word	index@(softmax)
        /*0308*/ 	.word	0x00000000


	//----- nvinfo : EIATTR_MIN_STACK_SIZE
	.align		4
.L_129:
        /*030c*/ 	.byte	0x04, 0x12
        /*030e*/ 	.short	(.L_131 - .L_130)
	.align		4
.L_130:
        /*0310*/ 	.word	index@(tangentDer)
        /*0314*/ 	.word	0x00000000


	//----- nvinfo : EIATTR_MIN_STACK_SIZE
	.align		4
.L_131:
        /*0318*/ 	.byte	0x04, 0x12
        /*031a*/ 	.short	(.L_133 - .L_132)
	.align		4
.L_132:
        /*031c*/ 	.word	index@(tangent)
        /*0320*/ 	.word	0x00000000


	//----- nvinfo : EIATTR_MIN_STACK_SIZE
	.align		4
.L_133:
        /*0324*/ 	.byte	0x04, 0x12
        /*0326*/ 	.short	(.L_135 - .L_134)
	.align		4
.L_134:
        /*0328*/ 	.word	index@(sigmoidDer)
        /*032c*/ 	.word	0x00000000


	//----- nvinfo : EIATTR_MIN_STACK_SIZE
	.align		4
.L_135:
        /*0330*/ 	.byte	0x04, 0x12
        /*0332*/ 	.short	(.L_137 - .L_136)
	.align		4
.L_136:
        /*0334*/ 	.word	index@(sigmoid)
        /*0338*/ 	.word	0x00000000


	//----- nvinfo : EIATTR_MIN_STACK_SIZE
	.align		4
.L_137:
        /*033c*/ 	.byte	0x04, 0x12
        /*033e*/ 	.short	(.L_139 - .L_138)
	.align		4
.L_138:
        /*0340*/ 	.word	index@(reluDer)
        /*0344*/ 	.word	0x00000000


	//----- nvinfo : EIATTR_MIN_STACK_SIZE
	.align		4
.L_139:
        /*0348*/ 	.byte	0x04, 0x12
        /*034a*/ 	.short	(.L_141 - .L_140)
	.align		4
.L_140:
        /*034c*/ 	.word	index@(relu)
        /*0350*/ 	.word	0x00000000
.L_141:


//--------------------- .nv.compat                --------------------------
	.section	.nv.compat,"",@"SHT_CUDA_COMPAT_INFO"
	.align	4
        /*0000*/ 	.byte	0x02, 0x09, 0x00, 0x00, 0x02, 0x02, 0x01, 0x00, 0x02, 0x05, 0x05, 0x00, 0x03, 0x07, 0x01, 0x01
        /*0010*/ 	.byte	0x02, 0x03, 0x00, 0x00, 0x02, 0x06, 0x01, 0x00, 0x04, 0x0b, 0x08, 0x00, 0x01, 0x00, 0x00, 0x00
        /*0020*/ 	.byte	0x00, 0x00, 0x00, 0x00


//--------------------- .nv.info.avgPoolingBackpropagation --------------------------
	.section	.nv.info.avgPoolingBackpropagation,"",@"SHT_CUDA_INFO"
	.sectionflags	@""
	.align	4


	//----- nvinfo : EIATTR_CUDA_API_VERSION
	.align		4
        /*0000*/ 	.byte	0x04, 0x37
        /*0002*/ 	.short	(.L_143 - .L_142)
.L_142:
        /*0004*/ 	.word	0x00000082


	//----- nvinfo : EIATTR_KPARAM_INFO
	.align		4
.L_143:
        /*0008*/ 	.byte	0x04, 0x17
        /*000a*/ 	.short	(.L_145 - .L_144)
.L_144:
        /*000c*/ 	.word	0x00000000
        /*0010*/ 	.short	0x0006
        /*0012*/ 	.short	0x0028
        /*0014*/ 	.byte	0x00, 0xf5, 0x21, 0x00


	//----- nvinfo : EIATTR_KPARAM_INFO
	.align		4
.L_145:
        /*0018*/ 	.byte	0x04, 0x17
        /*001a*/ 	.short	(.L_147 - .L_146)
.L_146:
        /*001c*/ 	.word	0x00000000
        /*0020*/ 	.short	0x0005
        /*0022*/ 	.short	0x0020
        /*0024*/ 	.byte	0x00, 0xf5, 0x21, 0x00


	//----- nvinfo : EIATTR_KPARAM_INFO
	.align		4
.L_147:
        /*0028*/ 	.byte	0x04, 0x17
        /*002a*/ 	.short	(.L_149 - .L_148)
.L_148:
        /*002c*/ 	.word	0x00000000
        /*0030*/ 	.short	0x0004
        /*0032*/ 	.short	0x0018
        /*0034*/ 	.byte	0x00, 0xf5, 0x21, 0x00


	//----- nvinfo : EIATTR_KPARAM_INFO
	.align		4
.L_149:
        /*0038*/ 	.byte	0x04, 0x17
        /*003a*/ 	.short	(.L_151 - .L_150)
.L_150:
        /*003c*/ 	.word	0x00000000
        /*0040*/ 	.short	0x0003
        /*0042*/ 	.short	0x0010
        /*0044*/ 	.byte	0x00, 0xf5, 0x21, 0x00


	//----- nvinfo : EIATTR_KPARAM_INFO
	.align		4
.L_151:
        /*0048*/ 	.byte	0x04, 0x17
        /*004a*/ 	.short	(.L_153 - .L_152)
.L_152:
        /*004c*/ 	.word	0x00000000
        /*0050*/ 	.short	0x0002
        /*0052*/ 	.short	0x0008
        /*0054*/ 	.byte	0x00, 0xf0, 0x11, 0x00


	//----- nvinfo : EIATTR_KPARAM_INFO
	.align		4
.L_153:
        /*0058*/ 	.byte	0x04, 0x17
        /*005a*/ 	.short	(.L_155 - .L_154)
.L_154:
        /*005c*/ 	.word	0x00000000
        /*0060*/ 	.short	0x0001
        /*0062*/ 	.short	0x0004
        /*0064*/ 	.byte	0x00, 0xf0, 0x11, 0x00


	//----- nvinfo : EIATTR_KPARAM_INFO
	.align		4
.L_155:
        /*0068*/ 	.byte	0x04, 0x17
        /*006a*/ 	.short	(.L_157 - .L_156)
.L_156:
        /*006c*/ 	.word	0x00000000
        /*0070*/ 	.short	0x0000
        /*0072*/ 	.short	0x0000
        /*0074*/ 	.byte	0x00, 0xf0, 0x11, 0x00


	//----- nvinfo : EIATTR_SPARSE_MMA_MASK
	.align		4
.L_157:
        /*0078*/ 	.byte	0x03, 0x50
        /*007a*/ 	.short	0x0000


	//----- nvinfo : EIATTR_MAXREG_COUNT
	.align		4
        /*007c*/ 	.byte	0x03, 0x1b
        /*007e*/ 	.short	0x00ff


	//----- nvinfo : EIATTR_MERCURY_ISA_VERSION
	.align		4
        /*0080*/ 	.byte	0x03, 0x5f
        /*0082*/ 	.short	0x0101


	//----- nvinfo : EIATTR_VRC_CTA_INIT_COUNT
	.align		4
        /*0084*/ 	.byte	0x02, 0x4a
	.zero		1
	.zero		1


	//----- nvinfo : EIATTR_EXIT_INSTR_OFFSETS
	.align		4
        /*0088*/ 	.byte	0x04, 0x1c
        /*008a*/ 	.short	(.L_159 - .L_158)


	//   ....[0]....
.L_158:
        /*008c*/ 	.word	0x000000c0


	//   ....[1]....
        /*0090*/ 	.word	0x000006a0


	//----- nvinfo : EIATTR_CRS_STACK_SIZE
	.align		4
.L_159:
        /*0094*/ 	.byte	0x04, 0x1e
        /*0096*/ 	.short	(.L_161 - .L_160)
.L_160:
        /*0098*/ 	.word	0x00000000


	//----- nvinfo : EIATTR_CBANK_PARAM_SIZE
	.align		4
.L_161:
        /*009c*/ 	.byte	0x03, 0x19
        /*009e*/ 	.short	0x0030


	//----- nvinfo : EIATTR_PARAM_CBANK
	.align		4
        /*00a0*/ 	.byte	0x04, 0x0a
        /*00a2*/ 	.short	(.L_163 - .L_162)
	.align		4
.L_162:
        /*00a4*/ 	.word	index@(.nv.constant0.avgPoolingBackpropagation)
        /*00a8*/ 	.short	0x0380
        /*00aa*/ 	.short	0x0030


	//----- nvinfo : EIATTR_SW_WAR
	.align		4
.L_163:
        /*00ac*/ 	.byte	0x04, 0x36
        /*00ae*/ 	.short	(.L_165 - .L_164)
.L_164:
        /*00b0*/ 	.word	0x00000008
.L_165:


//--------------------- .nv.info.avgPooling       --------------------------
	.section	.nv.info.avgPooling,"",@"SHT_CUDA_INFO"
	.sectionflags	@""
	.align	4


	//----- nvinfo : EIATTR_CUDA_API_VERSION
	.align		4
        /*0000*/ 	.byte	0x04, 0x37
        /*0002*/ 	.short	(.L_167 - .L_166)
.L_166:
        /*0004*/ 	.word	0x00000082


	//----- nvinfo : EIATTR_KPARAM_INFO
	.align		4
.L_167:
        /*0008*/ 	.byte	0x04, 0x17
        /*000a*/ 	.short	(.L_169 - .L_168)
.L_168:
        /*000c*/ 	.word	0x00000000
        /*0010*/ 	.short	0x0004
        /*0012*/ 	.short	0x0018
        /*0014*/ 	.byte	0x00, 0xf5, 0x21, 0x00


	//----- nvinfo : EIATTR_KPARAM_INFO
	.align		4
.L_169:
        /*0018*/ 	.byte	0x04, 0x17
        /*001a*/ 	.short	(.L_171 - .L_170)
.L_170:
        /*001c*/ 	.word	0x00000000
        /*0020*/ 	.short	0x0003
        /*0022*/ 	.short	0x0010
        /*0024*/ 	.byte	0x00, 0xf5, 0x21, 0x00


	//----- nvinfo : EIATTR_KPARAM_INFO
	.align		4
.L_171:
        /*0028*/ 	.byte	0x04, 0x17
        /*002a*/ 	.short	(.L_173 - .L_172)
.L_172:
        /*002c*/ 	.word	0x00000000
        /*0030*/ 	.short	0x0002
        /*0032*/ 	.short	0x0008
        /*0034*/ 	.byte	0x00, 0xf0, 0x11, 0x00


	//----- nvinfo : EIATTR_KPARAM_INFO
	.align		4
.L_173:
        /*0038*/ 	.byte	0x04, 0x17
        /*003a*/ 	.short	(.L_175 - .L_174)
.L_174:
        /*003c*/ 	.word	0x00000000
        /*0040*/ 	.short	0x0001
        /*0042*/ 	.short	0x0004
        /*0044*/ 	.byte	0x00, 0xf0, 0x11, 0x00


	//----- nvinfo : EIATTR_KPARAM_INFO
	.align		4
.L_175:
        /*0048*/ 	.byte	0x04, 0x17
        /*004a*/ 	.short	(.L_177 - .L_176)
.L_176:
        /*004c*/ 	.word	0x00000000
        /*0050*/ 	.short	0x0000
        /*0052*/ 	.short	0x0000
        /*0054*/ 	.byte	0x00, 0xf0, 0x11, 0x00


	//----- nvinfo : EIATTR_SPARSE_MMA_MASK
	.align		4
.L_177:
        /*0058*/ 	.byte	0x03, 0x50
        /*005a*/ 	.short	0x0000


	//----- nvinfo : EIATTR_MAXREG_COUNT
	.align		4
        /*005c*/ 	.byte	0x03, 0x1b
        /*005e*/ 	.short	0x00ff


	//----- nvinfo : EIATTR_MERCURY_ISA_VERSION
	.align		4
        /*0060*/ 	.byte	0x03, 0x5f
        /*0062*/ 	.short	0x0101


	//----- nvinfo : EIATTR_VRC_CTA_INIT_COUNT
	.align		4
        /*0064*/ 	.byte	0x02, 0x4a
	.zero		1
	.zero		1


	//----- nvinfo : EIATTR_EXIT_INSTR_OFFSETS
	.align		4
        /*0068*/ 	.byte	0x04, 0x1c
        /*006a*/ 	.short	(.L_179 - .L_178)


	//   ....[0]....
.L_178:
        /*006c*/ 	.word	0x000000c0


	//   ....[1]....
        /*0070*/ 	.word	0x00000a70


	//----- nvinfo : EIATTR_CRS_STACK_SIZE
	.align		4
.L_179:
        /*0074*/ 	.byte	0x04, 0x1e
        /*0076*/ 	.short	(.L_181 - .L_180)
.L_180:
        /*0078*/ 	.word	0x00000000


	//----- nvinfo : EIATTR_CBANK_PARAM_SIZE
	.align		4
.L_181:
        /*007c*/ 	.byte	0x03, 0x19
        /*007e*/ 	.short	0x0020


	//----- nvinfo : EIATTR_PARAM_CBANK
	.align		4
        /*0080*/ 	.byte	0x04, 0x0a
        /*0082*/ 	.short	(.L_183 - .L_182)
	.align		4
.L_182:
        /*0084*/ 	.word	index@(.nv.constant0.avgPooling)
        /*0088*/ 	.short	0x0380
        /*008a*/ 	.short	0x0020


	//----- nvinfo : EIATTR_SW_WAR
	.align		4
.L_183:
        /*008c*/ 	.byte	0x04, 0x36
        /*008e*/ 	.short	(.L_185 - .L_184)
.L_184:
        /*0090*/ 	.word	0x00000008
.L_185:


//--------------------- .nv.info.maxminPoolingBackpropagation --------------------------
	.section	.nv.info.maxminPoolingBackpropagation,"",@"SHT_CUDA_INFO"
	.sectionflags	@""
	.align	4


	//----- nvinfo : EIATTR_CUDA_API_VERSION
	.align		4
        /*0000*/ 	.byte	0x04, 0x37
        /*0002*/ 	.short	(.L_187 - .L_186)
.L_186:
        /*0004*/ 	.word	0x00000082


	//----- nvinfo : EIATTR_KPARAM_INFO
	.align		4
.L_187:
        /*0008*/ 	.byte	0x04, 0x17
        /*000a*/ 	.short	(.L_189 - .L_188)
.L_188:
        /*000c*/ 	.word	0x00000000
        /*0010*/ 	.short	0x0006
        /*0012*/ 	.short	0x0028
        /*0014*/ 	.byte	0x00, 0xf5, 0x21, 0x00


	//----- nvinfo : EIATTR_KPARAM_INFO
	.align		4
.L_189:
        /*0018*/ 	.byte	0x04, 0x17
        /*001a*/ 	.short	(.L_191 - .L_190)
.L_190:
        /*001c*/ 	.word	0x00000000
        /*0020*/ 	.short	0x0005
        /*0022*/ 	.short	0x0020
        /*0024*/ 	.byte	0x00, 0xf5, 0x21, 0x00


	//----- nvinfo : EIATTR_KPARAM_INFO
	.align		4
.L_191:
        /*0028*/ 	.byte	0x04, 0x17
        /*002a*/ 	.short	(.L_193 - .L_192)
.L_192:
        /*002c*/ 	.word	0x00000000
        /*0030*/ 	.short	0x0004
        /*0032*/ 	.short	0x0018
        /*0034*/ 	.byte	0x00, 0xf5, 0x21, 0x00


	//----- nvinfo : EIATTR_KPARAM_INFO
	.align		4
.L_193:
        /*0038*/ 	.byte	0x04, 0x17
        /*003a*/ 	.short	(.L_195 - .L_194)
.L_194:
        /*003c*/ 	.word	0x00000000
        /*0040*/ 	.short	0x0003
        /*0042*/ 	.short	0x0010
        /*0044*/ 	.byte	0x00, 0xf5, 0x21, 0x00


	//----- nvinfo : EIATTR_KPARAM_INFO
	.align		4
.L_195:
        /*0048*/ 	.byte	0x04, 0x17
        /*004a*/ 	.short	(.L_197 - .L_196)
.L_196:
        /*004c*/ 	.word	0x00000000
        /*0050*/ 	.short	0x0002
        /*0052*/ 	.short	0x0008
        /*0054*/ 	.byte	0x00, 0xf0, 0x11, 0x00


	//----- nvinfo : EIATTR_KPARAM_INFO
	.align		4
.L_197:
        /*0058*/ 	.byte	0x04, 0x17
        /*005a*/ 	.short	(.L_199 - .L_198)
.L_198:
        /*005c*/ 	.word	0x00000000
        /*0060*/ 	.short	0x0001
        /*0062*/ 	.short	0x0004
        /*0064*/ 	.byte	0x00, 0xf0, 0x11, 0x00


	//----- nvinfo : EIATTR_KPARAM_INFO
	.align		4
.L_199:
        /*0068*/ 	.byte	0x04, 0x17
        /*006a*/ 	.short	(.L_201 - .L_200)
.L_200:
        /*006c*/ 	.word	0x00000000
        /*0070*/ 	.short	0x0000
        /*0072*/ 	.short	0x0000
        /*0074*/ 	.byte	0x00, 0xf0, 0x11, 0x00


	//----- nvinfo : EIATTR_SPARSE_MMA_MASK
	.align		4
.L_201:
        /*0078*/ 	.byte	0x03, 0x50
        /*007a*/ 	.short	0x0000


	//----- nvinfo : EIATTR_MAXREG_COUNT
	.align		4
        /*007c*/ 	.byte	0x03, 0x1b
        /*007e*/ 	.short	0x00ff


	//----- nvinfo : EIATTR_MERCURY_ISA_VERSION
	.align		4
        /*0080*/ 	.byte	0x03, 0x5f
        /*0082*/ 	.short	0x0101


	//----- nvinfo : EIATTR_VRC_CTA_INIT_COUNT
	.align		4
        /*0084*/ 	.byte	0x02, 0x4a
	.zero		1
	.zero		1


	//----- nvinfo : EIATTR_EXIT_INSTR_OFFSETS
	.align		4
        /*0088*/ 	.byte	0x04, 0x1c
        /*008a*/ 	.short	(.L_203 - .L_202)


	//   ....[0]....
.L_202:
        /*008c*/ 	.word	0x000000c0


	//   ....[1]....
        /*0090*/ 	.word	0x00000510


	//   ....[2]....
        /*0094*/ 	.word	0x00000570


	//----- nvinfo : EIATTR_CBANK_PARAM_SIZE
	.align		4
.L_203:
        /*0098*/ 	.byte	0x03, 0x19
        /*009a*/ 	.short	0x0030


	//----- nvinfo : EIATTR_PARAM_CBANK
	.align		4
        /*009c*/ 	.byte	0x04, 0x0a
        /*009e*/ 	.short	(.L_205 - .L_204)
	.align		4
.L_204:
        /*00a0*/ 	.word	index@(.nv.constant0.maxminPoolingBackpropagation)
        /*00a4*/ 	.short	0x0380
        /*00a6*/ 	.short	0x0030


	//----- nvinfo : EIATTR_SW_WAR
	.align		4
.L_205:
        /*00a8*/ 	.byte	0x04, 0x36
        /*00aa*/ 	.short	(.L_207 - .L_206)
.L_206:
        /*00ac*/ 	.word	0x00000008
.L_207:


//--------------------- .nv.info.minPooling       --------------------------
	.section	.nv.info.minPooling,"",@"SHT_CUDA_INFO"
	.sectionflags	@""
	.align	4


	//----- nvinfo : EIATTR_CUDA_API_VERSION
	.align		4
        /*0000*/ 	.byte	0x04, 0x37
        /*0002*/ 	.short	(.L_209 - .L_208)
.L_208:
        /*0004*/ 	.word	0x00000082


	//----- nvinfo : EIATTR_KPARAM_INFO
	.align		4
.L_209:
        /*0008*/ 	.byte	0x04, 0x17
        /*000a*/ 	.short	(.L_211 - .L_210)
.L_210:
        /*000c*/ 	.word	0x00000000
        /*0010*/ 	.short	0x0004
        /*0012*/ 	.short	0x0018
        /*0014*/ 	.byte	0x00, 0xf5, 0x21, 0x00


	//----- nvinfo : EIATTR_KPARAM_INFO
	.align		4
.L_211:
        /*0018*/ 	.byte	0x04, 0x17
        /*001a*/ 	.short	(.L_213 - .L_212)
.L_212:
        /*001c*/ 	.word	0x00000000
        /*0020*/ 	.short	0x0003
        /*0022*/ 	.short	0x0010
        /*0024*/ 	.byte	0x00, 0xf5, 0x21, 0x00


	//----- nvinfo : EIATTR_KPARAM_INFO
	.align		4
.L_213:
        /*0028*/ 	.byte	0x04, 0x17
        /*002a*/ 	.short	(.L_215 - .L_214)
.L_214:
        /*002c*/ 	.word	0x00000000
        /*0030*/ 	.short	0x0002
        /*0032*/ 	.short	0x0008
        /*0034*/ 	.byte	0x00, 0xf0, 0x11, 0x00


	//----- nvinfo : EIATTR_KPARAM_INFO
	.align		4
.L_215:
        /*0038*/ 	.byte	0x04, 0x17
        /*003a*/ 	.short	(.L_217 - .L_216)
.L_216:
        /*003c*/ 	.word	0x00000000
        /*0040*/ 	.short	0x0001
        /*0042*/ 	.short	0x0004
        /*0044*/ 	.byte	0x00, 0xf0, 0x11, 0x00


	//----- nvinfo : EIATTR_KPARAM_INFO
	.align		4
.L_217:
        /*0048*/ 	.byte	0x04, 0x17
        /*004a*/ 	.short	(.L_219 - .L_218)
.L_218:
        /*004c*/ 	.word	0x00000000
        /*0050*/ 	.short	0x0000
        /*0052*/ 	.short	0x0000
        /*0054*/ 	.byte	0x00, 0xf0, 0x11, 0x00


	//----- nvinfo : EIATTR_SPARSE_MMA_MASK
	.align		4
.L_219:
        /*0058*/ 	.byte	0x03, 0x50
        /*005a*/ 	.short	0x0000


	//----- nvinfo : EIATTR_MAXREG_COUNT
	.align		4
        /*005c*/ 	.byte	0x03, 0x1b
        /*005e*/ 	.short	0x00ff


	//----- nvinfo : EIATTR_MERCURY_ISA_VERSION
	.align		4
        /*0060*/ 	.byte	0x03, 0x5f
        /*0062*/ 	.short	0x0101


	//----- nvinfo : EIATTR_VRC_CTA_INIT_COUNT
	.align		4
        /*0064*/ 	.byte	0x02, 0x4a
	.zero		1
	.zero		1


	//----- nvinfo : EIATTR_EXIT_INSTR_OFFSETS
	.align		4
        /*0068*/ 	.byte	0x04, 0x1c
        /*006a*/ 	.short	(.L_221 - .L_220)


	//   ....[0]....
.L_220:
        /*006c*/ 	.word	0x000000c0


	//   ....[1]....
        /*0070*/ 	.word	0x00001490


	//----- nvinfo : EIATTR_CBANK_PARAM_SIZE
	.align		4
.L_221:
        /*0074*/ 	.byte	0x03, 0x19
        /*0076*/ 	.short	0x0020


	//----- nvinfo : EIATTR_PARAM_CBANK
	.align		4
        /*0078*/ 	.byte	0x04, 0x0a
        /*007a*/ 	.short	(.L_223 - .L_222)
	.align		4
.L_222:
        /*007c*/ 	.word	index@(.nv.constant0.minPooling)
        /*0080*/ 	.short	0x0380
        /*0082*/ 	.short	0x0020


	//----- nvinfo : EIATTR_SW_WAR
	.align		4
.L_223:
        /*0084*/ 	.byte	0x04, 0x36
        /*0086*/ 	.short	(.L_225 - .L_224)
.L_224:
        /*0088*/ 	.word	0x00000008
.L_225:


//--------------------- .nv.info.maxPooling       --------------------------
	.section	.nv.info.maxPooling,"",@"SHT_CUDA_INFO"
	.sectionflags	@""
	.align	4


	//----- nvinfo : EIATTR_CUDA_API_VERSION
	.align		4
        /*0000*/ 	.byte	0x04, 0x37
        /*0002*/ 	.short	(.L_227 - .L_226)
.L_226:
        /*0004*/ 	.word	0x00000082


	//----- nvinfo : EIATTR_KPARAM_INFO
	.align		4
.L_227:
        /*0008*/ 	.byte	0x04, 0x17
        /*000a*/ 	.short	(.L_229 - .L_228)
.L_228:
        /*000c*/ 	.word	0x00000000
        /*0010*/ 	.short	0x0004
        /*0012*/ 	.short	0x0018
        /*0014*/ 	.byte	0x00, 0xf5, 0x21, 0x00


	//----- nvinfo : EIATTR_KPARAM_INFO
	.align		4
.L_229:
        /*0018*/ 	.byte	0x04, 0x17
        /*001a*/ 	.short	(.L_231 - .L_230)
.L_230:
        /*001c*/ 	.word	0x00000000
        /*0020*/ 	.short	0x0003
        /*0022*/ 	.short	0x0010
        /*0024*/ 	.byte	0x00, 0xf5, 0x21, 0x00


	//----- nvinfo : EIATTR_KPARAM_INFO
	.align		4
.L_231:
        /*0028*/ 	.byte	0x04, 0x17
        /*002a*/ 	.short	(.L_233 - .L_232)
.L_232:
        /*002c*/ 	.word	0x00000000
        /*0030*/ 	.short	0x0002
        /*0032*/ 	.short	0x0008
        /*0034*/ 	.byte	0x00, 0xf0, 0x11, 0x00


	//----- nvinfo : EIATTR_KPARAM_INFO
	.align		4
.L_233:
        /*0038*/ 	.byte	0x04, 0x17
        /*003a*/ 	.short	(.L_235 - .L_234)
.L_234:
        /*003c*/ 	.word	0x00000000
        /*0040*/ 	.short	0x0001
        /*0042*/ 	.short	0x0004
        /*0044*/ 	.byte	0x00, 0xf0, 0x11, 0x00


	//----- nvinfo : EIATTR_KPARAM_INFO
	.align		4
.L_235:
        /*0048*/ 	.byte	0x04, 0x17
        /*004a*/ 	.short	(.L_237 - .L_236)
.L_236:
        /*004c*/ 	.word	0x00000000
        /*0050*/ 	.short	0x0000
        /*0052*/ 	.short	0x0000
        /*0054*/ 	.byte	0x00, 0xf0, 0x11, 0x00


	//----- nvinfo : EIATTR_SPARSE_MMA_MASK
	.align		4
.L_237:
        /*0058*/ 	.byte	0x03, 0x50
        /*005a*/ 	.short	0x0000


	//----- nvinfo : EIATTR_MAXREG_COUNT
	.align		4
        /*005c*/ 	.byte	0x03, 0x1b
        /*005e*/ 	.short	0x00ff


	//----- nvinfo : EIATTR_MERCURY_ISA_VERSION
	.align		4
        /*0060*/ 	.byte	0x03, 0x5f
        /*0062*/ 	.short	0x0101


	//----- nvinfo : EIATTR_VRC_CTA_INIT_COUNT
	.align		4
        /*0064*/ 	.byte	0x02, 0x4a
	.zero		1
	.zero		1


	//----- nvinfo : EIATTR_EXIT_INSTR_OFFSETS
	.align		4
        /*0068*/ 	.byte	0x04, 0x1c
        /*006a*/ 	.short	(.L_239 - .L_238)


	//   ....[0]....
.L_238:
        /*006c*/ 	.word	0x000000c0


	//   ....[1]....
        /*0070*/ 	.word	0x00001490


	//----- nvinfo : EIATTR_CBANK_PARAM_SIZE
	.align		4
.L_239:
        /*0074*/ 	.byte	0x03, 0x19
        /*0076*/ 	.short	0x0020


	//----- nvinfo : EIATTR_PARAM_CBANK
	.align		4
        /*0078*/ 	.byte	0x04, 0x0a
        /*007a*/ 	.short	(.L_241 - .L_240)
	.align		4
.L_240:
        /*007c*/ 	.word	index@(.nv.constant0.maxPooling)
        /*0080*/ 	.short	0x0380
        /*0082*/ 	.short	0x0020


	//----- nvinfo : EIATTR_SW_WAR
	.align		4
.L_241:
        /*0084*/ 	.byte	0x04, 0x36
        /*0086*/ 	.short	(.L_243 - .L_242)
.L_242:
        /*0088*/ 	.word	0x00000008
.L_243:


//--------------------- .nv.info.matrixConvRepeatBorderBackpropagationWeightCorrection --------------------------
	.section	.nv.info.matrixConvRepeatBorderBackpropagationWeightCorrection,"",@"SHT_CUDA_INFO"
	.sectionflags	@""
	.align	4


	//----- nvinfo : EIATTR_CUDA_API_VERSION
	.align		4
        /*0000*/ 	.byte	0x04, 0x37
        /*0002*/ 	.short	(.L_245 - .L_244)
.L_244:
        /*0004*/ 	.word	0x00000082


	//----- nvinfo : EIATTR_KPARAM_INFO
	.align		4
.L_245:
        /*0008*/ 	.byte	0x04, 0x17
        /*000a*/ 	.short	(.L_247 - .L_246)
.L_246:
        /*000c*/ 	.word	0x00000000
        /*0010*/ 	.short	0x0007
        /*0012*/ 	.short	0x0028
        /*0014*/ 	.byte	0x00, 0xf5, 0x21, 0x00


	//----- nvinfo : EIATTR_KPARAM_INFO
	.align		4
.L_247:
        /*0018*/ 	.byte	0x04, 0x17
        /*001a*/ 	.short	(.L_249 - .L_248)
.L_248:
        /*001c*/ 	.word	0x00000000
        /*0020*/ 	.short	0x0006
        /*0022*/ 	.short	0x0020
        /*0024*/ 	.byte	0x00, 0xf5, 0x21, 0x00


	//----- nvinfo : EIATTR_KPARAM_INFO
	.align		4
.L_249:
        /*0028*/ 	.byte	0x04, 0x17
        /*002a*/ 	.short	(.L_251 - .L_250)
.L_250:
        /*002c*/ 	.word	0x00000000
        /*0030*/ 	.short	0x0005
        /*0032*/ 	.short	0x0018
        /*0034*/ 	.byte	0x00, 0xf5, 0x21, 0x00


	//----- nvinfo : EIATTR_KPARAM_INFO
	.align		4
.L_251:
        /*0038*/ 	.byte	0x04, 0x17
        /*003a*/ 	.short	(.L_253 - .L_252)
.L_252:
        /*003c*/ 	.word	0x00000000
        /*0040*/ 	.short	0x0004
        /*0042*/ 	.short	0x0010
        /*0044*/ 	.byte	0x00, 0xf0, 0x21, 0x00


	//----- nvinfo : EIATTR_KPARAM_INFO
	.align		4
.L_253:
        /*0048*/ 	.byte	0x04, 0x17
        /*004a*/ 	.short	(.L_255 - .L_254)
.L_254:
        /*004c*/ 	.word	0x00000000
        /*0050*/ 	.short	0x0003
        /*0052*/ 	.short	0x000c
        /*0054*/ 	.byte	0x00, 0xf0, 0x11, 0x00


	//----- nvinfo : EIATTR_KPARAM_INFO
	.align		4
.L_255:
        /*0058*/ 	.byte	0x04, 0x17
        /*005a*/ 	.short	(.L_257 - .L_256)
.L_256:
        /*005c*/ 	.word	0x00000000
        /*0060*/ 	.short	0x0002
        /*0062*/ 	.short	0x0008
        /*0064*/ 	.byte	0x00, 0xf0, 0x11, 0x00


	//----- nvinfo : EIATTR_KPARAM_INFO
	.align		4
.L_257:
        /*0068*/ 	.byte	0x04, 0x17
        /*006a*/ 	.short	(.L_259 - .L_258)
.L_258:
        /*006c*/ 	.word	0x00000000
        /*0070*/ 	.short	0x0001
        /*0072*/ 	.short	0x0004
        /*0074*/ 	.byte	0x00, 0xf0, 0x11, 0x00


	//----- nvinfo : EIATTR_KPARAM_INFO
	.align		4
.L_259:
        /*0078*/ 	.byte	0x04, 0x17
        /*007a*/ 	.short	(.L_261 - .L_260)
.L_260:
        /*007c*/ 	.word	0x00000000
        /*0080*/ 	.short	0x0000
        /*0082*/ 	.short	0x0000
        /*0084*/ 	.byte	0x00, 0xf0, 0x11, 0x00


	//----- nvinfo : EIATTR_SPARSE_MMA_MASK
	.align		4
.L_261:
        /*0088*/ 	.byte	0x03, 0x50
        /*008a*/ 	.short	0x0000


	//----- nvinfo : EIATTR_MAXREG_COUNT
	.align		4
        /*008c*/ 	.byte	0x03, 0x1b
        /*008e*/ 	.short	0x00ff


	//----- nvinfo : EIATTR_MERCURY_ISA_VERSION
	.align		4
        /*0090*/ 	.byte	0x03, 0x5f
        /*0092*/ 	.short	0x0101


	//----- nvinfo : EIATTR_VRC_CTA_INIT_COUNT
	.align		4
        /*0094*/ 	.byte	0x02, 0x4a
	.zero		1
	.zero		1


	//----- nvinfo : EIATTR_EXIT_INSTR_OFFSETS
	.align		4
        /*0098*/ 	.byte	0x04, 0x1c
        /*009a*/ 	.short	(.L_263 - .L_262)


	//   ....[0]....
.L_262:
        /*009c*/ 	.word	0x000000c0


	//   ....[1]....
        /*00a0*/ 	.word	0x00001120


	//----- nvinfo : EIATTR_CBANK_PARAM_SIZE
	.align		4
.L_263:
        /*00a4*/ 	.byte	0x03, 0x19
        /*00a6*/ 	.short	0x0030


	//----- nvinfo : EIATTR_PARAM_CBANK
	.align		4
        /*00a8*/ 	.byte	0x04, 0x0a
        /*00aa*/ 	.short	(.L_265 - .L_264)
	.align		4
.L_264:
        /*00ac*/ 	.word	index@(.nv.constant0.matrixConvRepeatBorderBackpropagationWeightCorrection)
        /*00b0*/ 	.short	0x0380
        /*00b2*/ 	.short	0x0030


	//----- nvinfo : EIATTR_SW_WAR
	.align		4
.L_265:
        /*00b4*/ 	.byte	0x04, 0x36
        /*00b6*/ 	.short	(.L_267 - .L_266)
.L_266:
        /*00b8*/ 	.word	0x00000008
.L_267:


//--------------------- .nv.info.matrixConvRepeatBorderBackpropagationErrorTraversal --------------------------
	.section	.nv.info.matrixConvRepeatBorderBackpropagationErrorTraversal,"",@"SHT_CUDA_INFO"
	.sectionflags	@""
	.align	4


	//----- nvinfo : EIATTR_CUDA_API_VERSION
	.align		4
        /*0000*/ 	.byte	0x04, 0x37
        /*0002*/ 	.short	(.L_269 - .L_268)
.L_268:
        /*0004*/ 	.word	0x00000082


	//----- nvinfo : EIATTR_KPARAM_INFO
	.align		4
.L_269:
        /*0008*/ 	.byte	0x04, 0x17
        /*000a*/ 	.short	(.L_271 - .L_270)
.L_270:
        /*000c*/ 	.word	0x00000000
        /*0010*/ 	.short	0x0006
        /*0012*/ 	.short	0x0020
        /*0014*/ 	.byte	0x00, 0xf5, 0x21, 0x00


	//----- nvinfo : EIATTR_KPARAM_INFO
	.align		4
.L_271:
        /*0018*/ 	.byte	0x04, 0x17
        /*001a*/ 	.short	(.L_273 - .L_272)
.L_272:
        /*001c*/ 	.word	0x00000000
        /*0020*/ 	.short	0x0005
        /*0022*/ 	.short	0x0018
        /*0024*/ 	.byte	0x00, 0xf5, 0x21, 0x00


	//----- nvinfo : EIATTR_KPARAM_INFO
	.align		4
.L_273:
        /*0028*/ 	.byte	0x04, 0x17
        /*002a*/ 	.short	(.L_275 - .L_274)
.L_274:
        /*002c*/ 	.word	0x00000000
        /*0030*/ 	.short	0x0004
        /*0032*/ 	.short	0x0010
        /*0034*/ 	.byte	0x00, 0xf5, 0x21, 0x00


	//----- nvinfo : EIATTR_KPARAM_INFO
	.align		4
.L_275:
        /*0038*/ 	.byte	0x04, 0x17
        /*003a*/ 	.short	(.L_277 - .L_276)
.L_276:
        /*003c*/ 	.word	0x00000000
        /*0040*/ 	.short	0x0003
        /*0042*/ 	.short	0x000c
        /*0044*/ 	.byte	0x00, 0xf0, 0x11, 0x00


	//----- nvinfo : EIATTR_KPARAM_INFO
	.align		4
.L_277:
        /*0048*/ 	.byte	0x04, 0x17
        /*004a*/ 	.short	(.L_279 - .L_278)
.L_278:
        /*004c*/ 	.word	0x00000000
        /*0050*/ 	.short	0x0002
        /*0052*/ 	.short	0x0008
        /*0054*/ 	.byte	0x00, 0xf0, 0x11, 0x00


	//----- nvinfo : EIATTR_KPARAM_INFO
	.align		4
.L_279:
        /*0058*/ 	.byte	0x04, 0x17
        /*005a*/ 	.short	(.L_281 - .L_280)
.L_280:
        /*005c*/ 	.word	0x00000000
        /*0060*/ 	.short	0x0001
        /*0062*/ 	.short	0x0004
        /*0064*/ 	.byte	0x00, 0xf0, 0x11, 0x00


	//----- nvinfo : EIATTR_KPARAM_INFO
	.align		4
.L_281:
        /*0068*/ 	.byte	0x04, 0x17
        /*006a*/ 	.short	(.L_283 - .L_282)
.L_282:
        /*006c*/ 	.word	0x00000000
        /*0070*/ 	.short	0x0000
        /*0072*/ 	.short	0x0000
        /*0074*/ 	.byte	0x00, 0xf0, 0x11, 0x00


	//----- nvinfo : EIATTR_SPARSE_MMA_MASK
	.align		4
.L_283:
        /*0078*/ 	.byte	0x03, 0x50
        /*007a*/ 	.short	0x0000


	//----- nvinfo : EIATTR_MAXREG_COUNT
	.align		4
        /*007c*/ 	.byte	0x03, 0x1b
        /*007e*/ 	.short	0x00ff


	//----- nvinfo : EIATTR_MERCURY_ISA_VERSION
	.align		4
        /*0080*/ 	.byte	0x03, 0x5f
        /*0082*/ 	.short	0x0101


	//----- nvinfo : EIATTR_VRC_CTA_INIT_COUNT
	.align		4
        /*0084*/ 	.byte	0x02, 0x4a
	.zero		1
	.zero		1


	//----- nvinfo : EIATTR_EXIT_INSTR_OFFSETS
	.align		4
        /*0088*/ 	.byte	0x04, 0x1c
        /*008a*/ 	.short	(.L_285 - .L_284)


	//   ....[0]....
.L_284:
        /*008c*/ 	.word	0x000000c0


	//   ....[1]....
        /*0090*/ 	.word	0x000011c0


	//----- nvinfo : EIATTR_CBANK_PARAM_SIZE
	.align		4
.L_285:
        /*0094*/ 	.byte	0x03, 0x19
        /*0096*/ 	.short	0x0028


	//----- nvinfo : EIATTR_PARAM_CBANK
	.align		4
        /*0098*/ 	.byte	0x04, 0x0a
        /*009a*/ 	.short	(.L_287 - .L_286)
	.align		4
.L_286:
        /*009c*/ 	.word	index@(.nv.constant0.matrixConvRepeatBorderBackpropagationErrorTraversal)
        /*00a0*/ 	.short	0x0380
        /*00a2*/ 	.short	0x0028


	//----- nvinfo : EIATTR_SW_WAR
	.align		4
.L_287:
        /*00a4*/ 	.byte	0x04, 0x36
        /*00a6*/ 	.short	(.L_289 - .L_288)
.L_288:
        /*00a8*/ 	.word	0x00000008
.L_289:


//--------------------- .nv.info.matrixConvExtendBorderBackpropagationWeightCorrection --------------------------
	.section	.nv.info.matrixConvExtendBorderBackpropagationWeightCorrection,"",@"SHT_CUDA_INFO"
	.sectionflags	@""
	.align	4


	//----- nvinfo : EIATTR_CUDA_API_VERSION
	.align		4
        /*0000*/ 	.byte	0x04, 0x37
        /*0002*/ 	.short	(.L_291 - .L_290)
.L_290:
        /*0004*/ 	.word	0x00000082


	//----- nvinfo : EIATTR_KPARAM_INFO
	.align		4
.L_291:
        /*0008*/ 	.byte	0x04, 0x17
        /*000a*/ 	.short	(.L_293 - .L_292)
.L_292:
        /*000c*/ 	.word	0x00000000
        /*0010*/ 	.short	0x0007
        /*0012*/ 	.short	0x0028
        /*0014*/ 	.byte	0x00, 0xf5, 0x21, 0x00


	//----- nvinfo : EIATTR_KPARAM_INFO
	.align		4
.L_293:
        /*0018*/ 	.byte	0x04, 0x17
        /*001a*/ 	.short	(.L_295 - .L_294)
.L_294:
        /*001c*/ 	.word	0x00000000
        /*0020*/ 	.short	0x0006
        /*0022*/ 	.short	0x0020
        /*0024*/ 	.byte	0x00, 0xf5, 0x21, 0x00


	//----- nvinfo : EIATTR_KPARAM_INFO
	.align		4
.L_295:
        /*0028*/ 	.byte	0x04, 0x17
        /*002a*/ 	.short	(.L_297 - .L_296)
.L_296:
        /*002c*/ 	.word	0x00000000
        /*0030*/ 	.short	0x0005
        /*0032*/ 	.short	0x0018
        /*0034*/ 	.byte	0x00, 0xf5, 0x21, 0x00


	//----- nvinfo : EIATTR_KPARAM_INFO
	.align		4
.L_297:
        /*0038*/ 	.byte	0x04, 0x17
        /*003a*/ 	.short	(.L_299 - .L_298)
.L_298:
        /*003c*/ 	.word	0x00000000
        /*0040*/ 	.short	0x0004
        /*0042*/ 	.short	0x0010
        /*0044*/ 	.byte	0x00, 0xf0, 0x21, 0x00


	//----- nvinfo : EIATTR_KPARAM_INFO
	.align		4
.L_299:
        /*0048*/ 	.byte	0x04, 0x17
        /*004a*/ 	.short	(.L_301 - .L_300)
.L_300:
        /*004c*/ 	.word	0x00000000
        /*0050*/ 	.short	0x0003
        /*0052*/ 	.short	0x000c
        /*0054*/ 	.byte	0x00, 0xf0, 0x11, 0x00


	//----- nvinfo : EIATTR_KPARAM_INFO
	.align		4
.L_301:
        /*0058*/ 	.byte	0x04, 0x17
        /*005a*/ 	.short	(.L_303 - .L_302)
.L_302:
        /*005c*/ 	.word	0x00000000
        /*0060*/ 	.short	0x0002
        /*0062*/ 	.short	0x0008
        /*0064*/ 	.byte	0x00, 0xf0, 0x11, 0x00


	//----- nvinfo : EIATTR_KPARAM_INFO
	.align		4
.L_303:
        /*0068*/ 	.byte	0x04, 0x17
        /*006a*/ 	.short	(.L_305 - .L_304)
.L_304:
        /*006c*/ 	.word	0x00000000
        /*0070*/ 	.short	0x0001
        /*0072*/ 	.short	0x0004
        /*0074*/ 	.byte	0x00, 0xf0, 0x11, 0x00


	//----- nvinfo : EIATTR_KPARAM_INFO
	.align		4
.L_305:
        /*0078*/ 	.byte	0x04, 0x17
        /*007a*/ 	.short	(.L_307 - .L_306)
.L_306:
        /*007c*/ 	.word	0x00000000
        /*0080*/ 	.short	0x0000
        /*0082*/ 	.short	0x0000
        /*0084*/ 	.byte	0x00, 0xf0, 0x11, 0x00


	//----- nvinfo : EIATTR_SPARSE_MMA_MASK
	.align		4
.L_307:
        /*0088*/ 	.byte	0x03, 0x50
        /*008a*/ 	.short	0x0000


	//----- nvinfo : EIATTR_MAXREG_COUNT
	.align		4
        /*008c*/ 	.byte	0x03, 0x1b
        /*008e*/ 	.short	0x00ff


	//----- nvinfo : EIATTR_MERCURY_ISA_VERSION
	.align		4
        /*0090*/ 	.byte	0x03, 0x5f
        /*0092*/ 	.short	0x0101


	//----- nvinfo : EIATTR_VRC_CTA_INIT_COUNT
	.align		4
        /*0094*/ 	.byte	0x02, 0x4a
	.zero		1
	.zero		1


	//----- nvinfo : EIATTR_EXIT_INSTR_OFFSETS
	.align		4
        /*0098*/ 	.byte	0x04, 0x1c
        /*009a*/ 	.short	(.L_309 - .L_308)


	//   ....[0]....
.L_308:
        /*009c*/ 	.word	0x000000c0


	//   ....[1]....
        /*00a0*/ 	.word	0x00000b60


	//----- nvinfo : EIATTR_CBANK_PARAM_SIZE
	.align		4
.L_309:
        /*00a4*/ 	.byte	0x03, 0x19
        /*00a6*/ 	.short	0x0030


	//----- nvinfo : EIATTR_PARAM_CBANK
	.align		4
        /*00a8*/ 	.byte	0x04, 0x0a
        /*00aa*/ 	.short	(.L_311 - .L_310)
	.align		4
.L_310:
        /*00ac*/ 	.word	index@(.nv.constant0.matrixConvExtendBorderBackpropagationWeightCorrection)
        /*00b0*/ 	.short	0x0380
        /*00b2*/ 	.short	0x0030


	//----- nvinfo : EIATTR_SW_WAR
	.align		4
.L_311:
        /*00b4*/ 	.byte	0x04, 0x36
        /*00b6*/ 	.short	(.L_313 - .L_312)
.L_312:
        /*00b8*/ 	.word	0x00000008
.L_313:


//--------------------- .nv.info.matrixConvExtendBorderBackpropagationErrorTraversal --------------------------
	.section	.nv.info.matrixConvExtendBorderBackpropagationErrorTraversal,"",@"SHT_CUDA_INFO"
	.sectionflags	@""
	.align	4


	//----- nvinfo : EIATTR_CUDA_API_VERSION
	.align		4
        /*0000*/ 	.byte	0x04, 0x37
        /*0002*/ 	.short	(.L_315 - .L_314)
.L_314:
        /*0004*/ 	.word	0x00000082


	//----- nvinfo : EIATTR_KPARAM_INFO
	.align		4
.L_315:
        /*0008*/ 	.byte	0x04, 0x17
        /*000a*/ 	.short	(.L_317 - .L_316)
.L_316:
        /*000c*/ 	.word	0x00000000
        /*0010*/ 	.short	0x0006
        /*0012*/ 	.short	0x0020
        /*0014*/ 	.byte	0x00, 0xf5, 0x21, 0x00


	//----- nvinfo : EIATTR_KPARAM_INFO
	.align		4
.L_317:
        /*0018*/ 	.byte	0x04, 0x17
        /*001a*/ 	.short	(.L_319 - .L_318)
.L_318:
        /*001c*/ 	.word	0x00000000
        /*0020*/ 	.short	0x0005
        /*0022*/ 	.short	0x0018
        /*0024*/ 	.byte	0x00, 0xf5, 0x21, 0x00


	//----- nvinfo : EIATTR_KPARAM_INFO
	.align		4
.L_319:
        /*0028*/ 	.byte	0x04, 0x17
        /*002a*/ 	.short	(.L_321 - .L_320)
.L_320:
        /*002c*/ 	.word	0x00000000
        /*0030*/ 	.short	0x0004
        /*0032*/ 	.short	0x0010
        /*0034*/ 	.byte	0x00, 0xf5, 0x21, 0x00


	//----- nvinfo : EIATTR_KPARAM_INFO
	.align		4
.L_321:
        /*0038*/ 	.byte	0x04, 0x17
        /*003a*/ 	.short	(.L_323 - .L_322)
.L_322:
        /*003c*/ 	.word	0x00000000
        /*0040*/ 	.short	0x0003
        /*0042*/ 	.short	0x000c
        /*0044*/ 	.byte	0x00, 0xf0, 0x11, 0x00


	//----- nvinfo : EIATTR_KPARAM_INFO
	.align		4
.L_323:
        /*0048*/ 	.byte	0x04, 0x17
        /*004a*/ 	.short	(.L_325 - .L_324)
.L_324:
        /*004c*/ 	.word	0x00000000
        /*0050*/ 	.short	0x0002
        /*0052*/ 	.short	0x0008
        /*0054*/ 	.byte	0x00, 0xf0, 0x11, 0x00


	//----- nvinfo : EIATTR_KPARAM_INFO
	.align		4
.L_325:
        /*0058*/ 	.byte	0x04, 0x17
        /*005a*/ 	.short	(.L_327 - .L_326)
.L_326:
        /*005c*/ 	.word	0x00000000
        /*0060*/ 	.short	0x0001
        /*0062*/ 	.short	0x0004
        /*0064*/ 	.byte	0x00, 0xf0, 0x11, 0x00


	//----- nvinfo : EIATTR_KPARAM_INFO
	.align		4
.L_327:
        /*0068*/ 	.byte	0x04, 0x17
        /*006a*/ 	.short	(.L_329 - .L_328)
.L_328:
        /*006c*/ 	.word	0x00000000
        /*0070*/ 	.short	0x0000
        /*0072*/ 	.short	0x0000
        /*0074*/ 	.byte	0x00, 0xf0, 0x11, 0x00


	//----- nvinfo : EIATTR_SPARSE_MMA_MASK
	.align		4
.L_329:
        /*0078*/ 	.byte	0x03, 0x50
        /*007a*/ 	.short	0x0000


	//----- nvinfo : EIATTR_MAXREG_COUNT
	.align		4
        /*007c*/ 	.byte	0x03, 0x1b
        /*007e*/ 	.short	0x00ff


	//----- nvinfo : EIATTR_MERCURY_ISA_VERSION
	.align		4
        /*0080*/ 	.byte	0x03, 0x5f
        /*0082*/ 	.short	0x0101


	//----- nvinfo : EIATTR_VRC_CTA_INIT_COUNT
	.align		4
        /*0084*/ 	.byte	0x02, 0x4a
	.zero		1
	.zero		1


	//----- nvinfo : EIATTR_EXIT_INSTR_OFFSETS
	.align		4
        /*0088*/ 	.byte	0x04, 0x1c
        /*008a*/ 	.short	(.L_331 - .L_330)


	//   ....[0]....
.L_330:
        /*008c*/ 	.word	0x000000c0


	//   ....[1]....
        /*0090*/ 	.word	0x00000be0


	//----- nvinfo : EIATTR_CBANK_PARAM_SIZE
	.align		4
.L_331:
        /*0094*/ 	.byte	0x03, 0x19
        /*0096*/ 	.short	0x0028


	//----- nvinfo : EIATTR_PARAM_CBANK
	.align		4
        /*0098*/ 	.byte	0x04, 0x0a
        /*009a*/ 	.short	(.L_333 - .L_332)
	.align		4
.L_332:
        /*009c*/ 	.word	index@(.nv.constant0.matrixConvExtendBorderBackpropagationErrorTraversal)
        /*00a0*/ 	.short	0x0380
        /*00a2*/ 	.short	0x0028


	//----- nvinfo : EIATTR_SW_WAR
	.align		4
.L_333:
        /*00a4*/ 	.byte	0x04, 0x36
        /*00a6*/ 	.short	(.L_335 - .L_334)
.L_334:
        /*00a8*/ 	.word	0x00000008
.L_335:


//--------------------- .nv.info.matrixConvEmptyBorderBackpropagationWeightCorrection --------------------------
	.section	.nv.info.matrixConvEmptyBorderBackpropagationWeightCorrection,"",@"SHT_CUDA_INFO"
	.sectionflags	@""
	.align	4


	//----- nvinfo : EIATTR_CUDA_API_VERSION
	.align		4
        /*0000*/ 	.byte	0x04, 0x37
        /*0002*/ 	.short	(.L_337 - .L_336)
.L_336:
        /*0004*/ 	.word	0x00000082


	//----- nvinfo : EIATTR_KPARAM_INFO
	.align		4
.L_337:
        /*0008*/ 	.byte	0x04, 0x17
        /*000a*/ 	.short	(.L_339 - .L_338)
.L_338:
        /*000c*/ 	.word	0x00000000
        /*0010*/ 	.short	0x0007
        /*0012*/ 	.short	0x0028
        /*0014*/ 	.byte	0x00, 0xf5, 0x21, 0x00


	//----- nvinfo : EIATTR_KPARAM_INFO
	.align		4
.L_339:
        /*0018*/ 	.byte	0x04, 0x17
        /*001a*/ 	.short	(.L_341 - .L_340)
.L_340:
        /*001c*/ 	.word	0x00000000
        /*0020*/ 	.short	0x0006
        /*0022*/ 	.short	0x0020
        /*0024*/ 	.byte	0x00, 0xf5, 0x21, 0x00


	//----- nvinfo : EIATTR_KPARAM_INFO
	.align		4
.L_341:
        /*0028*/ 	.byte	0x04, 0x17
        /*002a*/ 	.short	(.L_343 - .L_342)
.L_342:
        /*002c*/ 	.word	0x00000000
        /*0030*/ 	.short	0x0005
        /*0032*/ 	.short	0x0018
        /*0034*/ 	.byte	0x00, 0xf5, 0x21, 0x00


	//----- nvinfo : EIATTR_KPARAM_INFO
	.align		4
.L_343:
        /*0038*/ 	.byte	0x04, 0x17
        /*003a*/ 	.short	(.L_345 - .L_344)
.L_344:
        /*003c*/ 	.word	0x00000000
        /*0040*/ 	.short	0x0004
        /*0042*/ 	.short	0x0010
        /*0044*/ 	.byte	0x00, 0xf0, 0x21, 0x00


	//----- nvinfo : EIATTR_KPARAM_INFO
	.align		4
.L_345:
        /*0048*/ 	.byte	0x04, 0x17
        /*004a*/ 	.short	(.L_347 - .L_346)
.L_346:
        /*004c*/ 	.word	0x00000000
        /*0050*/ 	.short	0x0003
        /*0052*/ 	.short	0x000c
        /*0054*/ 	.byte	0x00, 0xf0, 0x11, 0x00


	//----- nvinfo : EIATTR_KPARAM_INFO
	.align		4
.L_347:
        /*0058*/ 	.byte	0x04, 0x17
        /*005a*/ 	.short	(.L_349 - .L_348)
.L_348:
        /*005c*/ 	.word	0x00000000
        /*0060*/ 	.short	0x0002
        /*0062*/ 	.short	0x0008
        /*0064*/ 	.byte	0x00, 0xf0, 0x11, 0x00


	//----- nvinfo : EIATTR_KPARAM_INFO
	.align		4
.L_349:
        /*0068*/ 	.byte	0x04, 0x17
        /*006a*/ 	.short	(.L_351 - .L_350)
.L_350:
        /*006c*/ 	.word	0x00000000
        /*0070*/ 	.short	0x0001
        /*0072*/ 	.short	0x0004
        /*0074*/ 	.byte	0x00, 0xf0, 0x11, 0x00


	//----- nvinfo : EIATTR_KPARAM_INFO
	.align		4
.L_351:
        /*0078*/ 	.byte	0x04, 0x17
        /*007a*/ 	.short	(.L_353 - .L_352)
.L_352:
        /*007c*/ 	.word	0x00000000
        /*0080*/ 	.short	0x0000
        /*0082*/ 	.short	0x0000
        /*0084*/ 	.byte	0x00, 0xf0, 0x11, 0x00


	//----- nvinfo : EIATTR_SPARSE_MMA_MASK
	.align		4
.L_353:
        /*0088*/ 	.byte	0x03, 0x50
        /*008a*/ 	.short	0x0000


	//----- nvinfo : EIATTR_MAXREG_COUNT
	.align		4
        /*008c*/ 	.byte	0x03, 0x1b
        /*008e*/ 	.short	0x00ff


	//----- nvinfo : EIATTR_MERCURY_ISA_VERSION
	.align		4
        /*0090*/ 	.byte	0x03, 0x5f
        /*0092*/ 	.short	0x0101


	//----- nvinfo : EIATTR_VRC_CTA_INIT_COUNT
	.align		4
        /*0094*/ 	.byte	0x02, 0x4a
	.zero		1
	.zero		1


	//----- nvinfo : EIATTR_EXIT_INSTR_OFFSETS
	.align		4
        /*0098*/ 	.byte	0x04, 0x1c
        /*009a*/ 	.short	(.L_355 - .L_354)


	//   ....[0]....
.L_354:
        /*009c*/ 	.word	0x000000c0


	//   ....[1]....
        /*00a0*/ 	.word	0x00000ba0


	//----- nvinfo : EIATTR_CRS_STACK_SIZE
	.align		4
.L_355:
        /*00a4*/ 	.byte	0x04, 0x1e
        /*00a6*/ 	.short	(.L_357 - .L_356)
.L_356:
        /*00a8*/ 	.word	0x00000000


	//----- nvinfo : EIATTR_CBANK_PARAM_SIZE
	.align		4
.L_357:
        /*00ac*/ 	.byte	0x03, 0x19
        /*00ae*/ 	.short	0x0030


	//----- nvinfo : EIATTR_PARAM_CBANK
	.align		4
        /*00b0*/ 	.byte	0x04, 0x0a
        /*00b2*/ 	.short	(.L_359 - .L_358)
	.align		4
.L_358:
        /*00b4*/ 	.word	index@(.nv.constant0.matrixConvEmptyBorderBackpropagationWeightCorrection)
        /*00b8*/ 	.short	0x0380
        /*00ba*/ 	.short	0x0030


	//----- nvinfo : EIATTR_SW_WAR
	.align		4
.L_359:
        /*00bc*/ 	.byte	0x04, 0x36
        /*00be*/ 	.short	(.L_361 - .L_360)
.L_360:
        /*00c0*/ 	.word	0x00000008
.L_361:


//--------------------- .nv.info.matrixConvEmptyBorderBackpropagationErrorTraversal --------------------------
	.section	.nv.info.matrixConvEmptyBorderBackpropagationErrorTraversal,"",@"SHT_CUDA_INFO"
	.sectionflags	@""
	.align	4


	//----- nvinfo : EIATTR_CUDA_API_VERSION
	.align		4
        /*0000*/ 	.byte	0x04, 0x37
        /*0002*/ 	.short	(.L_363 - .L_362)
.L_362:
        /*0004*/ 	.word	0x00000082


	//----- nvinfo : EIATTR_KPARAM_INFO
	.align		4
.L_363:
        /*0008*/ 	.byte	0x04, 0x17
        /*000a*/ 	.short	(.L_365 - .L_364)
.L_364:
        /*000c*/ 	.word	0x00000000
        /*0010*/ 	.short	0x0006
        /*0012*/ 	.short	0x0020
        /*0014*/ 	.byte	0x00, 0xf5, 0x21, 0x00


	//----- nvinfo : EIATTR_KPARAM_INFO
	.align		4
.L_365:
        /*0018*/ 	.byte	0x04, 0x17
        /*001a*/ 	.short	(.L_367 - .L_366)
.L_366:
        /*001c*/ 	.word	0x00000000
        /*0020*/ 	.short	0x0005
        /*0022*/ 	.short	0x0018
        /*0024*/ 	.byte	0x00, 0xf5, 0x21, 0x00


	//----- nvinfo : EIATTR_KPARAM_INFO
	.align		4
.L_367:
        /*0028*/ 	.byte	0x04, 0x17
        /*002a*/ 	.short	(.L_369 - .L_368)
.L_368:
        /*002c*/ 	.word	0x00000000
        /*0030*/ 	.short	0x0004
        /*0032*/ 	.short	0x0010
        /*0034*/ 	.byte	0x00, 0xf5, 0x21, 0x00


	//----- nvinfo : EIATTR_KPARAM_INFO
	.align		4
.L_369:
        /*0038*/ 	.byte	0x04, 0x17
        /*003a*/ 	.short	(.L_371 - .L_370)
.L_370:
        /*003c*/ 	.word	0x00000000
        /*0040*/ 	.short	0x0003
        /*0042*/ 	.short	0x000c
        /*0044*/ 	.byte	0x00, 0xf0, 0x11, 0x00


	//----- nvinfo : EIATTR_KPARAM_INFO
	.align		4
.L_371:
        /*0048*/ 	.byte	0x04, 0x17
        /*004a*/ 	.short	(.L_373 - .L_372)
.L_372:
        /*004c*/ 	.word	0x00000000
        /*0050*/ 	.short	0x0002
        /*0052*/ 	.short	0x0008
        /*0054*/ 	.byte	0x00, 0xf0, 0x11, 0x00


	//----- nvinfo : EIATTR_KPARAM_INFO
	.align		4
.L_373:
        /*0058*/ 	.byte	0x04, 0x17
        /*005a*/ 	.short	(.L_375 - .L_374)
.L_374:
        /*005c*/ 	.word	0x00000000
        /*0060*/ 	.short	0x0001
        /*0062*/ 	.short	0x0004
        /*0064*/ 	.byte	0x00, 0xf0, 0x11, 0x00


	//----- nvinfo : EIATTR_KPARAM_INFO
	.align		4
.L_375:
        /*0068*/ 	.byte	0x04, 0x17
        /*006a*/ 	.short	(.L_377 - .L_376)
.L_376:
        /*006c*/ 	.word	0x00000000
        /*0070*/ 	.short	0x0000
        /*0072*/ 	.short	0x0000
        /*0074*/ 	.byte	0x00, 0xf0, 0x11, 0x00


	//----- nvinfo : EIATTR_SPARSE_MMA_MASK
	.align		4
.L_377:
        /*0078*/ 	.byte	0x03, 0x50
        /*007a*/ 	.short	0x0000


	//----- nvinfo : EIATTR_MAXREG_COUNT
	.align		4
        /*007c*/ 	.byte	0x03, 0x1b
        /*007e*/ 	.short	0x00ff


	//----- nvinfo : EIATTR_MERCURY_ISA_VERSION
	.align		4
        /*0080*/ 	.byte	0x03, 0x5f
        /*0082*/ 	.short	0x0101


	//----- nvinfo : EIATTR_VRC_CTA_INIT_COUNT
	.align		4
        /*0084*/ 	.byte	0x02, 0x4a
	.zero		1
	.zero		1


	//----- nvinfo : EIATTR_EXIT_INSTR_OFFSETS
	.align		4
        /*0088*/ 	.byte	0x04, 0x1c
        /*008a*/ 	.short	(.L_379 - .L_378)


	//   ....[0]....
.L_378:
        /*008c*/ 	.word	0x000000c0


	//   ....[1]....
        /*0090*/ 	.word	0x00000cc0


	//----- nvinfo : EIATTR_CRS_STACK_SIZE
	.align		4
.L_379:
        /*0094*/ 	.byte	0x04, 0x1e
        /*0096*/ 	.short	(.L_381 - .L_380)
.L_380:
        /*0098*/ 	.word	0x00000000


	//----- nvinfo : EIATTR_CBANK_PARAM_SIZE
	.align		4
.L_381:
        /*009c*/ 	.byte	0x03, 0x19
        /*009e*/ 	.short	0x0028


	//----- nvinfo : EIATTR_PARAM_CBANK
	.align		4
        /*00a0*/ 	.byte	0x04, 0x0a
        /*00a2*/ 	.short	(.L_383 - .L_382)
	.align		4
.L_382:
        /*00a4*/ 	.word	index@(.nv.constant0.matrixConvEmptyBorderBackpropagationErrorTraversal)
        /*00a8*/ 	.short	0x0380
        /*00aa*/ 	.short	0x0028


	//----- nvinfo : EIATTR_SW_WAR
	.align		4
.L_383:
        /*00ac*/ 	.byte	0x04, 0x36
        /*00ae*/ 	.short	(.L_385 - .L_384)
.L_384:
        /*00b0*/ 	.word	0x00000008
.L_385:


//--------------------- .nv.info.matrixMulBackpropagationWeightCorrection --------------------------
	.section	.nv.info.matrixMulBackpropagationWeightCorrection,"",@"SHT_CUDA_INFO"
	.sectionflags	@""
	.align	4


	//----- nvinfo : EIATTR_CUDA_API_VERSION
	.align		4
        /*0000*/ 	.byte	0x04, 0x37
        /*0002*/ 	.short	(.L_387 - .L_386)
.L_386:
        /*0004*/ 	.word	0x00000082


	//----- nvinfo : EIATTR_KPARAM_INFO
	.align		4
.L_387:
        /*0008*/ 	.byte	0x04, 0x17
        /*000a*/ 	.short	(.L_389 - .L_388)
.L_388:
        /*000c*/ 	.word	0x00000000
        /*0010*/ 	.short	0x0006
        /*0012*/ 	.short	0x0028
        /*0014*/ 	.byte	0x00, 0xf5, 0x21, 0x00


	//----- nvinfo : EIATTR_KPARAM_INFO
	.align		4
.L_389:
        /*0018*/ 	.byte	0x04, 0x17
        /*001a*/ 	.short	(.L_391 - .L_390)
.L_390:
        /*001c*/ 	.word	0x00000000
        /*0020*/ 	.short	0x0005
        /*0022*/ 	.short	0x0020
        /*0024*/ 	.byte	0x00, 0xf5, 0x21, 0x00


	//----- nvinfo : EIATTR_KPARAM_INFO
	.align		4
.L_391:
        /*0028*/ 	.byte	0x04, 0x17
        /*002a*/ 	.short	(.L_393 - .L_392)
.L_392:
        /*002c*/ 	.word	0x00000000
        /*0030*/ 	.short	0x0004
        /*0032*/ 	.short	0x0018
        /*0034*/ 	.byte	0x00, 0xf5, 0x21, 0x00


	//----- nvinfo : EIATTR_KPARAM_INFO
	.align		4
.L_393:
        /*0038*/ 	.byte	0x04, 0x17
        /*003a*/ 	.short	(.L_395 - .L_394)
.L_394:
        /*003c*/ 	.word	0x00000000
        /*0040*/ 	.short	0x0003
        /*0042*/ 	.short	0x0010
        /*0044*/ 	.byte	0x00, 0xf0, 0x21, 0x00


	//----- nvinfo : EIATTR_KPARAM_INFO
	.align		4
.L_395:
        /*0048*/ 	.byte	0x04, 0x17
        /*004a*/ 	.short	(.L_397 - .L_396)
.L_396:
        /*004c*/ 	.word	0x00000000
        /*0050*/ 	.short	0x0002
        /*0052*/ 	.short	0x0008
        /*0054*/ 	.byte	0x00, 0xf0, 0x11, 0x00


	//----- nvinfo : EIATTR_KPARAM_INFO
	.align		4
.L_397:
        /*0058*/ 	.byte	0x04, 0x17
        /*005a*/ 	.short	(.L_399 - .L_398)
.L_398:
        /*005c*/ 	.word	0x00000000
        /*0060*/ 	.short	0x0001
        /*0062*/ 	.short	0x0004
        /*0064*/ 	.byte	0x00, 0xf0, 0x11, 0x00


	//----- nvinfo : EIATTR_KPARAM_INFO
	.align		4
.L_399:
        /*0068*/ 	.byte	0x04, 0x17
        /*006a*/ 	.short	(.L_401 - .L_400)
.L_400:
        /*006c*/ 	.word	0x00000000
        /*0070*/ 	.short	0x0000
        /*0072*/ 	.short	0x0000
        /*0074*/ 	.byte	0x00, 0xf0, 0x11, 0x00


	//----- nvinfo : EIATTR_SPARSE_MMA_MASK
	.align		4
.L_401:
        /*0078*/ 	.byte	0x03, 0x50
        /*007a*/ 	.short	0x0000


	//----- nvinfo : EIATTR_MAXREG_COUNT
	.align		4
        /*007c*/ 	.byte	0x03, 0x1b
        /*007e*/ 	.short	0x00ff


	//----- nvinfo : EIATTR_MERCURY_ISA_VERSION
	.align		4
        /*0080*/ 	.byte	0x03, 0x5f
        /*0082*/ 	.short	0x0101


	//----- nvinfo : EIATTR_VRC_CTA_INIT_COUNT
	.align		4
        /*0084*/ 	.byte	0x02, 0x4a
	.zero		1
	.zero		1


	//----- nvinfo : EIATTR_EXIT_INSTR_OFFSETS
	.align		4
        /*0088*/ 	.byte	0x04, 0x1c
        /*008a*/ 	.short	(.L_403 - .L_402)


	//   ....[0]....
.L_402:
        /*008c*/ 	.word	0x000000d0


	//   ....[1]....
        /*0090*/ 	.word	0x000008b0


	//----- nvinfo : EIATTR_CBANK_PARAM_SIZE
	.align		4
.L_403:
        /*0094*/ 	.byte	0x03, 0x19
        /*0096*/ 	.short	0x0030


	//----- nvinfo : EIATTR_PARAM_CBANK
	.align		4
        /*0098*/ 	.byte	0x04, 0x0a
        /*009a*/ 	.short	(.L_405 - .L_404)
	.align		4
.L_404:
        /*009c*/ 	.word	index@(.nv.constant0.matrixMulBackpropagationWeightCorrection)
        /*00a0*/ 	.short	0x0380
        /*00a2*/ 	.short	0x0030


	//----- nvinfo : EIATTR_SW_WAR
	.align		4
.L_405:
        /*00a4*/ 	.byte	0x04, 0x36
        /*00a6*/ 	.short	(.L_407 - .L_406)
.L_406:
        /*00a8*/ 	.word	0x00000008
.L_407:


//--------------------- .nv.info.matrixMulBackpropagationErrorTraversal --------------------------
	.section	.nv.info.matrixMulBackpropagationErrorTraversal,"",@"SHT_CUDA_INFO"
	.sectionflags	@""
	.align	4


	//----- nvinfo : EIATTR_CUDA_API_VERSION
	.align		4
        /*0000*/ 	.byte	0x04, 0x37
        /*0002*/ 	.short	(.L_409 - .L_408)
.L_408:
        /*0004*/ 	.word	0x00000082


	//----- nvinfo : EIATTR_KPARAM_INFO
	.align		4
.L_409:
        /*0008*/ 	.byte	0x04, 0x17
        /*000a*/ 	.short	(.L_411 - .L_410)
.L_410:
        /*000c*/ 	.word	0x00000000
        /*0010*/ 	.short	0x0005
        /*0012*/ 	.short	0x0020
        /*0014*/ 	.byte	0x00, 0xf5, 0x21, 0x00


	//----- nvinfo : EIATTR_KPARAM_INFO
	.align		4
.L_411:
        /*0018*/ 	.byte	0x04, 0x17
        /*001a*/ 	.short	(.L_413 - .L_412)
.L_412:
        /*001c*/ 	.word	0x00000000
        /*0020*/ 	.short	0x0004
        /*0022*/ 	.short	0x0018
        /*0024*/ 	.byte	0x00, 0xf5, 0x21, 0x00


	//----- nvinfo : EIATTR_KPARAM_INFO
	.align		4
.L_413:
        /*0028*/ 	.byte	0x04, 0x17
        /*002a*/ 	.short	(.L_415 - .L_414)
.L_414:
        /*002c*/ 	.word	0x00000000
        /*0030*/ 	.short	0x0003
        /*0032*/ 	.short	0x0010
        /*0034*/ 	.byte	0x00, 0xf5, 0x21, 0x00


	//----- nvinfo : EIATTR_KPARAM_INFO
	.align		4
.L_415:
        /*0038*/ 	.byte	0x04, 0x17
        /*003a*/ 	.short	(.L_417 - .L_416)
.L_416:
        /*003c*/ 	.word	0x00000000
        /*0040*/ 	.short	0x0002
        /*0042*/ 	.short	0x0008
        /*0044*/ 	.byte	0x00, 0xf0, 0x11, 0x00


	//----- nvinfo : EIATTR_KPARAM_INFO
	.align		4
.L_417:
        /*0048*/ 	.byte	0x04, 0x17
        /*004a*/ 	.short	(.L_419 - .L_418)
.L_418:
        /*004c*/ 	.word	0x00000000
        /*0050*/ 	.short	0x0001
        /*0052*/ 	.short	0x0004
        /*0054*/ 	.byte	0x00, 0xf0, 0x11, 0x00


	//----- nvinfo : EIATTR_KPARAM_INFO
	.align		4
.L_419:
        /*0058*/ 	.byte	0x04, 0x17
        /*005a*/ 	.short	(.L_421 - .L_420)
.L_420:
        /*005c*/ 	.word	0x00000000
        /*0060*/ 	.short	0x0000
        /*0062*/ 	.short	0x0000
        /*0064*/ 	.byte	0x00, 0xf0, 0x11, 0x00


	//----- nvinfo : EIATTR_SPARSE_MMA_MASK
	.align		4
.L_421:
        /*0068*/ 	.byte	0x03, 0x50
        /*006a*/ 	.short	0x0000


	//----- nvinfo : EIATTR_MAXREG_COUNT
	.align		4
        /*006c*/ 	.byte	0x03, 0x1b
        /*006e*/ 	.short	0x00ff


	//----- nvinfo : EIATTR_MERCURY_ISA_VERSION
	.align		4
        /*0070*/ 	.byte	0x03, 0x5f
        /*0072*/ 	.short	0x0101


	//----- nvinfo : EIATTR_VRC_CTA_INIT_COUNT
	.align		4
        /*0074*/ 	.byte	0x02, 0x4a
	.zero		1
	.zero		1


	//----- nvinfo : EIATTR_EXIT_INSTR_OFFSETS
	.align		4
        /*0078*/ 	.byte	0x04, 0x1c
        /*007a*/ 	.short	(.L_423 - .L_422)


	//   ....[0]....
.L_422:
        /*007c*/ 	.word	0x000000d0


	//   ....[1]....
        /*0080*/ 	.word	0x00000a10


	//----- nvinfo : EIATTR_CBANK_PARAM_SIZE
	.align		4
.L_423:
        /*0084*/ 	.byte	0x03, 0x19
        /*0086*/ 	.short	0x0028


	//----- nvinfo : EIATTR_PARAM_CBANK
	.align		4
        /*0088*/ 	.byte	0x04, 0x0a
        /*008a*/ 	.short	(.L_425 - .L_424)
	.align		4
.L_424:
        /*008c*/ 	.word	index@(.nv.constant0.matrixMulBackpropagationErrorTraversal)
        /*0090*/ 	.short	0x0380
        /*0092*/ 	.short	0x0028


	//----- nvinfo : EIATTR_SW_WAR
	.align		4
.L_425:
        /*0094*/ 	.byte	0x04, 0x36
        /*0096*/ 	.short	(.L_427 - .L_426)
.L_426:
        /*0098*/ 	.word	0x00000008
.L_427:


//--------------------- .nv.info.softmaxDer       --------------------------
	.section	.nv.info.softmaxDer,"",@"SHT_CUDA_INFO"
	.sectionflags	@""
	.align	4


	//----- nvinfo : EIATTR_CUDA_API_VERSION
	.align		4
        /*0000*/ 	.byte	0x04, 0x37
        /*0002*/ 	.short	(.L_429 - .L_428)
.L_428:
        /*0004*/ 	.word	0x00000082


	//----- nvinfo : EIATTR_KPARAM_INFO
	.align		4
.L_429:
        /*0008*/ 	.byte	0x04, 0x17
        /*000a*/ 	.short	(.L_431 - .L_430)
.L_430:
        /*000c*/ 	.word	0x00000000
        /*0010*/ 	.short	0x0004
        /*0012*/ 	.short	0x0018
        /*0014*/ 	.byte	0x00, 0xf5, 0x21, 0x00


	//----- nvinfo : EIATTR_KPARAM_INFO
	.align		4
.L_431:
        /*0018*/ 	.byte	0x04, 0x17
        /*001a*/ 	.short	(.L_433 - .L_432)
.L_432:
        /*001c*/ 	.word	0x00000000
        /*0020*/ 	.short	0x0003
        /*0022*/ 	.short	0x0010
        /*0024*/ 	.byte	0x00, 0xf5, 0x21, 0x00


	//----- nvinfo : EIATTR_KPARAM_INFO
	.align		4
.L_433:
        /*0028*/ 	.byte	0x04, 0x17
        /*002a*/ 	.short	(.L_435 - .L_434)
.L_434:
        /*002c*/ 	.word	0x00000000
        /*0030*/ 	.short	0x0002
        /*0032*/ 	.short	0x0008
        /*0034*/ 	.byte	0x00, 0xf0, 0x21, 0x00


	//----- nvinfo : EIATTR_KPARAM_INFO
	.align		4
.L_435:
        /*0038*/ 	.byte	0x04, 0x17
        /*003a*/ 	.short	(.L_437 - .L_436)
.L_436:
        /*003c*/ 	.word	0x00000000
        /*0040*/ 	.short	0x0001
        /*0042*/ 	.short	0x0004
        /*0044*/ 	.byte	0x00, 0xf0, 0x11, 0x00


	//----- nvinfo : EIATTR_KPARAM_INFO
	.align		4
.L_437:
        /*0048*/ 	.byte	0x04, 0x17
        /*004a*/ 	.short	(.L_439 - .L_438)
.L_438:
        /*004c*/ 	.word	0x00000000
        /*0050*/ 	.short	0x0000
        /*0052*/ 	.short	0x0000
        /*0054*/ 	.byte	0x00, 0xf0, 0x11, 0x00


	//----- nvinfo : EIATTR_SPARSE_MMA_MASK
	.align		4
.L_439:
        /*0058*/ 	.byte	0x03, 0x50
        /*005a*/ 	.short	0x0000


	//----- nvinfo : EIATTR_MAXREG_COUNT
	.align		4
        /*005c*/ 	.byte	0x03, 0x1b
        /*005e*/ 	.short	0x00ff


	//----- nvinfo : EIATTR_MERCURY_ISA_VERSION
	.align		4
        /*0060*/ 	.byte	0x03, 0x5f
        /*0062*/ 	.short	0x0101


	//----- nvinfo : EIATTR_VRC_CTA_INIT_COUNT
	.align		4
        /*0064*/ 	.byte	0x02, 0x4a
	.zero		1
	.zero		1


	//----- nvinfo : EIATTR_EXIT_INSTR_OFFSETS
	.align		4
        /*0068*/ 	.byte	0x04, 0x1c
        /*006a*/ 	.short	(.L_441 - .L_440)


	//   ....[0]....
.L_440:
        /*006c*/ 	.word	0x000000c0


	//   ....[1]....
        /*0070*/ 	.word	0x00001260


	//----- nvinfo : EIATTR_CRS_STACK_SIZE
	.align		4
.L_441:
        /*0074*/ 	.byte	0x04, 0x1e
        /*0076*/ 	.short	(.L_443 - .L_442)
.L_442:
        /*0078*/ 	.word	0x00000000


	//----- nvinfo : EIATTR_CBANK_PARAM_SIZE
	.align		4
.L_443:
        /*007c*/ 	.byte	0x03, 0x19
        /*007e*/ 	.short	0x0020


	//----- nvinfo : EIATTR_PARAM_CBANK
	.align		4
        /*0080*/ 	.byte	0x04, 0x0a
        /*0082*/ 	.short	(.L_445 - .L_444)
	.align		4
.L_444:
        /*0084*/ 	.word	index@(.nv.constant0.softmaxDer)
        /*0088*/ 	.short	0x0380
        /*008a*/ 	.short	0x0020


	//----- nvinfo : EIATTR_SW_WAR
	.align		4
.L_445:
        /*008c*/ 	.byte	0x04, 0x36
        /*008e*/ 	.short	(.L_447 - .L_446)
.L_446:
        /*0090*/ 	.word	0x00000008
.L_447:


//--------------------- .nv.info.softmax          --------------------------
	.section	.nv.info.softmax,"",@"SHT_CUDA_INFO"
	.sectionflags	@""
	.align	4


	//----- nvinfo : EIATTR_CUDA_API_VERSION
	.align		4
        /*0000*/ 	.byte	0x04, 0x37
        /*0002*/ 	.short	(.L_449 - .L_448)
.L_448:
        /*0004*/ 	.word	0x00000082


	//----- nvinfo : EIATTR_KPARAM_INFO
	.align		4
.L_449:
        /*0008*/ 	.byte	0x04, 0x17
        /*000a*/ 	.short	(.L_451 - .L_450)
.L_450:
        /*000c*/ 	.word	0x00000000
        /*0010*/ 	.short	0x0004
        /*0012*/ 	.short	0x0018
        /*0014*/ 	.byte	0x00, 0xf5, 0x21, 0x00


	//----- nvinfo : EIATTR_KPARAM_INFO
	.align		4
.L_451:
        /*0018*/ 	.byte	0x04, 0x17
        /*001a*/ 	.short	(.L_453 - .L_452)
.L_452:
        /*001c*/ 	.word	0x00000000
        /*0020*/ 	.short	0x0003
        /*0022*/ 	.short	0x0010
        /*0024*/ 	.byte	0x00, 0xf5, 0x21, 0x00


	//----- nvinfo : EIATTR_KPARAM_INFO
	.align		4
.L_453:
        /*0028*/ 	.byte	0x04, 0x17
        /*002a*/ 	.short	(.L_455 - .L_454)
.L_454:
        /*002c*/ 	.word	0x00000000
        /*0030*/ 	.short	0x0002
        /*0032*/ 	.short	0x0008
        /*0034*/ 	.byte	0x00, 0xf0, 0x21, 0x00


	//----- nvinfo : EIATTR_KPARAM_INFO
	.align		4
.L_455:
        /*0038*/ 	.byte	0x04, 0x17
        /*003a*/ 	.short	(.L_457 - .L_456)
.L_456:
        /*003c*/ 	.word	0x00000000
        /*0040*/ 	.short	0x0001
        /*0042*/ 	.short	0x0004
        /*0044*/ 	.byte	0x00, 0xf0, 0x11, 0x00


	//----- nvinfo : EIATTR_KPARAM_INFO
	.align		4
.L_457:
        /*0048*/ 	.byte	0x04, 0x17
        /*004a*/ 	.short	(.L_459 - .L_458)
.L_458:
        /*004c*/ 	.word	0x00000000
        /*0050*/ 	.short	0x0000
        /*0052*/ 	.short	0x0000
        /*0054*/ 	.byte	0x00, 0xf0, 0x11, 0x00


	//----- nvinfo : EIATTR_SPARSE_MMA_MASK
	.align		4
.L_459:
        /*0058*/ 	.byte	0x03, 0x50
        /*005a*/ 	.short	0x0000


	//----- nvinfo : EIATTR_MAXREG_COUNT
	.align		4
        /*005c*/ 	.byte	0x03, 0x1b
        /*005e*/ 	.short	0x00ff


	//----- nvinfo : EIATTR_MERCURY_ISA_VERSION
	.align		4
        /*0060*/ 	.byte	0x03, 0x5f
        /*0062*/ 	.short	0x0101


	//----- nvinfo : EIATTR_VRC_CTA_INIT_COUNT
	.align		4
        /*0064*/ 	.byte	0x02, 0x4a
	.zero		1
	.zero		1


	//----- nvinfo : EIATTR_EXIT_INSTR_OFFSETS
	.align		4
        /*0068*/ 	.byte	0x04, 0x1c
        /*006a*/ 	.short	(.L_461 - .L_460)


	//   ....[0]....
.L_460:
        /*006c*/ 	.word	0x000000c0


	//   ....[1]....
        /*0070*/ 	.word	0x00001260


	//----- nvinfo : EIATTR_CRS_STACK_SIZE
	.align		4
.L_461:
        /*0074*/ 	.byte	0x04, 0x1e
        /*0076*/ 	.short	(.L_463 - .L_462)
.L_462:
        /*0078*/ 	.word	0x00000000


	//----- nvinfo : EIATTR_CBANK_PARAM_SIZE
	.align		4
.L_463:
        /*007c*/ 	.byte	0x03, 0x19
        /*007e*/ 	.short	0x0020


	//----- nvinfo : EIATTR_PARAM_CBANK
	.align		4
        /*0080*/ 	.byte	0x04, 0x0a
        /*0082*/ 	.short	(.L_465 - .L_464)
	.align		4
.L_464:
        /*0084*/ 	.word	index@(.nv.constant0.softmax)
        /*0088*/ 	.short	0x0380
        /*008a*/ 	.short	0x0020


	//----- nvinfo : EIATTR_SW_WAR
	.align		4
.L_465:
        /*008c*/ 	.byte	0x04, 0x36
        /*008e*/ 	.short	(.L_467 - .L_466)
.L_466:
        /*0090*/ 	.word	0x00000008
.L_467:


//--------------------- .nv.info.tangentDer       --------------------------
	.section	.nv.info.tangentDer,"",@"SHT_CUDA_INFO"
	.sectionflags	@""
	.align	4


	//----- nvinfo : EIATTR_CUDA_API_VERSION
	.align		4
        /*0000*/ 	.byte	0x04, 0x37
        /*0002*/ 	.short	(.L_469 - .L_468)
.L_468:
        /*0004*/ 	.word	0x00000082


	//----- nvinfo : EIATTR_KPARAM_INFO
	.align		4
.L_469:
        /*0008*/ 	.byte	0x04, 0x17
        /*000a*/ 	.short	(.L_471 - .L_470)
.L_470:
        /*000c*/ 	.word	0x00000000
        /*0010*/ 	.short	0x0004
        /*0012*/ 	.short	0x0018
        /*0014*/ 	.byte	0x00, 0xf5, 0x21, 0x00


	//----- nvinfo : EIATTR_KPARAM_INFO
	.align		4
.L_471:
        /*0018*/ 	.byte	0x04, 0x17
        /*001a*/ 	.short	(.L_473 - .L_472)
.L_472:
        /*001c*/ 	.word	0x00000000
        /*0020*/ 	.short	0x0003
        /*0022*/ 	.short	0x0010
        /*0024*/ 	.byte	0x00, 0xf5, 0x21, 0x00


	//----- nvinfo : EIATTR_KPARAM_INFO
	.align		4
.L_473:
        /*0028*/ 	.byte	0x04, 0x17
        /*002a*/ 	.short	(.L_475 - .L_474)
.L_474:
        /*002c*/ 	.word	0x00000000
        /*0030*/ 	.short	0x0002
        /*0032*/ 	.short	0x0008
        /*0034*/ 	.byte	0x00, 0xf0, 0x21, 0x00


	//----- nvinfo : EIATTR_KPARAM_INFO
	.align		4
.L_475:
        /*0038*/ 	.byte	0x04, 0x17
        /*003a*/ 	.short	(.L_477 - .L_476)
.L_476:
        /*003c*/ 	.word	0x00000000
        /*0040*/ 	.short	0x0001
        /*0042*/ 	.short	0x0004
        /*0044*/ 	.byte	0x00, 0xf0, 0x11, 0x00


	//----- nvinfo : EIATTR_KPARAM_INFO
	.align		4
.L_477:
        /*0048*/ 	.byte	0x04, 0x17
        /*004a*/ 	.short	(.L_479 - .L_478)
.L_478:
        /*004c*/ 	.word	0x00000000
        /*0050*/ 	.short	0x0000
        /*0052*/ 	.short	0x0000
        /*0054*/ 	.byte	0x00, 0xf0, 0x11, 0x00


	//----- nvinfo : EIATTR_SPARSE_MMA_MASK
	.align		4
.L_479:
        /*0058*/ 	.byte	0x03, 0x50
        /*005a*/ 	.short	0x0000


	//----- nvinfo : EIATTR_MAXREG_COUNT
	.align		4
        /*005c*/ 	.byte	0x03, 0x1b
        /*005e*/ 	.short	0x00ff


	//----- nvinfo : EIATTR_MERCURY_ISA_VERSION
	.align		4
        /*0060*/ 	.byte	0x03, 0x5f
        /*0062*/ 	.short	0x0101


	//----- nvinfo : EIATTR_VRC_CTA_INIT_COUNT
	.align		4
        /*0064*/ 	.byte	0x02, 0x4a
	.zero		1
	.zero		1


	//----- nvinfo : EIATTR_EXIT_INSTR_OFFSETS
	.align		4
        /*0068*/ 	.byte	0x04, 0x1c
        /*006a*/ 	.short	(.L_481 - .L_480)


	//   ....[0]....
.L_480:
        /*006c*/ 	.word	0x000000c0


	//   ....[1]....
        /*0070*/ 	.word	0x00000680


	//----- nvinfo : EIATTR_CRS_STACK_SIZE
	.align		4
.L_481:
        /*0074*/ 	.byte	0x04, 0x1e
        /*0076*/ 	.short	(.L_483 - .L_482)
.L_482:
        /*0078*/ 	.word	0x00000000


	//----- nvinfo : EIATTR_CBANK_PARAM_SIZE
	.align		4
.L_483:
        /*007c*/ 	.byte	0x03, 0x19
        /*007e*/ 	.short	0x0020


	//----- nvinfo : EIATTR_PARAM_CBANK
	.align		4
        /*0080*/ 	.byte	0x04, 0x0a
        /*0082*/ 	.short	(.L_485 - .L_484)
	.align		4
.L_484:
        /*0084*/ 	.word	index@(.nv.constant0.tangentDer)
        /*0088*/ 	.short	0x0380
        /*008a*/ 	.short	0x0020


	//----- nvinfo : EIATTR_SW_WAR
	.align		4
.L_485:
        /*008c*/ 	.byte	0x04, 0x36
        /*008e*/ 	.short	(.L_487 - .L_486)
.L_486:
        /*0090*/ 	.word	0x00000008
.L_487:


//--------------------- .nv.info.tangent          --------------------------
	.section	.nv.info.tangent,"",@"SHT_CUDA_INFO"
	.sectionflags	@""
	.align	4


	//----- nvinfo : EIATTR_CUDA_API_VERSION
	.align		4
        /*0000*/ 	.byte	0x04, 0x37
        /*0002*/ 	.short	(.L_489 - .L_488)
.L_488:
        /*0004*/ 	.word	0x00000082


	//----- nvinfo : EIATTR_KPARAM_INFO
	.align		4
.L_489:
        /*0008*/ 	.byte	0x04, 0x17
        /*000a*/ 	.short	(.L_491 - .L_490)
.L_490:
        /*000c*/ 	.word	0x00000000
        /*0010*/ 	.short	0x0004
        /*0012*/ 	.short	0x0018
        /*0014*/ 	.byte	0x00, 0xf5, 0x21, 0x00


	//----- nvinfo : EIATTR_KPARAM_INFO
	.align		4
.L_491:
        /*0018*/ 	.byte	0x04, 0x17
        /*001a*/ 	.short	(.L_493 - .L_492)
.L_492:
        /*001c*/ 	.word	0x00000000
        /*0020*/ 	.short	0x0003
        /*0022*/ 	.short	0x0010
        /*0024*/ 	.byte	0x00, 0xf5, 0x21, 0x00


	//----- nvinfo : EIATTR_KPARAM_INFO
	.align		4
.L_493:
        /*0028*/ 	.byte	0x04, 0x17
        /*002a*/ 	.short	(.L_495 - .L_494)
.L_494:
        /*002c*/ 	.word	0x00000000
        /*0030*/ 	.short	0x0002
        /*0032*/ 	.short	0x0008
        /*0034*/ 	.byte	0x00, 0xf0, 0x21, 0x00


	//----- nvinfo : EIATTR_KPARAM_INFO
	.align		4
.L_495:
        /*0038*/ 	.byte	0x04, 0x17
        /*003a*/ 	.short	(.L_497 - .L_496)
.L_496:
        /*003c*/ 	.word	0x00000000
        /*0040*/ 	.short	0x0001
        /*0042*/ 	.short	0x0004
        /*0044*/ 	.byte	0x00, 0xf0, 0x11, 0x00


	//----- nvinfo : EIATTR_KPARAM_INFO
	.align		4
.L_497:
        /*0048*/ 	.byte	0x04, 0x17
        /*004a*/ 	.short	(.L_499 - .L_498)
.L_498:
        /*004c*/ 	.word	0x00000000
        /*0050*/ 	.short	0x0000
        /*0052*/ 	.short	0x0000
        /*0054*/ 	.byte	0x00, 0xf0, 0x11, 0x00


	//----- nvinfo : EIATTR_SPARSE_MMA_MASK
	.align		4
.L_499:
        /*0058*/ 	.byte	0x03, 0x50
        /*005a*/ 	.short	0x0000


	//----- nvinfo : EIATTR_MAXREG_COUNT
	.align		4
        /*005c*/ 	.byte	0x03, 0x1b
        /*005e*/ 	.short	0x00ff


	//----- nvinfo : EIATTR_MERCURY_ISA_VERSION
	.align		4
        /*0060*/ 	.byte	0x03, 0x5f
        /*0062*/ 	.short	0x0101


	//----- nvinfo : EIATTR_VRC_CTA_INIT_COUNT
	.align		4
        /*0064*/ 	.byte	0x02, 0x4a
	.zero		1
	.zero		1


	//----- nvinfo : EIATTR_EXIT_INSTR_OFFSETS
	.align		4
        /*0068*/ 	.byte	0x04, 0x1c
        /*006a*/ 	.short	(.L_501 - .L_500)


	//   ....[0]....
.L_500:
        /*006c*/ 	.word	0x000000c0


	//   ....[1]....
        /*0070*/ 	.word	0x00000650


	//----- nvinfo : EIATTR_CRS_STACK_SIZE
	.align		4
.L_501:
        /*0074*/ 	.byte	0x04, 0x1e
        /*0076*/ 	.short	(.L_503 - .L_502)
.L_502:
        /*0078*/ 	.word	0x00000000


	//----- nvinfo : EIATTR_CBANK_PARAM_SIZE
	.align		4
.L_503:
        /*007c*/ 	.byte	0x03, 0x19
        /*007e*/ 	.short	0x0020


	//----- nvinfo : EIATTR_PARAM_CBANK
	.align		4
        /*0080*/ 	.byte	0x04, 0x0a
        /*0082*/ 	.short	(.L_505 - .L_504)
	.align		4
.L_504:
        /*0084*/ 	.word	index@(.nv.constant0.tangent)
        /*0088*/ 	.short	0x0380
        /*008a*/ 	.short	0x0020


	//----- nvinfo : EIATTR_SW_WAR
	.align		4
.L_505:
        /*008c*/ 	.byte	0x04, 0x36
        /*008e*/ 	.short	(.L_507 - .L_506)
.L_506:
        /*0090*/ 	.word	0x00000008
.L_507:


//--------------------- .nv.info.sigmoidDer       --------------------------
	.section	.nv.info.sigmoidDer,"",@"SHT_CUDA_INFO"
	.sectionflags	@""
	.align	4


	//----- nvinfo : EIATTR_CUDA_API_VERSION
	.align		4
        /*0000*/ 	.byte	0x04, 0x37
        /*0002*/ 	.short	(.L_509 - .L_508)
.L_508:
        /*0004*/ 	.word	0x00000082


	//----- nvinfo : EIATTR_KPARAM_INFO
	.align		4
.L_509:
        /*0008*/ 	.byte	0x04, 0x17
        /*000a*/ 	.short	(.L_511 - .L_510)
.L_510:
        /*000c*/ 	.word	0x00000000
        /*0010*/ 	.short	0x0004
        /*0012*/ 	.short	0x0018
        /*0014*/ 	.byte	0x00, 0xf5, 0x21, 0x00


	//----- nvinfo : EIATTR_KPARAM_INFO
	.align		4
.L_511:
        /*0018*/ 	.byte	0x04, 0x17
        /*001a*/ 	.short	(.L_513 - .L_512)
.L_512:
        /*001c*/ 	.word	0x00000000
        /*0020*/ 	.short	0x0003
        /*0022*/ 	.short	0x0010
        /*0024*/ 	.byte	0x00, 0xf5, 0x21, 0x00


	//----- nvinfo : EIATTR_KPARAM_INFO
	.align		4
.L_513:
        /*0028*/ 	.byte	0x04, 0x17
        /*002a*/ 	.short	(.L_515 - .L_514)
.L_514:
        /*002c*/ 	.word	0x00000000
        /*0030*/ 	.short	0x0002
        /*0032*/ 	.short	0x0008
        /*0034*/ 	.byte	0x00, 0xf0, 0x21, 0x00


	//----- nvinfo : EIATTR_KPARAM_INFO
	.align		4
.L_515:
        /*0038*/ 	.byte	0x04, 0x17
        /*003a*/ 	.short	(.L_517 - .L_516)
.L_516:
        /*003c*/ 	.word	0x00000000
        /*0040*/ 	.short	0x0001
        /*0042*/ 	.short	0x0004
        /*0044*/ 	.byte	0x00, 0xf0, 0x11, 0x00


	//----- nvinfo : EIATTR_KPARAM_INFO
	.align		4
.L_517:
        /*0048*/ 	.byte	0x04, 0x17
        /*004a*/ 	.short	(.L_519 - .L_518)
.L_518:
        /*004c*/ 	.word	0x00000000
        /*0050*/ 	.short	0x0000
        /*0052*/ 	.short	0x0000
        /*0054*/ 	.byte	0x00, 0xf0, 0x11, 0x00


	//----- nvinfo : EIATTR_SPARSE_MMA_MASK
	.align		4
.L_519:
        /*0058*/ 	.byte	0x03, 0x50
        /*005a*/ 	.short	0x0000


	//----- nvinfo : EIATTR_MAXREG_COUNT
	.align		4
        /*005c*/ 	.byte	0x03, 0x1b
        /*005e*/ 	.short	0x00ff


	//----- nvinfo : EIATTR_MERCURY_ISA_VERSION
	.align		4
        /*0060*/ 	.byte	0x03, 0x5f
        /*0062*/ 	.short	0x0101


	//----- nvinfo : EIATTR_VRC_CTA_INIT_COUNT
	.align		4
        /*0064*/ 	.byte	0x02, 0x4a
	.zero		1
	.zero		1


	//----- nvinfo : EIATTR_EXIT_INSTR_OFFSETS
	.align		4
        /*0068*/ 	.byte	0x04, 0x1c
        /*006a*/ 	.short	(.L_521 - .L_520)


	//   ....[0]....
.L_520:
        /*006c*/ 	.word	0x000000c0


	//   ....[1]....
        /*0070*/ 	.word	0x00000670


	//----- nvinfo : EIATTR_CRS_STACK_SIZE
	.align		4
.L_521:
        /*0074*/ 	.byte	0x04, 0x1e
        /*0076*/ 	.short	(.L_523 - .L_522)
.L_522:
        /*0078*/ 	.word	0x00000000


	//----- nvinfo : EIATTR_CBANK_PARAM_SIZE
	.align		4
.L_523:
        /*007c*/ 	.byte	0x03, 0x19
        /*007e*/ 	.short	0x0020


	//----- nvinfo : EIATTR_PARAM_CBANK
	.align		4
        /*0080*/ 	.byte	0x04, 0x0a
        /*0082*/ 	.short	(.L_525 - .L_524)
	.align		4
.L_524:
        /*0084*/ 	.word	index@(.nv.constant0.sigmoidDer)
        /*0088*/ 	.short	0x0380
        /*008a*/ 	.short	0x0020


	//----- nvinfo : EIATTR_SW_WAR
	.align		4
.L_525:
        /*008c*/ 	.byte	0x04, 0x36
        /*008e*/ 	.short	(.L_527 - .L_526)
.L_526:
        /*0090*/ 	.word	0x00000008
.L_527:


//--------------------- .nv.info.sigmoid          --------------------------
	.section	.nv.info.sigmoid,"",@"SHT_CUDA_INFO"
	.sectionflags	@""
	.align	4


	//----- nvinfo : EIATTR_CUDA_API_VERSION
	.align		4
        /*0000*/ 	.byte	0x04, 0x37
        /*0002*/ 	.short	(.L_529 - .L_528)
.L_528:
        /*0004*/ 	.word	0x00000082


	//----- nvinfo : EIATTR_KPARAM_INFO
	.align		4
.L_529:
        /*0008*/ 	.byte	0x04, 0x17
        /*000a*/ 	.short	(.L_531 - .L_530)
.L_530:
        /*000c*/ 	.word	0x00000000
        /*0010*/ 	.short	0x0004
        /*0012*/ 	.short	0x0018
        /*0014*/ 	.byte	0x00, 0xf5, 0x21, 0x00


	//----- nvinfo : EIATTR_KPARAM_INFO
	.align		4
.L_531:
        /*0018*/ 	.byte	0x04, 0x17
        /*001a*/ 	.short	(.L_533 - .L_532)
.L_532:
        /*001c*/ 	.word	0x00000000
        /*0020*/ 	.short	0x0003
        /*0022*/ 	.short	0x0010
        /*0024*/ 	.byte	0x00, 0xf5, 0x21, 0x00


	//----- nvinfo : EIATTR_KPARAM_INFO
	.align		4
.L_533:
        /*0028*/ 	.byte	0x04, 0x17
        /*002a*/ 	.short	(.L_535 - .L_534)
.L_534:
        /*002c*/ 	.word	0x00000000
        /*0030*/ 	.short	0x0002
        /*0032*/ 	.short	0x0008
        /*0034*/ 	.byte	0x00, 0xf0, 0x21, 0x00


	//----- nvinfo : EIATTR_KPARAM_INFO
	.align		4
.L_535:
        /*0038*/ 	.byte	0x04, 0x17
        /*003a*/ 	.short	(.L_537 - .L_536)
.L_536:
        /*003c*/ 	.word	0x00000000
        /*0040*/ 	.short	0x0001
        /*0042*/ 	.short	0x0004
        /*0044*/ 	.byte	0x00, 0xf0, 0x11, 0x00


	//----- nvinfo : EIATTR_KPARAM_INFO
	.align		4
.L_537:
        /*0048*/ 	.byte	0x04, 0x17
        /*004a*/ 	.short	(.L_539 - .L_538)
.L_538:
        /*004c*/ 	.word	0x00000000
        /*0050*/ 	.short	0x0000
        /*0052*/ 	.short	0x0000
        /*0054*/ 	.byte	0x00, 0xf0, 0x11, 0x00


	//----- nvinfo : EIATTR_SPARSE_MMA_MASK
	.align		4
.L_539:
        /*0058*/ 	.byte	0x03, 0x50
        /*005a*/ 	.short	0x0000


	//----- nvinfo : EIATTR_MAXREG_COUNT
	.align		4
        /*005c*/ 	.byte	0x03, 0x1b
        /*005e*/ 	.short	0x00ff


	//----- nvinfo : EIATTR_MERCURY_ISA_VERSION
	.align		4
        /*0060*/ 	.byte	0x03, 0x5f
        /*0062*/ 	.short	0x0101


	//----- nvinfo : EIATTR_VRC_CTA_INIT_COUNT
	.align		4
        /*0064*/ 	.byte	0x02, 0x4a
	.zero		1
	.zero		1


	//----- nvinfo : EIATTR_EXIT_INSTR_OFFSETS
	.align		4
        /*0068*/ 	.byte	0x04, 0x1c
        /*006a*/ 	.short	(.L_541 - .L_540)


	//   ....[0]....
.L_540:
        /*006c*/ 	.word	0x000000c0


	//   ....[1]....
        /*0070*/ 	.word	0x00000620


	//----- nvinfo : EIATTR_CRS_STACK_SIZE
	.align		4
.L_541:
        /*0074*/ 	.byte	0x04, 0x1e
        /*0076*/ 	.short	(.L_543 - .L_542)
.L_542:
        /*0078*/ 	.word	0x00000000


	//----- nvinfo : EIATTR_CBANK_PARAM_SIZE
	.align		4
.L_543:
        /*007c*/ 	.byte	0x03, 0x19
        /*007e*/ 	.short	0x0020


	//----- nvinfo : EIATTR_PARAM_CBANK
	.align		4
        /*0080*/ 	.byte	0x04, 0x0a
        /*0082*/ 	.short	(.L_545 - .L_544)
	.align		4
.L_544:
        /*0084*/ 	.word	index@(.nv.constant0.sigmoid)
        /*0088*/ 	.short	0x0380
        /*008a*/ 	.short	0x0020


	//----- nvinfo : EIATTR_SW_WAR
	.align		4
.L_545:
        /*008c*/ 	.byte	0x04, 0x36
        /*008e*/ 	.short	(.L_547 - .L_546)
.L_546:
        /*0090*/ 	.word	0x00000008
.L_547:


//--------------------- .nv.info.reluDer          --------------------------
	.section	.nv.info.reluDer,"",@"SHT_CUDA_INFO"
	.sectionflags	@""
	.align	4


	//----- nvinfo : EIATTR_CUDA_API_VERSION
	.align		4
        /*0000*/ 	.byte	0x04, 0x37
        /*0002*/ 	.short	(.L_549 - .L_548)
.L_548:
        /*0004*/ 	.word	0x00000082


	//----- nvinfo : EIATTR_KPARAM_INFO
	.align		4
.L_549:
        /*0008*/ 	.byte	0x04, 0x17
        /*000a*/ 	.short	(.L_551 - .L_550)
.L_550:
        /*000c*/ 	.word	0x00000000
        /*0010*/ 	.short	0x0005
        /*0012*/ 	.short	0x0020
        /*0014*/ 	.byte	0x00, 0xf5, 0x21, 0x00


	//----- nvinfo : EIATTR_KPARAM_INFO
	.align		4
.L_551:
        /*0018*/ 	.byte	0x04, 0x17
        /*001a*/ 	.short	(.L_553 - .L_552)
.L_552:
        /*001c*/ 	.word	0x00000000
        /*0020*/ 	.short	0x0004
        /*0022*/ 	.short	0x0018
        /*0024*/ 	.byte	0x00, 0xf5, 0x21, 0x00


	//----- nvinfo : EIATTR_KPARAM_INFO
	.align		4
.L_553:
        /*0028*/ 	.byte	0x04, 0x17
        /*002a*/ 	.short	(.L_555 - .L_554)
.L_554:
        /*002c*/ 	.word	0x00000000
        /*0030*/ 	.short	0x0003
        /*0032*/ 	.short	0x0010
        /*0034*/ 	.byte	0x00, 0xf0, 0x21, 0x00


	//----- nvinfo : EIATTR_KPARAM_INFO
	.align		4
.L_555:
        /*0038*/ 	.byte	0x04, 0x17
        /*003a*/ 	.short	(.L_557 - .L_556)
.L_556:
        /*003c*/ 	.word	0x00000000
        /*0040*/ 	.short	0x0002
        /*0042*/ 	.short	0x0008
        /*0044*/ 	.byte	0x00, 0xf0, 0x21, 0x00


	//----- nvinfo : EIATTR_KPARAM_INFO
	.align		4
.L_557:
        /*0048*/ 	.byte	0x04, 0x17
        /*004a*/ 	.short	(.L_559 - .L_558)
.L_558:
        /*004c*/ 	.word	0x00000000
        /*0050*/ 	.short	0x0001
        /*0052*/ 	.short	0x0004
        /*0054*/ 	.byte	0x00, 0xf0, 0x11, 0x00


	//----- nvinfo : EIATTR_KPARAM_INFO
	.align		4
.L_559:
        /*0058*/ 	.byte	0x04, 0x17
        /*005a*/ 	.short	(.L_561 - .L_560)
.L_560:
        /*005c*/ 	.word	0x00000000
        /*0060*/ 	.short	0x0000
        /*0062*/ 	.short	0x0000
        /*0064*/ 	.byte	0x00, 0xf0, 0x11, 0x00


	//----- nvinfo : EIATTR_SPARSE_MMA_MASK
	.align		4
.L_561:
        /*0068*/ 	.byte	0x03, 0x50
        /*006a*/ 	.short	0x0000


	//----- nvinfo : EIATTR_MAXREG_COUNT
	.align		4
        /*006c*/ 	.byte	0x03, 0x1b
        /*006e*/ 	.short	0x00ff


	//----- nvinfo : EIATTR_MERCURY_ISA_VERSION
	.align		4
        /*0070*/ 	.byte	0x03, 0x5f
        /*0072*/ 	.short	0x0101


	//----- nvinfo : EIATTR_VRC_CTA_INIT_COUNT
	.align		4
        /*0074*/ 	.byte	0x02, 0x4a
	.zero		1
	.zero		1


	//----- nvinfo : EIATTR_EXIT_INSTR_OFFSETS
	.align		4
        /*0078*/ 	.byte	0x04, 0x1c
        /*007a*/ 	.short	(.L_563 - .L_562)


	//   ....[0]....
.L_562:
        /*007c*/ 	.word	0x000000c0


	//   ....[1]....
        /*0080*/ 	.word	0x00000170


	//   ....[2]....
        /*0084*/ 	.word	0x000001c0


	//----- nvinfo : EIATTR_CBANK_PARAM_SIZE
	.align		4
.L_563:
        /*0088*/ 	.byte	0x03, 0x19
        /*008a*/ 	.short	0x0028


	//----- nvinfo : EIATTR_PARAM_CBANK
	.align		4
        /*008c*/ 	.byte	0x04, 0x0a
        /*008e*/ 	.short	(.L_565 - .L_564)
	.align		4
.L_564:
        /*0090*/ 	.word	index@(.nv.constant0.reluDer)
        /*0094*/ 	.short	0x0380
        /*0096*/ 	.short	0x0028


	//----- nvinfo : EIATTR_SW_WAR
	.align		4
.L_565:
        /*0098*/ 	.byte	0x04, 0x36
        /*009a*/ 	.short	(.L_567 - .L_566)
.L_566:
        /*009c*/ 	.word	0x00000008
.L_567:


//--------------------- .nv.info.relu             --------------------------
	.section	.nv.info.relu,"",@"SHT_CUDA_INFO"
	.sectionflags	@""
	.align	4


	//----- nvinfo : EIATTR_CUDA_API_VERSION
	.align		4
        /*0000*/ 	.byte	0x04, 0x37
        /*0002*/ 	.short	(.L_569 - .L_568)
.L_568:
        /*0004*/ 	.word	0x00000082


	//----- nvinfo : EIATTR_KPARAM_INFO
	.align		4
.L_569:
        /*0008*/ 	.byte	0x04, 0x17
        /*000a*/ 	.short	(.L_571 - .L_570)
.L_570:
        /*000c*/ 	.word	0x00000000
        /*0010*/ 	.short	0x0005
        /*0012*/ 	.short	0x0020
        /*0014*/ 	.byte	0x00, 0xf5, 0x21, 0x00


	//----- nvinfo : EIATTR_KPARAM_INFO
	.align		4
.L_571:
        /*0018*/ 	.byte	0x04, 0x17
        /*001a*/ 	.short	(.L_573 - .L_572)
.L_572:
        /*001c*/ 	.word	0x00000000
        /*0020*/ 	.short	0x0004
        /*0022*/ 	.short	0x0018
        /*0024*/ 	.byte	0x00, 0xf5, 0x21, 0x00


	//----- nvinfo : EIATTR_KPARAM_INFO
	.align		4
.L_573:
        /*0028*/ 	.byte	0x04, 0x17
        /*002a*/ 	.short	(.L_575 - .L_574)
.L_574:
        /*002c*/ 	.word	0x00000000
        /*0030*/ 	.short	0x0003
        /*0032*/ 	.short	0x0010
        /*0034*/ 	.byte	0x00, 0xf0, 0x21, 0x00


	//----- nvinfo : EIATTR_KPARAM_INFO
	.align		4
.L_575:
        /*0038*/ 	.byte	0x04, 0x17
        /*003a*/ 	.short	(.L_577 - .L_576)
.L_576:
        /*003c*/ 	.word	0x00000000
        /*0040*/ 	.short	0x0002
        /*0042*/ 	.short	0x0008
        /*0044*/ 	.byte	0x00, 0xf0, 0x21, 0x00


	//----- nvinfo : EIATTR_KPARAM_INFO
	.align		4
.L_577:
        /*0048*/ 	.byte	0x04, 0x17
        /*004a*/ 	.short	(.L_579 - .L_578)
.L_578:
        /*004c*/ 	.word	0x00000000
        /*0050*/ 	.short	0x0001
        /*0052*/ 	.short	0x0004
        /*0054*/ 	.byte	0x00, 0xf0, 0x11, 0x00


	//----- nvinfo : EIATTR_KPARAM_INFO
	.align		4
.L_579:
        /*0058*/ 	.byte	0x04, 0x17
        /*005a*/ 	.short	(.L_581 - .L_580)
.L_580:
        /*005c*/ 	.word	0x00000000
        /*0060*/ 	.short	0x0000
        /*0062*/ 	.short	0x0000
        /*0064*/ 	.byte	0x00, 0xf0, 0x11, 0x00


	//----- nvinfo : EIATTR_SPARSE_MMA_MASK
	.align		4
.L_581:
        /*0068*/ 	.byte	0x03, 0x50
        /*006a*/ 	.short	0x0000


	//----- nvinfo : EIATTR_MAXREG_COUNT
	.align		4
        /*006c*/ 	.byte	0x03, 0x1b
        /*006e*/ 	.short	0x00ff


	//----- nvinfo : EIATTR_MERCURY_ISA_VERSION
	.align		4
        /*0070*/ 	.byte	0x03, 0x5f
        /*0072*/ 	.short	0x0101


	//----- nvinfo : EIATTR_VRC_CTA_INIT_COUNT
	.align		4
        /*0074*/ 	.byte	0x02, 0x4a
	.zero		1
	.zero		1


	//----- nvinfo : EIATTR_EXIT_INSTR_OFFSETS
	.align		4
        /*0078*/ 	.byte	0x04, 0x1c
        /*007a*/ 	.short	(.L_583 - .L_582)


	//   ....[0]....
.L_582:
        /*007c*/ 	.word	0x000000c0


	//   ....[1]....
        /*0080*/ 	.word	0x00000180


	//   ....[2]....
        /*0084*/ 	.word	0x000001e0


	//----- nvinfo : EIATTR_CBANK_PARAM_SIZE
	.align		4
.L_583:
        /*0088*/ 	.byte	0x03, 0x19
        /*008a*/ 	.short	0x0028


	//----- nvinfo : EIATTR_PARAM_CBANK
	.align		4
        /*008c*/ 	.byte	0x04, 0x0a
        /*008e*/ 	.short	(.L_585 - .L_584)
	.align		4
.L_584:
        /*0090*/ 	.word	index@(.nv.constant0.relu)
        /*0094*/ 	.short	0x0380
        /*0096*/ 	.short	0x0028


	//----- nvinfo : EIATTR_SW_WAR
	.align		4
.L_585:
        /*0098*/ 	.byte	0x04, 0x36
        /*009a*/ 	.short	(.L_587 - .L_586)
.L_586:
        /*009c*/ 	.word	0x00000008
.L_587:


//--------------------- .nv.callgraph             --------------------------
	.section	.nv.callgraph,"",@"SHT_CUDA_CALLGRAPH"
	.align	4
	.sectionentsize	8
	.align		4
        /*0000*/ 	.word	0x00000000
	.align		4
        /*0004*/ 	.word	0xffffffff
	.align		4
        /*0008*/ 	.word	0x00000000
	.align		4
        /*000c*/ 	.word	0xfffffffe
	.align		4
        /*0010*/ 	.word	0x00000000
	.align		4
        /*0014*/ 	.word	0xfffffffd
	.align		4
        /*0018*/ 	.word	0x00000000
	.align		4
        /*001c*/ 	.word	0xfffffffc


//--------------------- .text.avgPoolingBackpropagation --------------------------
	.section	.text.avgPoolingBackpropagation,"ax",@progbits
	.align	128
        .global         avgPoolingBackpropagation
        .type           avgPoolingBackpropagation,@function
        .size           avgPoolingBackpropagation,(.L_x_178 - avgPoolingBackpropagation)
        .other          avgPoolingBackpropagation,@"STO_CUDA_ENTRY STV_DEFAULT"
avgPoolingBackpropagation:
.text.avgPoolingBackpropagation:
[----:B------:R-:W-:Y:S01]  /*0000*/  LDC R1, c[0x0][0x37c] ;  /* 0x0000df00ff017b82 */ /* 0x000fe20000000800 */
[----:B------:R-:W0:Y:S07]  /*0010*/  S2R R7, SR_TID.Y ;  /* 0x0000000000077919 */ /* 0x000e2e0000002200 */
[----:B------:R-:W1:Y:S01]  /*0020*/  LDC R5, c[0x0][0x360] ;  /* 0x0000d800ff057b82 */ /* 0x000e620000000800 */
[----:B------:R-:W1:Y:S07]  /*0030*/  S2R R4, SR_TID.X ;  /* 0x0000000000047919 */ /* 0x000e6e0000002100 */
[----:B------:R-:W0:Y:S08]  /*0040*/  S2UR UR5, SR_CTAID.Y ;  /* 0x00000000000579c3 */ /* 0x000e300000002600 */
[----:B------:R-:W0:Y:S08]  /*0050*/  LDC R0, c[0x0][0x364] ;  /* 0x0000d900ff007b82 */ /* 0x000e300000000800 */
[----:B------:R-:W1:Y:S08]  /*0060*/  S2UR UR4, SR_CTAID.X ;  /* 0x00000000000479c3 */ /* 0x000e700000002500 */
[----:B------:R-:W2:Y:S01]  /*0070*/  LDC.64 R2, c[0x0][0x380] ;  /* 0x0000e000ff027b82 */ /* 0x000ea20000000a00 */
[----:B0-----:R-:W-:-:S02]  /*0080*/  IMAD R0, R0, UR5, R7 ;  /* 0x0000000500007c24 */ /* 0x001fc4000f8e0207 */
[----:B-1----:R-:W-:-:S03]  /*0090*/  IMAD R5, R5, UR4, R4 ;  /* 0x0000000405057c24 */ /* 0x002fc6000f8e0204 */
[----:B--2---:R-:W-:-:S04]  /*00a0*/  ISETP.GE.AND P0, PT, R0, R3, PT ;  /* 0x000000030000720c */ /* 0x004fc80003f06270 */
[----:B------:R-:W-:-:S13]  /*00b0*/  ISETP.GE.OR P0, PT, R5, R2, P0 ;  /* 0x000000020500720c */ /* 0x000fda0000706670 */
[----:B------:R-:W-:Y:S05]  /*00c0*/  @P0 EXIT ;  /* 0x000000000000094d */ /* 0x000fea0003800000 */
[----:B------:R-:W0:Y:S01]  /*00d0*/  LDC R9, c[0x0][0x388] ;  /* 0x0000e200ff097b82 */ /* 0x000e220000000800 */
[----:B------:R-:W-:Y:S01]  /*00e0*/  IABS R10, R5 ;  /* 0x00000005000a7213 */ /* 0x000fe20000000000 */
[----:B------:R-:W1:Y:S01]  /*00f0*/  LDCU.64 UR4, c[0x0][0x358] ;  /* 0x00006b00ff0477ac */ /* 0x000e620008000a00 */
[----:B------:R-:W-:Y:S02]  /*0100*/  IABS R12, R0 ;  /* 0x00000000000c7213 */ /* 0x000fe40000000000 */
[----:B------:R-:W-:Y:S02]  /*0110*/  IABS R14, R2 ;  /* 0x00000002000e7213 */ /* 0x000fe40000000000 */
[----:B0-----:R-:W-:-:S04]  /*0120*/  IABS R3, R9 ;  /* 0x0000000900037213 */ /* 0x001fc80000000000 */
[----:B------:R-:W0:Y:S08]  /*0130*/  I2F.RP R4, R3 ;  /* 0x0000000300047306 */ /* 0x000e300000209400 */
[----:B0-----:R-:W0:Y:S02]  /*0140*/  MUFU.RCP R4, R4 ;  /* 0x0000000400047308 */ /* 0x001e240000001000 */
[----:B0-----:R-:W-:-:S06]  /*0150*/  VIADD R6, R4, 0xffffffe ;  /* 0x0ffffffe04067836 */ /* 0x001fcc0000000000 */
[----:B------:R0:W2:Y:S02]  /*0160*/  F2I.FTZ.U32.TRUNC.NTZ R7, R6 ;  /* 0x0000000600077305 */ /* 0x0000a4000021f000 */
[----:B0-----:R-:W-:Y:S02]  /*0170*/  IMAD.MOV.U32 R6, RZ, RZ, RZ ;  /* 0x000000ffff067224 */ /* 0x001fe400078e00ff */
[----:B--2---:R-:W-:-:S04]  /*0180*/  IMAD.MOV R8, RZ, RZ, -R7 ;  /* 0x000000ffff087224 */ /* 0x004fc800078e0a07 */
[----:B------:R-:W-:-:S04]  /*0190*/  IMAD R11, R8, R3, RZ ;  /* 0x00000003080b7224 */ /* 0x000fc800078e02ff */
[----:B------:R-:W-:-:S06]  /*01a0*/  IMAD.HI.U32 R7, R7, R11, R6 ;  /* 0x0000000b07077227 */ /* 0x000fcc00078e0006 */
[----:B------:R-:W-:-:S04]  /*01b0*/  IMAD.HI.U32 R4, R7, R10, RZ ;  /* 0x0000000a07047227 */ /* 0x000fc800078e00ff */
[----:B------:R-:W-:-:S04]  /*01c0*/  IMAD.HI.U32 R8, R7, R12, RZ ;  /* 0x0000000c07087227 */ /* 0x000fc800078e00ff */
[----:B------:R-:W-:-:S04]  /*01d0*/  IMAD.HI.U32 R11, R7, R14, RZ ;  /* 0x0000000e070b7227 */ /* 0x000fc800078e00ff */
[----:B------:R-:W-:Y:S02]  /*01e0*/  IMAD.MOV R6, RZ, RZ, -R4 ;  /* 0x000000ffff067224 */ /* 0x000fe400078e0a04 */
[----:B------:R-:W-:Y:S02]  /*01f0*/  IMAD.MOV R7, RZ, RZ, -R8 ;  /* 0x000000ffff077224 */ /* 0x000fe400078e0a08 */
[----:B------:R-:W-:Y:S02]  /*0200*/  IMAD.MOV R13, RZ, RZ, -R11 ;  /* 0x000000ffff0d7224 */ /* 0x000fe400078e0a0b */
[C---:B------:R-:W-:Y:S02]  /*0210*/  IMAD R6, R3.reuse, R6, R10 ;  /* 0x0000000603067224 */ /* 0x040fe400078e020a */
[C---:B------:R-:W-:Y:S02]  /*0220*/  IMAD R10, R3.reuse, R7, R12 ;  /* 0x00000007030a7224 */ /* 0x040fe400078e020c */
[C---:B------:R-:W-:Y:S01]  /*0230*/  IMAD R12, R3.reuse, R13, R14 ;  /* 0x0000000d030c7224 */ /* 0x040fe200078e020e */
[----:B------:R-:W-:-:S02]  /*0240*/  ISETP.GT.U32.AND P5, PT, R3, R6, PT ;  /* 0x000000060300720c */ /* 0x000fc40003fa4070 */
[C---:B------:R-:W-:Y:S02]  /*0250*/  ISETP.GT.U32.AND P6, PT, R3.reuse, R10, PT ;  /* 0x0000000a0300720c */ /* 0x040fe40003fc4070 */
[----:B------:R-:W-:-:S09]  /*0260*/  ISETP.GT.U32.AND P0, PT, R3, R12, PT ;  /* 0x0000000c0300720c */ /* 0x000fd20003f04070 */
[--C-:B------:R-:W-:Y:S02]  /*0270*/  @!P5 IMAD.IADD R6, R6, 0x1, -R3.reuse ;  /* 0x000000010606d824 */ /* 0x100fe400078e0a03 */
[--C-:B------:R-:W-:Y:S02]  /*0280*/  @!P6 IMAD.IADD R10, R10, 0x1, -R3.reuse ;  /* 0x000000010a0ae824 */ /* 0x100fe400078e0a03 */
[----:B------:R-:W-:Y:S01]  /*0290*/  @!P0 IMAD.IADD R12, R12, 0x1, -R3 ;  /* 0x000000010c0c8824 */ /* 0x000fe200078e0a03 */
[----:B------:R-:W-:Y:S01]  /*02a0*/  ISETP.GE.U32.AND P1, PT, R6, R3, PT ;  /* 0x000000030600720c */ /* 0x000fe20003f26070 */
[----:B------:R-:W-:Y:S01]  /*02b0*/  @!P5 VIADD R4, R4, 0x1 ;  /* 0x000000010404d836 */ /* 0x000fe20000000000 */
[----:B------:R-:W-:Y:S01]  /*02c0*/  LOP3.LUT R6, R5, R9, RZ, 0x3c, !PT ;  /* 0x0000000905067212 */ /* 0x000fe200078e3cff */
[----:B------:R-:W-:Y:S01]  /*02d0*/  @!P6 VIADD R8, R8, 0x1 ;  /* 0x000000010808e836 */ /* 0x000fe20000000000 */
[-C--:B------:R-:W-:Y:S01]  /*02e0*/  ISETP.GE.U32.AND P2, PT, R10, R3.reuse, PT ;  /* 0x000000030a00720c */ /* 0x080fe20003f46070 */
[----:B------:R-:W-:Y:S01]  /*02f0*/  @!P0 VIADD R11, R11, 0x1 ;  /* 0x000000010b0b8836 */ /* 0x000fe20000000000 */
[----:B------:R-:W-:-:S02]  /*0300*/  ISETP.GE.U32.AND P3, PT, R12, R3, PT ;  /* 0x000000030c00720c */ /* 0x000fc40003f66070 */
[-C--:B------:R-:W-:Y:S01]  /*0310*/  LOP3.LUT R3, R0, R9.reuse, RZ, 0x3c, !PT ;  /* 0x0000000900037212 */ /* 0x080fe200078e3cff */
[----:B------:R-:W0:Y:S01]  /*0320*/  LDC.64 R12, c[0x0][0x3a0] ;  /* 0x0000e800ff0c7b82 */ /* 0x000e220000000a00 */
[----:B------:R-:W-:Y:S02]  /*0330*/  ISETP.GE.AND P4, PT, R6, RZ, PT ;  /* 0x000000ff0600720c */ /* 0x000fe40003f86270 */
[----:B------:R-:W-:Y:S01]  /*0340*/  LOP3.LUT R6, R2, R9, RZ, 0x3c, !PT ;  /* 0x0000000902067212 */ /* 0x000fe200078e3cff */
[----:B------:R-:W-:Y:S01]  /*0350*/  @P1 VIADD R4, R4, 0x1 ;  /* 0x0000000104041836 */ /* 0x000fe20000000000 */
[----:B------:R-:W-:Y:S02]  /*0360*/  ISETP.GE.AND P5, PT, R3, RZ, PT ;  /* 0x000000ff0300720c */ /* 0x000fe40003fa6270 */
[----:B------:R-:W-:Y:S01]  /*0370*/  ISETP.GE.AND P6, PT, R6, RZ, PT ;  /* 0x000000ff0600720c */ /* 0x000fe20003fc6270 */
[----:B------:R-:W-:Y:S01]  /*0380*/  @P2 VIADD R8, R8, 0x1 ;  /* 0x0000000108082836 */ /* 0x000fe20000000000 */
[----:B------:R-:W2:Y:S01]  /*0390*/  LDC.64 R6, c[0x0][0x398] ;  /* 0x0000e600ff067b82 */ /* 0x000ea20000000a00 */
[----:B------:R-:W-:Y:S01]  /*03a0*/  @P3 VIADD R11, R11, 0x1 ;  /* 0x000000010b0b3836 */ /* 0x000fe20000000000 */
[----:B------:R-:W-:-:S02]  /*03b0*/  ISETP.NE.AND P0, PT, R9, RZ, PT ;  /* 0x000000ff0900720c */ /* 0x000fc40003f05270 */
[----:B------:R-:W-:Y:S01]  /*03c0*/  LOP3.LUT R3, RZ, R9, RZ, 0x33, !PT ;  /* 0x00000009ff037212 */ /* 0x000fe200078e33ff */
[----:B------:R-:W-:-:S04]  /*03d0*/  @!P4 IMAD.MOV R4, RZ, RZ, -R4 ;  /* 0x000000ffff04c224 */ /* 0x000fc800078e0a04 */
[----:B------:R-:W-:Y:S01]  /*03e0*/  @!P5 IMAD.MOV R8, RZ, RZ, -R8 ;  /* 0x000000ffff08d224 */ /* 0x000fe200078e0a08 */
[----:B------:R-:W-:Y:S01]  /*03f0*/  SEL R4, R3, R4, !P0 ;  /* 0x0000000403047207 */ /* 0x000fe20004000000 */
[----:B------:R-:W-:-:S03]  /*0400*/  @!P6 IMAD.MOV R11, RZ, RZ, -R11 ;  /* 0x000000ffff0be224 */ /* 0x000fc600078e0a0b */
[C---:B------:R-:W-:Y:S02]  /*0410*/  SEL R15, R3.reuse, R8, !P0 ;  /* 0x00000008030f7207 */ /* 0x040fe40004000000 */
[----:B------:R-:W-:Y:S02]  /*0420*/  SEL R3, R3, R11, !P0 ;  /* 0x0000000b03037207 */ /* 0x000fe40004000000 */
[----:B------:R-:W3:Y:S03]  /*0430*/  LDC.64 R10, c[0x0][0x390] ;  /* 0x0000e400ff0a7b82 */ /* 0x000ee60000000a00 */
[----:B------:R-:W-:-:S04]  /*0440*/  IMAD R3, R15, R3, R4 ;  /* 0x000000030f037224 */ /* 0x000fc800078e0204 */
[----:B--2---:R-:W-:-:S06]  /*0450*/  IMAD.WIDE R6, R3, 0x8, R6 ;  /* 0x0000000803067825 */ /* 0x004fcc00078e0206 */
[----:B-1----:R-:W2:Y:S01]  /*0460*/  LDG.E.64 R6, desc[UR4][R6.64] ;  /* 0x0000000406067981 */ /* 0x002ea2000c1e1b00 */
[-C--:B------:R-:W-:Y:S01]  /*0470*/  IADD3 R3, PT, PT, R5, R2.reuse, R0 ;  /* 0x0000000205037210 */ /* 0x080fe20007ffe000 */
[----:B------:R-:W-:-:S04]  /*0480*/  IMAD R15, R15, R2, R4 ;  /* 0x000000020f0f7224 */ /* 0x000fc800078e0204 */
[----:B0-----:R-:W-:-:S04]  /*0490*/  IMAD.WIDE R12, R15, 0x8, R12 ;  /* 0x000000080f0c7825 */ /* 0x001fc800078e020c */
[----:B---3--:R-:W-:Y:S02]  /*04a0*/  IMAD.WIDE R2, R3, 0x8, R10 ;  /* 0x0000000803027825 */ /* 0x008fe400078e020a */
[----:B------:R-:W3:Y:S04]  /*04b0*/  LDG.E.64 R10, desc[UR4][R12.64] ;  /* 0x000000040c0a7981 */ /* 0x000ee8000c1e1b00 */
[----:B------:R-:W3:Y:S01]  /*04c0*/  LDG.E.64 R2, desc[UR4][R2.64] ;  /* 0x0000000402027981 */ /* 0x000ee2000c1e1b00 */
[----:B------:R-:W2:Y:S01]  /*04d0*/  I2F.F64 R8, R9 ;  /* 0x0000000900087312 */ /* 0x000ea20000201c00 */
[----:B------:R-:W-:Y:S01]  /*04e0*/  BSSY.RECONVERGENT B0, `(.L_x_0) ;  /* 0x0000016000007945 */ /* 0x000fe20003800200 */
[----:B--2---:R-:W-:-:S08]  /*04f0*/  DMUL R14, R6, R8 ;  /* 0x00000008060e7228 */ /* 0x004fd00000000000 */
[----:B------:R-:W-:-:S06]  /*0500*/  DMUL R6, R8, R14 ;  /* 0x0000000e08067228 */ /* 0x000fcc0000000000 */
[----:B------:R-:W0:Y:S01]  /*0510*/  MUFU.RCP64H R15, R7 ;  /* 0x00000007000f7308 */ /* 0x000e220000001800 */
[----:B------:R-:W-:-:S06]  /*0520*/  IMAD.MOV.U32 R14, RZ, RZ, 0x1 ;  /* 0x00000001ff0e7424 */ /* 0x000fcc00078e00ff */
[----:B0-----:R-:W-:-:S08]  /*0530*/  DFMA R16, -R6, R14, 1 ;  /* 0x3ff000000610742b */ /* 0x001fd0000000010e */
[----:B------:R-:W-:-:S08]  /*0540*/  DFMA R16, R16, R16, R16 ;  /* 0x000000101010722b */ /* 0x000fd00000000010 */
[----:B------:R-:W-:-:S08]  /*0550*/  DFMA R16, R14, R16, R14 ;  /* 0x000000100e10722b */ /* 0x000fd0000000000e */
[----:B------:R-:W-:Y:S02]  /*0560*/  DFMA R14, -R6, R16, 1 ;  /* 0x3ff00000060e742b */ /* 0x000fe40000000110 */
[----:B---3--:R-:W-:-:S06]  /*0570*/  DMUL R10, R10, R2 ;  /* 0x000000020a0a7228 */ /* 0x008fcc0000000000 */
[----:B------:R-:W-:-:S08]  /*0580*/  DFMA R14, R16, R14, R16 ;  /* 0x0000000e100e722b */ /* 0x000fd00000000010 */
[----:B------:R-:W-:-:S08]  /*0590*/  DMUL R2, R10, R14 ;  /* 0x0000000e0a027228 */ /* 0x000fd00000000000 */
[----:B------:R-:W-:-:S08]  /*05a0*/  DFMA R8, -R6, R2, R10 ;  /* 0x000000020608722b */ /* 0x000fd0000000010a */
[----:B------:R-:W-:Y:S01]  /*05b0*/  DFMA R2, R14, R8, R2 ;  /* 0x000000080e02722b */ /* 0x000fe20000000002 */
[----:B------:R-:W-:-:S09]  /*05c0*/  FSETP.GEU.AND P1, PT, |R11|, 6.5827683646048100446e-37, PT ;  /* 0x036000000b00780b */ /* 0x000fd20003f2e200 */
[----:B------:R-:W-:-:S05]  /*05d0*/  FFMA R4, RZ, R7, R3 ;  /* 0x00000007ff047223 */ /* 0x000fca0000000003 */
[----:B------:R-:W-:-:S13]  /*05e0*/  FSETP.GT.AND P0, PT, |R4|, 1.469367938527859385e-39, PT ;  /* 0x001000000400780b */ /* 0x000fda0003f04200 */
[----:B------:R-:W-:Y:S05]  /*05f0*/  @P0 BRA P1, `(.L_x_1) ;  /* 0x0000000000100947 */ /* 0x000fea0000800000 */
[----:B------:R-:W-:-:S07]  /*0600*/  MOV R4, 0x620 ;  /* 0x0000062000047802 */ /* 0x000fce0000000f00 */
[----:B------:R-:W-:Y:S05]  /*0610*/  CALL.REL.NOINC `($__internal_0_$__cuda_sm20_div_rn_f64_full) ;  /* 0x0000000000247944 */ /* 0x000fea0003c00000 */
[----:B------:R-:W-:Y:S02]  /*0620*/  IMAD.MOV.U32 R2, RZ, RZ, R12 ;  /* 0x000000ffff027224 */ /* 0x000fe400078e000c */
[----:B------:R-:W-:-:S07]  /*0630*/  IMAD.MOV.U32 R3, RZ, RZ, R13 ;  /* 0x000000ffff037224 */ /* 0x000fce00078e000d */
.L_x_1:
[----:B------:R-:W-:Y:S05]  /*0640*/  BSYNC.RECONVERGENT B0 ;  /* 0x0000000000007941 */ /* 0x000fea0003800200 */
.L_x_0:
[----:B------:R-:W0:Y:S01]  /*0650*/  LDC.64 R6, c[0x0][0x3a8] ;  /* 0x0000ea00ff067b82 */ /* 0x000e220000000a00 */
[----:B------:R-:W1:Y:S02]  /*0660*/  LDCU UR6, c[0x0][0x380] ;  /* 0x00007000ff0677ac */ /* 0x000e640008000800 */
[----:B-1----:R-:W-:-:S04]  /*0670*/  IMAD R5, R0, UR6, R5 ;  /* 0x0000000600057c24 */ /* 0x002fc8000f8e0205 */
[----:B0-----:R-:W-:-:S05]  /*0680*/  IMAD.WIDE R4, R5, 0x8, R6 ;  /* 0x0000000805047825 */ /* 0x001fca00078e0206 */
[----:B------:R-:W-:Y:S01]  /*0690*/  STG.E.64 desc[UR4][R4.64], R2 ;  /* 0x0000000204007986 */ /* 0x000fe2000c101b04 */
[----:B------:R-:W-:Y:S05]  /*06a0*/  EXIT ;  /* 0x000000000000794d */ /* 0x000fea0003800000 */
        .weak           $__internal_0_$__cuda_sm20_div_rn_f64_full
        .type           $__internal_0_$__cuda_sm20_div_rn_f64_full,@function
        .size           $__internal_0_$__cuda_sm20_div_rn_f64_full,(.L_x_178 - $__internal_0_$__cuda_sm20_div_rn_f64_full)
$__internal_0_$__cuda_sm20_div_rn_f64_full:
[C---:B------:R-:W-:Y:S01]  /*06b0*/  FSETP.GEU.AND P0, PT, |R7|.reuse, 1.469367938527859385e-39, PT ;  /* 0x001000000700780b */ /* 0x040fe20003f0e200 */
[----:B------:R-:W-:Y:S01]  /*06c0*/  IMAD.MOV.U32 R9, RZ, RZ, R11 ;  /* 0x000000ffff097224 */ /* 0x000fe200078e000b */
[C---:B------:R-:W-:Y:S01]  /*06d0*/  LOP3.LUT R2, R7.reuse, 0x800fffff, RZ, 0xc0, !PT ;  /* 0x800fffff07027812 */ /* 0x040fe200078ec0ff */
[----:B------:R-:W-:Y:S01]  /*06e0*/  IMAD.MOV.U32 R16, RZ, RZ, 0x1 ;  /* 0x00000001ff107424 */ /* 0x000fe200078e00ff */
[----:B------:R-:W-:Y:S01]  /*06f0*/  LOP3.LUT R15, R7, 0x7ff00000, RZ, 0xc0, !PT ;  /* 0x7ff00000070f7812 */ /* 0x000fe200078ec0ff */
[----:B------:R-:W-:Y:S01]  /*0700*/  IMAD.MOV.U32 R8, RZ, RZ, R10 ;  /* 0x000000ffff087224 */ /* 0x000fe200078e000a */
[----:B------:R-:W-:Y:S01]  /*0710*/  LOP3.LUT R3, R2, 0x3ff00000, RZ, 0xfc, !PT ;  /* 0x3ff0000002037812 */ /* 0x000fe200078efcff */
[----:B------:R-:W-:Y:S01]  /*0720*/  IMAD.MOV.U32 R2, RZ, RZ, R6 ;  /* 0x000000ffff027224 */ /* 0x000fe200078e0006 */
[C---:B------:R-:W-:Y:S01]  /*0730*/  FSETP.GEU.AND P2, PT, |R9|.reuse, 1.469367938527859385e-39, PT ;  /* 0x001000000900780b */ /* 0x040fe20003f4e200 */
[----:B------:R-:W-:Y:S01]  /*0740*/  BSSY.RECONVERGENT B1, `(.L_x_2) ;  /* 0x0000051000017945 */ /* 0x000fe20003800200 */
[----:B------:R-:W-:-:S03]  /*0750*/  LOP3.LUT R12, R9, 0x7ff00000, RZ, 0xc0, !PT ;  /* 0x7ff00000090c7812 */ /* 0x000fc600078ec0ff */
[----:B------:R-:W-:Y:S01]  /*0760*/  @!P0 DMUL R2, R6, 8.98846567431157953865e+307 ;  /* 0x7fe0000006028828 */ /* 0x000fe20000000000 */
[----:B------:R-:W-:-:S05]  /*0770*/  ISETP.GE.U32.AND P1, PT, R12, R15, PT ;  /* 0x0000000f0c00720c */ /* 0x000fca0003f26070 */
[----:B------:R-:W0:Y:S02]  /*0780*/  MUFU.RCP64H R17, R3 ;  /* 0x0000000300117308 */ /* 0x000e240000001800 */
[----:B------:R-:W-:Y:S01]  /*0790*/  @!P2 LOP3.LUT R13, R7, 0x7ff00000, RZ, 0xc0, !PT ;  /* 0x7ff00000070da812 */ /* 0x000fe200078ec0ff */
[----:B------:R-:W-:-:S03]  /*07a0*/  @!P2 IMAD.MOV.U32 R18, RZ, RZ, RZ ;  /* 0x000000ffff12a224 */ /* 0x000fc600078e00ff */
[----:B------:R-:W-:Y:S01]  /*07b0*/  @!P2 ISETP.GE.U32.AND P3, PT, R12, R13, PT ;  /* 0x0000000d0c00a20c */ /* 0x000fe20003f66070 */
[----:B------:R-:W-:-:S05]  /*07c0*/  IMAD.MOV.U32 R13, RZ, RZ, 0x1ca00000 ;  /* 0x1ca00000ff0d7424 */ /* 0x000fca00078e00ff */
[----:B------:R-:W-:-:S04]  /*07d0*/  @!P2 SEL R19, R13, 0x63400000, !P3 ;  /* 0x634000000d13a807 */ /* 0x000fc80005800000 */
[----:B------:R-:W-:Y:S01]  /*07e0*/  @!P2 LOP3.LUT R19, R19, 0x80000000, R9, 0xf8, !PT ;  /* 0x800000001313a812 */ /* 0x000fe200078ef809 */
[----:B0-----:R-:W-:-:S03]  /*07f0*/  DFMA R10, R16, -R2, 1 ;  /* 0x3ff00000100a742b */ /* 0x001fc60000000802 */
[----:B------:R-:W-:-:S05]  /*0800*/  @!P2 LOP3.LUT R19, R19, 0x100000, RZ, 0xfc, !PT ;  /* 0x001000001313a812 */ /* 0x000fca00078efcff */
[----:B------:R-:W-:-:S08]  /*0810*/  DFMA R10, R10, R10, R10 ;  /* 0x0000000a0a0a722b */ /* 0x000fd0000000000a */
[----:B------:R-:W-:Y:S01]  /*0820*/  DFMA R16, R16, R10, R16 ;  /* 0x0000000a1010722b */ /* 0x000fe20000000010 */
[----:B------:R-:W-:Y:S01]  /*0830*/  SEL R11, R13, 0x63400000, !P1 ;  /* 0x634000000d0b7807 */ /* 0x000fe20004800000 */
[----:B------:R-:W-:-:S03]  /*0840*/  IMAD.MOV.U32 R10, RZ, RZ, R8 ;  /* 0x000000ffff0a7224 */ /* 0x000fc600078e0008 */
[----:B------:R-:W-:-:S03]  /*0850*/  LOP3.LUT R11, R11, 0x800fffff, R9, 0xf8, !PT ;  /* 0x800fffff0b0b7812 */ /* 0x000fc600078ef809 */
[----:B------:R-:W-:-:S03]  /*0860*/  DFMA R20, R16, -R2, 1 ;  /* 0x3ff000001014742b */ /* 0x000fc60000000802 */
[----:B------:R-:W-:-:S05]  /*0870*/  @!P2 DFMA R10, R10, 2, -R18 ;  /* 0x400000000a0aa82b */ /* 0x000fca0000000812 */
[----:B------:R-:W-:Y:S01]  /*0880*/  DFMA R16, R16, R20, R16 ;  /* 0x000000141010722b */ /* 0x000fe20000000010 */
[----:B------:R-:W-:Y:S02]  /*0890*/  IMAD.MOV.U32 R21, RZ, RZ, R12 ;  /* 0x000000ffff157224 */ /* 0x000fe400078e000c */
[----:B------:R-:W-:Y:S01]  /*08a0*/  IMAD.MOV.U32 R20, RZ, RZ, R15 ;  /* 0x000000ffff147224 */ /* 0x000fe200078e000f */
[----:B------:R-:W-:Y:S02]  /*08b0*/  @!P0 LOP3.LUT R20, R3, 0x7ff00000, RZ, 0xc0, !PT ;  /* 0x7ff0000003148812 */ /* 0x000fe400078ec0ff */
[----:B------:R-:W-:Y:S02]  /*08c0*/  @!P2 LOP3.LUT R21, R11, 0x7ff00000, RZ, 0xc0, !PT ;  /* 0x7ff000000b15a812 */ /* 0x000fe400078ec0ff */
[----:B------:R-:W-:Y:S01]  /*08d0*/  DMUL R18, R16, R10 ;  /* 0x0000000a10127228 */ /* 0x000fe20000000000 */
[----:B------:R-:W-:Y:S02]  /*08e0*/  VIADD R23, R20, 0xffffffff ;  /* 0xffffffff14177836 */ /* 0x000fe40000000000 */
[----:B------:R-:W-:-:S05]  /*08f0*/  VIADD R22, R21, 0xffffffff ;  /* 0xffffffff15167836 */ /* 0x000fca0000000000 */
[----:B------:R-:W-:Y:S01]  /*0900*/  DFMA R14, R18, -R2, R10 ;  /* 0x80000002120e722b */ /* 0x000fe2000000000a */
[----:B------:R-:W-:-:S04]  /*0910*/  ISETP.GT.U32.AND P0, PT, R22, 0x7feffffe, PT ;  /* 0x7feffffe1600780c */ /* 0x000fc80003f04070 */
[----:B------:R-:W-:-:S03]  /*0920*/  ISETP.GT.U32.OR P0, PT, R23, 0x7feffffe, P0 ;  /* 0x7feffffe1700780c */ /* 0x000fc60000704470 */
[----:B------:R-:W-:-:S10]  /*0930*/  DFMA R14, R16, R14, R18 ;  /* 0x0000000e100e722b */ /* 0x000fd40000000012 */
[----:B------:R-:W-:Y:S05]  /*0940*/  @P0 BRA `(.L_x_3) ;  /* 0x00000000006c0947 */ /* 0x000fea0003800000 */
[----:B------:R-:W-:-:S04]  /*0950*/  LOP3.LUT R9, R7, 0x7ff00000, RZ, 0xc0, !PT ;  /* 0x7ff0000007097812 */ /* 0x000fc800078ec0ff */
[CC--:B------:R-:W-:Y:S02]  /*0960*/  VIADDMNMX R8, R12.reuse, -R9.reuse, 0xb9600000, !PT ;  /* 0xb96000000c087446 */ /* 0x0c0fe40007800909 */
[----:B------:R-:W-:Y:S02]  /*0970*/  ISETP.GE.U32.AND P0, PT, R12, R9, PT ;  /* 0x000000090c00720c */ /* 0x000fe40003f06070 */
[----:B------:R-:W-:Y:S02]  /*0980*/  VIMNMX R8, PT, PT, R8, 0x46a00000, PT ;  /* 0x46a0000008087848 */ /* 0x000fe40003fe0100 */
[----:B------:R-:W-:-:S05]  /*0990*/  SEL R13, R13, 0x63400000, !P0 ;  /* 0x634000000d0d7807 */ /* 0x000fca0004000000 */
[----:B------:R-:W-:Y:S02]  /*09a0*/  IMAD.IADD R16, R8, 0x1, -R13 ;  /* 0x0000000108107824 */ /* 0x000fe400078e0a0d */
[----:B------:R-:W-:Y:S02]  /*09b0*/  IMAD.MOV.U32 R8, RZ, RZ, RZ ;  /* 0x000000ffff087224 */ /* 0x000fe400078e00ff */
[----:B------:R-:W-:-:S06]  /*09c0*/  VIADD R9, R16, 0x7fe00000 ;  /* 0x7fe0000010097836 */ /* 0x000fcc0000000000 */
[----:B------:R-:W-:-:S10]  /*09d0*/  DMUL R12, R14, R8 ;  /* 0x000000080e0c7228 */ /* 0x000fd40000000000 */
[----:B------:R-:W-:-:S13]  /*09e0*/  FSETP.GTU.AND P0, PT, |R13|, 1.469367938527859385e-39, PT ;  /* 0x001000000d00780b */ /* 0x000fda0003f0c200 */
[----:B------:R-:W-:Y:S05]  /*09f0*/  @P0 BRA `(.L_x_4) ;  /* 0x0000000000940947 */ /* 0x000fea0003800000 */
[----:B------:R-:W-:Y:S01]  /*0a00*/  DFMA R2, R14, -R2, R10 ;  /* 0x800000020e02722b */ /* 0x000fe2000000000a */
[----:B------:R-:W-:-:S09]  /*0a10*/  IMAD.MOV.U32 R8, RZ, RZ, RZ ;  /* 0x000000ffff087224 */ /* 0x000fd200078e00ff */
[C---:B------:R-:W-:Y:S02]  /*0a20*/  FSETP.NEU.AND P0, PT, R3.reuse, RZ, PT ;  /* 0x000000ff0300720b */ /* 0x040fe40003f0d000 */
[----:B------:R-:W-:-:S04]  /*0a30*/  LOP3.LUT R7, R3, 0x80000000, R7, 0x48, !PT ;  /* 0x8000000003077812 */ /* 0x000fc800078e4807 */
[----:B------:R-:W-:-:S07]  /*0a40*/  LOP3.LUT R9, R7, R9, RZ, 0xfc, !PT ;  /* 0x0000000907097212 */ /* 0x000fce00078efcff */
[----:B------:R-:W-:Y:S05]  /*0a50*/  @!P0 BRA `(.L_x_4) ;  /* 0x00000000007c8947 */ /* 0x000fea0003800000 */
[----:B------:R-:W-:Y:S01]  /*0a60*/  IMAD.MOV R3, RZ, RZ, -R16 ;  /* 0x000000ffff037224 */ /* 0x000fe200078e0a10 */
[----:B------:R-:W-:Y:S01]  /*0a70*/  DMUL.RP R8, R14, R8 ;  /* 0x000000080e087228 */ /* 0x000fe20000008000 */
[----:B------:R-:W-:-:S06]  /*0a80*/  IMAD.MOV.U32 R2, RZ, RZ, RZ ;  /* 0x000000ffff027224 */ /* 0x000fcc00078e00ff */
[----:B------:R-:W-:-:S03]  /*0a90*/  DFMA R2, R12, -R2, R14 ;  /* 0x800000020c02722b */ /* 0x000fc6000000000e */
[----:B------:R-:W-:-:S03]  /*0aa0*/  LOP3.LUT R7, R9, R7, RZ, 0x3c, !PT ;  /* 0x0000000709077212 */ /* 0x000fc600078e3cff */
[----:B------:R-:W-:-:S04]  /*0ab0*/  IADD3 R2, PT, PT, -R16, -0x43300000, RZ ;  /* 0xbcd0000010027810 */ /* 0x000fc80007ffe1ff */
[----:B------:R-:W-:-:S04]  /*0ac0*/  FSETP.NEU.AND P0, PT, |R3|, R2, PT ;  /* 0x000000020300720b */ /* 0x000fc80003f0d200 */
[----:B------:R-:W-:Y:S02]  /*0ad0*/  FSEL R12, R8, R12, !P0 ;  /* 0x0000000c080c7208 */ /* 0x000fe40004000000 */
[----:B------:R-:W-:Y:S01]  /*0ae0*/  FSEL R13, R7, R13, !P0 ;  /* 0x0000000d070d7208 */ /* 0x000fe20004000000 */
[----:B------:R-:W-:Y:S06]  /*0af0*/  BRA `(.L_x_4) ;  /* 0x0000000000547947 */ /* 0x000fec0003800000 */
.L_x_3:
[----:B------:R-:W-:-:S14]  /*0b00*/  DSETP.NAN.AND P0, PT, R8, R8, PT ;  /* 0x000000080800722a */ /* 0x000fdc0003f08000 */
[----:B------:R-:W-:Y:S05]  /*0b10*/  @P0 BRA `(.L_x_5) ;  /* 0x0000000000440947 */ /* 0x000fea0003800000 */
[----:B------:R-:W-:-:S14]  /*0b20*/  DSETP.NAN.AND P0, PT, R6, R6, PT ;  /* 0x000000060600722a */ /* 0x000fdc0003f08000 */
[----:B------:R-:W-:Y:S05]  /*0b30*/  @P0 BRA `(.L_x_6) ;  /* 0x0000000000300947 */ /* 0x000fea0003800000 */
[----:B------:R-:W-:Y:S01]  /*0b40*/  ISETP.NE.AND P0, PT, R21, R20, PT ;  /* 0x000000141500720c */ /* 0x000fe20003f05270 */
[----:B------:R-:W-:Y:S02]  /*0b50*/  IMAD.MOV.U32 R12, RZ, RZ, 0x0 ;  /* 0x00000000ff0c7424 */ /* 0x000fe400078e00ff */
[----:B------:R-:W-:-:S10]  /*0b60*/  IMAD.MOV.U32 R13, RZ, RZ, -0x80000 ;  /* 0xfff80000ff0d7424 */ /* 0x000fd400078e00ff */
[----:B------:R-:W-:Y:S05]  /*0b70*/  @!P0 BRA `(.L_x_4) ;  /* 0x0000000000348947 */ /* 0x000fea0003800000 */
[----:B------:R-:W-:Y:S02]  /*0b80*/  ISETP.NE.AND P0, PT, R21, 0x7ff00000, PT ;  /* 0x7ff000001500780c */ /* 0x000fe40003f05270 */
[----:B------:R-:W-:Y:S02]  /*0b90*/  LOP3.LUT R13, R9, 0x80000000, R7, 0x48, !PT ;  /* 0x80000000090d7812 */ /* 0x000fe400078e4807 */
[----:B------:R-:W-:-:S13]  /*0ba0*/  ISETP.EQ.OR P0, PT, R20, RZ, !P0 ;  /* 0x000000ff1400720c */ /* 0x000fda0004702670 */
[----:B------:R-:W-:Y:S01]  /*0bb0*/  @P0 LOP3.LUT R2, R13, 0x7ff00000, RZ, 0xfc, !PT ;  /* 0x7ff000000d020812 */ /* 0x000fe200078efcff */
[----:B------:R-:W-:Y:S02]  /*0bc0*/  @!P0 IMAD.MOV.U32 R12, RZ, RZ, RZ ;  /* 0x000000ffff0c8224 */ /* 0x000fe400078e00ff */
[----:B------:R-:W-:Y:S02]  /*0bd0*/  @P0 IMAD.MOV.U32 R12, RZ, RZ, RZ ;  /* 0x000000ffff0c0224 */ /* 0x000fe400078e00ff */
[----:B------:R-:W-:Y:S01]  /*0be0*/  @P0 IMAD.MOV.U32 R13, RZ, RZ, R2 ;  /* 0x000000ffff0d0224 */ /* 0x000fe200078e0002 */
[----:B------:R-:W-:Y:S06]  /*0bf0*/  BRA `(.L_x_4) ;  /* 0x0000000000147947 */ /* 0x000fec0003800000 */
.L_x_6:
[----:B------:R-:W-:Y:S01]  /*0c00*/  LOP3.LUT R13, R7, 0x80000, RZ, 0xfc, !PT ;  /* 0x00080000070d7812 */ /* 0x000fe200078efcff */
[----:B------:R-:W-:Y:S01]  /*0c10*/  IMAD.MOV.U32 R12, RZ, RZ, R6 ;  /* 0x000000ffff0c7224 */ /* 0x000fe200078e0006 */
[----:B------:R-:W-:Y:S06]  /*0c20*/  BRA `(.L_x_4) ;  /* 0x0000000000087947 */ /* 0x000fec0003800000 */
.L_x_5:
[----:B------:R-:W-:Y:S01]  /*0c30*/  LOP3.LUT R13, R9, 0x80000, RZ, 0xfc, !PT ;  /* 0x00080000090d7812 */ /* 0x000fe200078efcff */
[----:B------:R-:W-:-:S07]  /*0c40*/  IMAD.MOV.U32 R12, RZ, RZ, R8 ;  /* 0x000000ffff0c7224 */ /* 0x000fce00078e0008 */
.L_x_4:
[----:B------:R-:W-:Y:S05]  /*0c50*/  BSYNC.RECONVERGENT B1 ;  /* 0x0000000000017941 */ /* 0x000fea0003800200 */
.L_x_2:
[----:B------:R-:W-:Y:S02]  /*0c60*/  IMAD.MOV.U32 R2, RZ, RZ, R4 ;  /* 0x000000ffff027224 */ /* 0x000fe400078e0004 */
[----:B------:R-:W-:-:S04]  /*0c70*/  IMAD.MOV.U32 R3, RZ, RZ, 0x0 ;  /* 0x00000000ff037424 */ /* 0x000fc800078e00ff */
[----:B------:R-:W-:Y:S05]  /*0c80*/  RET.REL.NODEC R2 `(avgPoolingBackpropagation) ;  /* 0xfffffff002dc7950 */ /* 0x000fea0003c3ffff */
.L_x_7:
[----:B------:R-:W-:-:S00]  /*0c90*/  BRA `(.L_x_7) ;  /* 0xfffffffc00fc7947 */ /* 0x000fc0000383ffff */
[----:B------:R-:W-:-:S00]  /*0ca0*/  NOP ;  /* 0x0000000000007918 */ /* 0x000fc00000000000 */
        /* <DEDUP_REMOVED lines=13> */
.L_x_178:


//--------------------- .text.avgPooling          --------------------------
	.section	.text.avgPooling,"ax",@progbits
	.align	128
        .global         avgPooling
        .type           avgPooling,@function
        .size           avgPooling,(.L_x_179 - avgPooling)
        .other          avgPooling,@"STO_CUDA_ENTRY STV_DEFAULT"
avgPooling:
.text.avgPooling:
[----:B------:R-:W-:Y:S01]  /*0000*/  LDC R1, c[0x0][0x37c] ;  /* 0x0000df00ff017b82 */ /* 0x000fe20000000800 */
[----:B------:R-:W0:Y:S07]  /*0010*/  S2R R5, SR_TID.Y ;  /* 0x0000000000057919 */ /* 0x000e2e0000002200 */
[----:B------:R-:W1:Y:S01]  /*0020*/  LDC R3, c[0x0][0x360] ;  /* 0x0000d800ff037b82 */ /* 0x000e620000000800 */
[----:B------:R-:W2:Y:S01]  /*0030*/  LDCU.64 UR6, c[0x0][0x380] ;  /* 0x00007000ff0677ac */ /* 0x000ea20008000a00 */
[----:B------:R-:W1:Y:S06]  /*0040*/  S2R R2, SR_TID.X ;  /* 0x0000000000027919 */ /* 0x000e6c0000002100 */
[----:B------:R-:W0:Y:S08]  /*0050*/  S2UR UR5, SR_CTAID.Y ;  /* 0x00000000000579c3 */ /* 0x000e300000002600 */
[----:B------:R-:W0:Y:S08]  /*0060*/  LDC R0, c[0x0][0x364] ;  /* 0x0000d900ff007b82 */ /* 0x000e300000000800 */
[----:B------:R-:W1:Y:S01]  /*0070*/  S2UR UR4, SR_CTAID.X ;  /* 0x00000000000479c3 */ /* 0x000e620000002500 */
[----:B0-----:R-:W-:-:S05]  /*0080*/  IMAD R0, R0, UR5, R5 ;  /* 0x0000000500007c24 */ /* 0x001fca000f8e0205 */
[----:B--2---:R-:W-:Y:S01]  /*0090*/  ISETP.GE.AND P0, PT, R0, UR7, PT ;  /* 0x0000000700007c0c */ /* 0x004fe2000bf06270 */
[----:B-1----:R-:W-:-:S05]  /*00a0*/  IMAD R3, R3, UR4, R2 ;  /* 0x0000000403037c24 */ /* 0x002fca000f8e0202 */
[----:B------:R-:W-:-:S13]  /*00b0*/  ISETP.GE.OR P0, PT, R3, UR6, P0 ;  /* 0x0000000603007c0c */ /* 0x000fda0008706670 */
[----:B------:R-:W-:Y:S05]  /*00c0*/  @P0 EXIT ;  /* 0x000000000000094d */ /* 0x000fea0003800000 */
[----:B------:R-:W0:Y:S01]  /*00d0*/  LDCU UR4, c[0x0][0x388] ;  /* 0x00007100ff0477ac */ /* 0x000e220008000800 */
[----:B------:R-:W-:Y:S01]  /*00e0*/  CS2R R24, SRZ ;  /* 0x0000000000187805 */ /* 0x000fe2000001ff00 */
[----:B------:R-:W1:Y:S01]  /*00f0*/  LDCU.64 UR8, c[0x0][0x358] ;  /* 0x00006b00ff0877ac */ /* 0x000e620008000a00 */
[----:B0-----:R-:W-:-:S05]  /*0100*/  IMAD.U32 R5, RZ, RZ, UR4 ;  /* 0x00000004ff057e24 */ /* 0x001fca000f8e00ff */
[----:B------:R-:W-:-:S13]  /*0110*/  ISETP.GE.AND P0, PT, R5, 0x1, PT ;  /* 0x000000010500780c */ /* 0x000fda0003f06270 */
[----:B-1----:R-:W-:Y:S05]  /*0120*/  @!P0 BRA `(.L_x_8) ;  /* 0x0000000400dc8947 */ /* 0x002fea0003800000 */
[----:B------:R-:W0:Y:S01]  /*0130*/  LDCU.64 UR6, c[0x0][0x390] ;  /* 0x00007200ff0677ac */ /* 0x000e220008000a00 */
[C---:B------:R-:W-:Y:S02]  /*0140*/  LOP3.LUT R6, R5.reuse, 0x7, RZ, 0xc0, !PT ;  /* 0x0000000705067812 */ /* 0x040fe400078ec0ff */
[----:B------:R-:W-:Y:S02]  /*0150*/  CS2R R24, SRZ ;  /* 0x0000000000187805 */ /* 0x000fe4000001ff00 */
[C---:B------:R-:W-:Y:S01]  /*0160*/  LOP3.LUT R4, R5.reuse, 0xf, RZ, 0xc0, !PT ;  /* 0x0000000f05047812 */ /* 0x040fe200078ec0ff */
[----:B------:R-:W-:Y:S01]  /*0170*/  UMOV UR4, URZ ;  /* 0x000000ff00047c82 */ /* 0x000fe20008000000 */
[----:B------:R-:W-:Y:S01]  /*0180*/  LOP3.LUT R26, R5, 0x3, RZ, 0xc0, !PT ;  /* 0x00000003051a7812 */ /* 0x000fe200078ec0ff */
[----:B------:R-:W-:Y:S02]  /*0190*/  VIADD R7, R6, 0xffffffff ;  /* 0xffffffff06077836 */ /* 0x000fe40000000000 */
[----:B------:R-:W-:-:S03]  /*01a0*/  VIADD R2, R4, 0xffffffff ;  /* 0xffffffff04027836 */ /* 0x000fc60000000000 */
[----:B------:R-:W-:Y:S02]  /*01b0*/  ISETP.GE.U32.AND P1, PT, R7, 0x3, PT ;  /* 0x000000030700780c */ /* 0x000fe40003f26070 */
[----:B------:R-:W-:Y:S02]  /*01c0*/  LOP3.LUT R7, R5, 0x7ffffff0, RZ, 0xc0, !PT ;  /* 0x7ffffff005077812 */ /* 0x000fe400078ec0ff */
[----:B------:R-:W-:Y:S01]  /*01d0*/  ISETP.GE.U32.AND P0, PT, R2, 0x7, PT ;  /* 0x000000070200780c */ /* 0x000fe20003f06070 */
[----:B0-----:R-:W-:Y:S02]  /*01e0*/  UIADD3 UR5, UP0, UPT, UR6, 0x40, URZ ;  /* 0x0000004006057890 */ /* 0x001fe4000ff1e0ff */
[----:B------:R-:W-:Y:S02]  /*01f0*/  IMAD.MOV R27, RZ, RZ, -R7 ;  /* 0x000000ffff1b7224 */ /* 0x000fe400078e0a07 */
[----:B------:R-:W-:-:S12]  /*0200*/  UIADD3.X UR6, UPT, UPT, URZ, UR7, URZ, UP0, !UPT ;  /* 0x00000007ff067290 */ /* 0x000fd800087fe4ff */
.L_x_14:
[----:B------:R-:W0:Y:S01]  /*0210*/  LDC R5, c[0x0][0x388] ;  /* 0x0000e200ff057b82 */ /* 0x000e220000000800 */
[----:B------:R-:W1:Y:S01]  /*0220*/  LDCU UR7, c[0x0][0x380] ;  /* 0x00007000ff0777ac */ /* 0x000e620008000800 */
[----:B0-----:R-:W-:Y:S01]  /*0230*/  ISETP.GE.U32.AND P3, PT, R5, 0x10, PT ;  /* 0x000000100500780c */ /* 0x001fe20003f66070 */
[----:B------:R-:W-:Y:S01]  /*0240*/  IMAD R2, R0, R5, UR4 ;  /* 0x0000000400027e24 */ /* 0x000fe2000f8e0205 */
[----:B------:R-:W-:-:S03]  /*0250*/  UIADD3 UR4, UPT, UPT, UR4, 0x1, URZ ;  /* 0x0000000104047890 */ /* 0x000fc6000fffe0ff */
[----:B-1----:R-:W-:Y:S02]  /*0260*/  IMAD R8, R2, UR7, R3 ;  /* 0x0000000702087c24 */ /* 0x002fe4000f8e0203 */
[----:B------:R-:W-:Y:S01]  /*0270*/  IMAD.MOV.U32 R2, RZ, RZ, RZ ;  /* 0x000000ffff027224 */ /* 0x000fe200078e00ff */
[----:B------:R-:W-:Y:S01]  /*0280*/  ISETP.NE.AND P2, PT, R5, UR4, PT ;  /* 0x0000000405007c0c */ /* 0x000fe2000bf45270 */
[----:B------:R-:W-:-:S04]  /*0290*/  IMAD R29, R8, R5, RZ ;  /* 0x00000005081d7224 */ /* 0x000fc800078e02ff */
[----:B------:R-:W-:Y:S08]  /*02a0*/  @!P3 BRA `(.L_x_9) ;  /* 0x0000000000a8b947 */ /* 0x000ff00003800000 */
[----:B------:R-:W-:Y:S02]  /*02b0*/  IMAD.MOV.U32 R2, RZ, RZ, R29 ;  /* 0x000000ffff027224 */ /* 0x000fe400078e001d */
[----:B------:R-:W-:-:S07]  /*02c0*/  IMAD.MOV.U32 R22, RZ, RZ, R27 ;  /* 0x000000ffff167224 */ /* 0x000fce00078e001b */
.L_x_10:
[----:B------:R-:W-:Y:S02]  /*02d0*/  IMAD.U32 R8, RZ, RZ, UR5 ;  /* 0x00000005ff087e24 */ /* 0x000fe4000f8e00ff */
[----:B------:R-:W-:Y:S02]  /*02e0*/  IMAD.U32 R9, RZ, RZ, UR6 ;  /* 0x00000006ff097e24 */ /* 0x000fe4000f8e00ff */
[----:B------:R-:W-:-:S05]  /*02f0*/  IMAD.WIDE R8, R2, 0x8, R8 ;  /* 0x0000000802087825 */ /* 0x000fca00078e0208 */
[----:B------:R-:W2:Y:S04]  /*0300*/  LDG.E.64 R10, desc[UR8][R8.64+-0x40] ;  /* 0xffffc008080a7981 */ /* 0x000ea8000c1e1b00 */
[----:B------:R-:W3:Y:S04]  /*0310*/  LDG.E.64 R14, desc[UR8][R8.64+-0x38] ;  /* 0xffffc808080e7981 */ /* 0x000ee8000c1e1b00 */
[----:B------:R-:W4:Y:S04]  /*0320*/  LDG.E.64 R16, desc[UR8][R8.64+-0x30] ;  /* 0xffffd00808107981 */ /* 0x000f28000c1e1b00 */
[----:B------:R-:W5:Y:S04]  /*0330*/  LDG.E.64 R20, desc[UR8][R8.64+-0x28] ;  /* 0xffffd80808147981 */ /* 0x000f68000c1e1b00 */
[----:B------:R-:W5:Y:S04]  /*0340*/  LDG.E.64 R18, desc[UR8][R8.64+-0x20] ;  /* 0xffffe00808127981 */ /* 0x000f68000c1e1b00 */
[----:B------:R-:W5:Y:S01]  /*0350*/  LDG.E.64 R12, desc[UR8][R8.64+-0x10] ;  /* 0xfffff008080c7981 */ /* 0x000f62000c1e1b00 */
[----:B--2---:R-:W-:-:S03]  /*0360*/  DADD R24, R10, R24 ;  /* 0x000000000a187229 */ /* 0x004fc60000000018 */
[----:B------:R-:W2:Y:S05]  /*0370*/  LDG.E.64 R10, desc[UR8][R8.64+-0x18] ;  /* 0xffffe808080a7981 */ /* 0x000eaa000c1e1b00 */
[----:B---3--:R-:W-:Y:S02]  /*0380*/  DADD R14, R24, R14 ;  /* 0x00000000180e7229 */ /* 0x008fe4000000000e */
[----:B------:R-:W3:Y:S06]  /*0390*/  LDG.E.64 R24, desc[UR8][R8.64+0x38] ;  /* 0x0000380808187981 */ /* 0x000eec000c1e1b00 */
[----:B----4-:R-:W-:-:S02]  /*03a0*/  DADD R16, R14, R16 ;  /* 0x000000000e107229 */ /* 0x010fc40000000010 */
[----:B------:R-:W4:Y:S06]  /*03b0*/  LDG.E.64 R14, desc[UR8][R8.64+-0x8] ;  /* 0xfffff808080e7981 */ /* 0x000f2c000c1e1b00 */
[----:B-----5:R-:W-:Y:S02]  /*03c0*/  DADD R20, R16, R20 ;  /* 0x0000000010147229 */ /* 0x020fe40000000014 */
[----:B------:R-:W5:Y:S06]  /*03d0*/  LDG.E.64 R16, desc[UR8][R8.64] ;  /* 0x0000000808107981 */ /* 0x000f6c000c1e1b00 */
[----:B------:R-:W-:-:S02]  /*03e0*/  DADD R18, R20, R18 ;  /* 0x0000000014127229 */ /* 0x000fc40000000012 */
[----:B------:R-:W3:Y:S06]  /*03f0*/  LDG.E.64 R20, desc[UR8][R8.64+0x8] ;  /* 0x0000080808147981 */ /* 0x000eec000c1e1b00 */
[----:B--2---:R-:W-:Y:S02]  /*0400*/  DADD R10, R18, R10 ;  /* 0x00000000120a7229 */ /* 0x004fe4000000000a */
[----:B------:R-:W2:Y:S06]  /*0410*/  LDG.E.64 R18, desc[UR8][R8.64+0x10] ;  /* 0x0000100808127981 */ /* 0x000eac000c1e1b00 */
[----:B------:R-:W-:-:S02]  /*0420*/  DADD R12, R10, R12 ;  /* 0x000000000a0c7229 */ /* 0x000fc4000000000c */
[----:B------:R-:W2:Y:S06]  /*0430*/  LDG.E.64 R10, desc[UR8][R8.64+0x18] ;  /* 0x00001808080a7981 */ /* 0x000eac000c1e1b00 */
[----:B----4-:R-:W-:Y:S02]  /*0440*/  DADD R14, R12, R14 ;  /* 0x000000000c0e7229 */ /* 0x010fe4000000000e */
[----:B------:R-:W4:Y:S06]  /*0450*/  LDG.E.64 R12, desc[UR8][R8.64+0x20] ;  /* 0x00002008080c7981 */ /* 0x000f2c000c1e1b00 */
[----:B-----5:R-:W-:-:S02]  /*0460*/  DADD R16, R14, R16 ;  /* 0x000000000e107229 */ /* 0x020fc40000000010 */
[----:B------:R-:W5:Y:S06]  /*0470*/  LDG.E.64 R14, desc[UR8][R8.64+0x28] ;  /* 0x00002808080e7981 */ /* 0x000f6c000c1e1b00 */
[----:B---3--:R-:W-:Y:S02]  /*0480*/  DADD R20, R16, R20 ;  /* 0x0000000010147229 */ /* 0x008fe40000000014 */
[----:B------:R-:W3:Y:S01]  /*0490*/  LDG.E.64 R16, desc[UR8][R8.64+0x30] ;  /* 0x0000300808107981 */ /* 0x000ee2000c1e1b00 */
[----:B------:R-:W-:-:S05]  /*04a0*/  VIADD R22, R22, 0x10 ;  /* 0x0000001016167836 */ /* 0x000fca0000000000 */
[----:B------:R-:W-:Y:S01]  /*04b0*/  ISETP.NE.AND P3, PT, R22, RZ, PT ;  /* 0x000000ff1600720c */ /* 0x000fe20003f65270 */
[----:B------:R-:W-:Y:S01]  /*04c0*/  VIADD R2, R2, 0x10 ;  /* 0x0000001002027836 */ /* 0x000fe20000000000 */
[----:B--2---:R-:W-:-:S08]  /*04d0*/  DADD R18, R20, R18 ;  /* 0x0000000014127229 */ /* 0x004fd00000000012 */
[----:B------:R-:W-:-:S08]  /*04e0*/  DADD R10, R18, R10 ;  /* 0x00000000120a7229 */ /* 0x000fd0000000000a */
[----:B----4-:R-:W-:-:S08]  /*04f0*/  DADD R10, R10, R12 ;  /* 0x000000000a0a7229 */ /* 0x010fd0000000000c */
[----:B-----5:R-:W-:-:S08]  /*0500*/  DADD R10, R10, R14 ;  /* 0x000000000a0a7229 */ /* 0x020fd0000000000e */
[----:B---3--:R-:W-:-:S08]  /*0510*/  DADD R10, R10, R16 ;  /* 0x000000000a0a7229 */ /* 0x008fd00000000010 */
[----:B------:R-:W-:Y:S01]  /*0520*/  DADD R24, R10, R24 ;  /* 0x000000000a187229 */ /* 0x000fe20000000018 */
[----:B------:R-:W-:Y:S10]  /*0530*/  @P3 BRA `(.L_x_10) ;  /* 0xfffffffc00643947 */ /* 0x000ff4000383ffff */
[----:B------:R-:W-:-:S07]  /*0540*/  IMAD.MOV.U32 R2, RZ, RZ, R7 ;  /* 0x000000ffff027224 */ /* 0x000fce00078e0007 */
.L_x_9:
[----:B------:R-:W-:-:S13]  /*0550*/  ISETP.NE.AND P3, PT, R4, RZ, PT ;  /* 0x000000ff0400720c */ /* 0x000fda0003f65270 */
[----:B------:R-:W-:Y:S05]  /*0560*/  @!P3 BRA `(.L_x_11) ;  /* 0x0000000000c8b947 */ /* 0x000fea0003800000 */
[----:B------:R-:W-:Y:S01]  /*0570*/  ISETP.NE.AND P3, PT, R6, RZ, PT ;  /* 0x000000ff0600720c */ /* 0x000fe20003f65270 */
[----:B------:R-:W-:-:S12]  /*0580*/  @!P0 BRA `(.L_x_12) ;  /* 0x0000000000508947 */ /* 0x000fd80003800000 */
[----:B------:R-:W0:Y:S01]  /*0590*/  LDC.64 R22, c[0x0][0x390] ;  /* 0x0000e400ff167b82 */ /* 0x000e220000000a00 */
[----:B------:R-:W-:-:S04]  /*05a0*/  IMAD.IADD R9, R29, 0x1, R2 ;  /* 0x000000011d097824 */ /* 0x000fc800078e0202 */
[----:B0-----:R-:W-:-:S05]  /*05b0*/  IMAD.WIDE R22, R9, 0x8, R22 ;  /* 0x0000000809167825 */ /* 0x001fca00078e0216 */
[----:B------:R-:W2:Y:S04]  /*05c0*/  LDG.E.64 R18, desc[UR8][R22.64] ;  /* 0x0000000816127981 */ /* 0x000ea8000c1e1b00 */
[----:B------:R-:W3:Y:S04]  /*05d0*/  LDG.E.64 R20, desc[UR8][R22.64+0x8] ;  /* 0x0000080816147981 */ /* 0x000ee8000c1e1b00 */
[----:B------:R-:W4:Y:S04]  /*05e0*/  LDG.E.64 R16, desc[UR8][R22.64+0x10] ;  /* 0x0000100816107981 */ /* 0x000f28000c1e1b00 */
[----:B------:R-:W5:Y:S04]  /*05f0*/  LDG.E.64 R14, desc[UR8][R22.64+0x18] ;  /* 0x00001808160e7981 */ /* 0x000f68000c1e1b00 */
[----:B------:R-:W5:Y:S04]  /*0600*/  LDG.E.64 R12, desc[UR8][R22.64+0x20] ;  /* 0x00002008160c7981 */ /* 0x000f68000c1e1b00 */
[----:B------:R-:W5:Y:S04]  /*0610*/  LDG.E.64 R10, desc[UR8][R22.64+0x28] ;  /* 0x00002808160a7981 */ /* 0x000f68000c1e1b00 */
[----:B------:R-:W5:Y:S01]  /*0620*/  LDG.E.64 R8, desc[UR8][R22.64+0x30] ;  /* 0x0000300816087981 */ /* 0x000f62000c1e1b00 */
[----:B--2---:R-:W-:-:S03]  /*0630*/  DADD R18, R24, R18 ;  /* 0x0000000018127229 */ /* 0x004fc60000000012 */
[----:B------:R-:W2:Y:S05]  /*0640*/  LDG.E.64 R24, desc[UR8][R22.64+0x38] ;  /* 0x0000380816187981 */ /* 0x000eaa000c1e1b00 */
[----:B---3--:R-:W-:-:S08]  /*0650*/  DADD R18, R18, R20 ;  /* 0x0000000012127229 */ /* 0x008fd00000000014 */
[----:B----4-:R-:W-:-:S08]  /*0660*/  DADD R16, R18, R16 ;  /* 0x0000000012107229 */ /* 0x010fd00000000010 */
[----:B-----5:R-:W-:-:S08]  /*0670*/  DADD R14, R16, R14 ;  /* 0x00000000100e7229 */ /* 0x020fd0000000000e */
[----:B------:R-:W-:-:S08]  /*0680*/  DADD R12, R14, R12 ;  /* 0x000000000e0c7229 */ /* 0x000fd0000000000c */
[----:B------:R-:W-:-:S08]  /*0690*/  DADD R10, R12, R10 ;  /* 0x000000000c0a7229 */ /* 0x000fd0000000000a */
[----:B------:R-:W-:Y:S01]  /*06a0*/  DADD R8, R10, R8 ;  /* 0x000000000a087229 */ /* 0x000fe20000000008 */
[----:B------:R-:W-:-:S07]  /*06b0*/  VIADD R2, R2, 0x8 ;  /* 0x0000000802027836 */ /* 0x000fce0000000000 */
[----:B--2---:R-:W-:-:S11]  /*06c0*/  DADD R24, R8, R24 ;  /* 0x0000000008187229 */ /* 0x004fd60000000018 */
.L_x_12:
        /* <DEDUP_REMOVED lines=9> */
[----:B------:R-:W5:Y:S01]  /*0760*/  LDG.E.64 R12, desc[UR8][R16.64+0x18] ;  /* 0x00001808100c7981 */ /* 0x000f62000c1e1b00 */
[----:B------:R-:W-:Y:S01]  /*0770*/  VIADD R2, R2, 0x4 ;  /* 0x0000000402027836 */ /* 0x000fe20000000000 */
[----:B--2---:R-:W-:-:S08]  /*0780*/  DADD R14, R24, R14 ;  /* 0x00000000180e7229 */ /* 0x004fd0000000000e */
[----:B---3--:R-:W-:-:S08]  /*0790*/  DADD R8, R14, R8 ;  /* 0x000000000e087229 */ /* 0x008fd00000000008 */
[----:B----4-:R-:W-:-:S08]  /*07a0*/  DADD R8, R8, R10 ;  /* 0x0000000008087229 */ /* 0x010fd0000000000a */
[----:B-----5:R-:W-:-:S11]  /*07b0*/  DADD R24, R8, R12 ;  /* 0x0000000008187229 */ /* 0x020fd6000000000c */
.L_x_13:
[----:B------:R-:W-:Y:S05]  /*07c0*/  @!P3 BRA `(.L_x_11) ;  /* 0x000000000030b947 */ /* 0x000fea0003800000 */
[----:B------:R-:W0:Y:S01]  /*07d0*/  LDC.64 R12, c[0x0][0x390] ;  /* 0x0000e400ff0c7b82 */ /* 0x000e220000000a00 */
[----:B------:R-:W-:-:S04]  /*07e0*/  IMAD.IADD R29, R29, 0x1, R2 ;  /* 0x000000011d1d7824 */ /* 0x000fc800078e0202 */
[----:B0-----:R-:W-:-:S05]  /*07f0*/  IMAD.WIDE R12, R29, 0x8, R12 ;  /* 0x000000081d0c7825 */ /* 0x001fca00078e020c */
[----:B------:R-:W2:Y:S01]  /*0800*/  LDG.E.64 R8, desc[UR8][R12.64] ;  /* 0x000000080c087981 */ /* 0x000ea2000c1e1b00 */
[----:B------:R-:W-:Y:S01]  /*0810*/  ISETP.NE.AND P3, PT, R26, 0x1, PT ;  /* 0x000000011a00780c */ /* 0x000fe20003f65270 */
[----:B--2---:R-:W-:-:S12]  /*0820*/  DADD R24, R24, R8 ;  /* 0x0000000018187229 */ /* 0x004fd80000000008 */
[----:B------:R-:W-:Y:S05]  /*0830*/  @!P3 BRA `(.L_x_11) ;  /* 0x000000000014b947 */ /* 0x000fea0003800000 */
[----:B------:R-:W-:Y:S01]  /*0840*/  ISETP.NE.AND P3, PT, R26, 0x2, PT ;  /* 0x000000021a00780c */ /* 0x000fe20003f65270 */
[----:B------:R-:W2:-:S12]  /*0850*/  LDG.E.64 R8, desc[UR8][R12.64+0x8] ;  /* 0x000008080c087981 */ /* 0x000e98000c1e1b00 */
[----:B------:R-:W3:Y:S01]  /*0860*/  @P3 LDG.E.64 R10, desc[UR8][R12.64+0x10] ;  /* 0x000010080c0a3981 */ /* 0x000ee2000c1e1b00 */
[----:B--2---:R-:W-:-:S08]  /*0870*/  DADD R24, R24, R8 ;  /* 0x0000000018187229 */ /* 0x004fd00000000008 */
[----:B---3--:R-:W-:-:S11]  /*0880*/  @P3 DADD R24, R24, R10 ;  /* 0x0000000018183229 */ /* 0x008fd6000000000a */
.L_x_11:
[----:B------:R-:W-:Y:S05]  /*0890*/  @P2 BRA `(.L_x_14) ;  /* 0xfffffff8005c2947 */ /* 0x000fea000383ffff */
.L_x_8:
[----:B------:R-:W-:Y:S01]  /*08a0*/  IMAD R8, R5, R5, RZ ;  /* 0x0000000505087224 */ /* 0x000fe200078e02ff */
[----:B------:R-:W-:Y:S01]  /*08b0*/  FSETP.GEU.AND P1, PT, |R25|, 6.5827683646048100446e-37, PT ;  /* 0x036000001900780b */ /* 0x000fe20003f2e200 */
[----:B------:R-:W-:Y:S01]  /*08c0*/  IMAD.MOV.U32 R4, RZ, RZ, 0x1 ;  /* 0x00000001ff047424 */ /* 0x000fe200078e00ff */
[----:B------:R-:W-:Y:S03]  /*08d0*/  BSSY.RECONVERGENT B0, `(.L_x_15) ;  /* 0x0000014000007945 */ /* 0x000fe60003800200 */
[----:B------:R-:W0:Y:S08]  /*08e0*/  I2F.F64.U32 R8, R8 ;  /* 0x0000000800087312 */ /* 0x000e300000201800 */
[----:B0-----:R-:W0:Y:S02]  /*08f0*/  MUFU.RCP64H R5, R9 ;  /* 0x0000000900057308 */ /* 0x001e240000001800 */
[----:B0-----:R-:W-:-:S08]  /*0900*/  DFMA R6, -R8, R4, 1 ;  /* 0x3ff000000806742b */ /* 0x001fd00000000104 */
[----:B------:R-:W-:-:S08]  /*0910*/  DFMA R6, R6, R6, R6 ;  /* 0x000000060606722b */ /* 0x000fd00000000006 */
[----:B------:R-:W-:-:S08]  /*0920*/  DFMA R6, R4, R6, R4 ;  /* 0x000000060406722b */ /* 0x000fd00000000004 */
[----:B------:R-:W-:-:S08]  /*0930*/  DFMA R4, -R8, R6, 1 ;  /* 0x3ff000000804742b */ /* 0x000fd00000000106 */
[----:B------:R-:W-:-:S08]  /*0940*/  DFMA R4, R6, R4, R6 ;  /* 0x000000040604722b */ /* 0x000fd00000000006 */
[----:B------:R-:W-:-:S08]  /*0950*/  DMUL R6, R4, R24 ;  /* 0x0000001804067228 */ /* 0x000fd00000000000 */
[----:B------:R-:W-:-:S08]  /*0960*/  DFMA R10, -R8, R6, R24 ;  /* 0x00000006080a722b */ /* 0x000fd00000000118 */
[----:B------:R-:W-:-:S10]  /*0970*/  DFMA R4, R4, R10, R6 ;  /* 0x0000000a0404722b */ /* 0x000fd40000000006 */
[----:B------:R-:W-:-:S05]  /*0980*/  FFMA R2, RZ, R9, R5 ;  /* 0x00000009ff027223 */ /* 0x000fca0000000005 */
[----:B------:R-:W-:-:S13]  /*0990*/  FSETP.GT.AND P0, PT, |R2|, 1.469367938527859385e-39, PT ;  /* 0x001000000200780b */ /* 0x000fda0003f04200 */
[----:B------:R-:W-:Y:S05]  /*09a0*/  @P0 BRA P1, `(.L_x_16) ;  /* 0x0000000000180947 */ /* 0x000fea0000800000 */
[----:B------:R-:W-:Y:S01]  /*09b0*/  IMAD.MOV.U32 R6, RZ, RZ, R24 ;  /* 0x000000ffff067224 */ /* 0x000fe200078e0018 */
[----:B------:R-:W-:Y:S01]  /*09c0*/  MOV R2, 0x9f0 ;  /* 0x000009f000027802 */ /* 0x000fe20000000f00 */
[----:B------:R-:W-:-:S07]  /*09d0*/  IMAD.MOV.U32 R7, RZ, RZ, R25 ;  /* 0x000000ffff077224 */ /* 0x000fce00078e0019 */
[----:B------:R-:W-:Y:S05]  /*09e0*/  CALL.REL.NOINC `($__internal_1_$__cuda_sm20_div_rn_f64_full) ;  /* 0x0000000000247944 */ /* 0x000fea0003c00000 */
[----:B------:R-:W-:Y:S02]  /*09f0*/  IMAD.MOV.U32 R4, RZ, RZ, R12 ;  /* 0x000000ffff047224 */ /* 0x000fe400078e000c */
[----:B------:R-:W-:-:S07]  /*0a00*/  IMAD.MOV.U32 R5, RZ, RZ, R13 ;  /* 0x000000ffff057224 */ /* 0x000fce00078e000d */
.L_x_16:
[----:B------:R-:W-:Y:S05]  /*0a10*/  BSYNC.RECONVERGENT B0 ;  /* 0x0000000000007941 */ /* 0x000fea0003800200 */
.L_x_15:
[----:B------:R-:W0:Y:S01]  /*0a20*/  LDC.64 R6, c[0x0][0x398] ;  /* 0x0000e600ff067b82 */ /* 0x000e220000000a00 */
[----:B------:R-:W1:Y:S02]  /*0a30*/  LDCU UR4, c[0x0][0x380] ;  /* 0x00007000ff0477ac */ /* 0x000e640008000800 */
[----:B-1----:R-:W-:-:S04]  /*0a40*/  IMAD R3, R0, UR4, R3 ;  /* 0x0000000400037c24 */ /* 0x002fc8000f8e0203 */
[----:B0-----:R-:W-:-:S05]  /*0a50*/  IMAD.WIDE R2, R3, 0x8, R6 ;  /* 0x0000000803027825 */ /* 0x001fca00078e0206 */
[----:B------:R-:W-:Y:S01]  /*0a60*/  STG.E.64 desc[UR8][R2.64], R4 ;  /* 0x0000000402007986 */ /* 0x000fe2000c101b08 */
[----:B------:R-:W-:Y:S05]  /*0a70*/  EXIT ;  /* 0x000000000000794d */ /* 0x000fea0003800000 */
        .weak           $__internal_1_$__cuda_sm20_div_rn_f64_full
        .type           $__internal_1_$__cuda_sm20_div_rn_f64_full,@function
        .size           $__internal_1_$__cuda_sm20_div_rn_f64_full,(.L_x_179 - $__internal_1_$__cuda_sm20_div_rn_f64_full)
$__internal_1_$__cuda_sm20_div_rn_f64_full:
[C---:B------:R-:W-:Y:S01]  /*0a80*/  FSETP.GEU.AND P0, PT, |R9|.reuse, 1.469367938527859385e-39, PT ;  /* 0x001000000900780b */ /* 0x040fe20003f0e200 */
[--C-:B------:R-:W-:Y:S01]  /*0a90*/  IMAD.MOV.U32 R10, RZ, RZ, R8.reuse ;  /* 0x000000ffff0a7224 */ /* 0x100fe200078e0008 */
[----:B------:R-:W-:Y:S01]  /*0aa0*/  LOP3.LUT R4, R9, 0x800fffff, RZ, 0xc0, !PT ;  /* 0x800fffff09047812 */ /* 0x000fe200078ec0ff */
[----:B------:R-:W-:Y:S01]  /*0ab0*/  IMAD.MOV.U32 R11, RZ, RZ, R9 ;  /* 0x000000ffff0b7224 */ /* 0x000fe200078e0009 */
[C---:B------:R-:W-:Y:S01]  /*0ac0*/  FSETP.GEU.AND P2, PT, |R7|.reuse, 1.469367938527859385e-39, PT ;  /* 0x001000000700780b */ /* 0x040fe20003f4e200 */
[----:B------:R-:W-:Y:S01]  /*0ad0*/  IMAD.MOV.U32 R16, RZ, RZ, 0x1 ;  /* 0x00000001ff107424 */ /* 0x000fe200078e00ff */
[----:B------:R-:W-:Y:S01]  /*0ae0*/  LOP3.LUT R5, R4, 0x3ff00000, RZ, 0xfc, !PT ;  /* 0x3ff0000004057812 */ /* 0x000fe200078efcff */
[----:B------:R-:W-:Y:S01]  /*0af0*/  IMAD.MOV.U32 R4, RZ, RZ, R8 ;  /* 0x000000ffff047224 */ /* 0x000fe200078e0008 */
[----:B------:R-:W-:Y:S01]  /*0b00*/  LOP3.LUT R12, R7, 0x7ff00000, RZ, 0xc0, !PT ;  /* 0x7ff00000070c7812 */ /* 0x000fe200078ec0ff */
[----:B------:R-:W-:Y:S01]  /*0b10*/  IMAD.MOV.U32 R8, RZ, RZ, R6 ;  /* 0x000000ffff087224 */ /* 0x000fe200078e0006 */
[----:B------:R-:W-:Y:S03]  /*0b20*/  BSSY.RECONVERGENT B1, `(.L_x_17) ;  /* 0x0000050000017945 */ /* 0x000fe60003800200 */
[----:B------:R-:W-:-:S04]  /*0b30*/  @!P0 DMUL R4, R10, 8.98846567431157953865e+307 ;  /* 0x7fe000000a048828 */ /* 0x000fc80000000000 */
[----:B------:R-:W-:Y:S02]  /*0b40*/  @!P2 LOP3.LUT R13, R11, 0x7ff00000, RZ, 0xc0, !PT ;  /* 0x7ff000000b0da812 */ /* 0x000fe400078ec0ff */
[----:B------:R-:W0:Y:S02]  /*0b50*/  MUFU.RCP64H R17, R5 ;  /* 0x0000000500117308 */ /* 0x000e240000001800 */
[----:B------:R-:W-:Y:S01]  /*0b60*/  @!P2 ISETP.GE.U32.AND P3, PT, R12, R13, PT ;  /* 0x0000000d0c00a20c */ /* 0x000fe20003f66070 */
[----:B------:R-:W-:Y:S01]  /*0b70*/  IMAD.MOV.U32 R13, RZ, RZ, 0x1ca00000 ;  /* 0x1ca00000ff0d7424 */ /* 0x000fe200078e00ff */
[----:B0-----:R-:W-:-:S08]  /*0b80*/  DFMA R14, R16, -R4, 1 ;  /* 0x3ff00000100e742b */ /* 0x001fd00000000804 */
[----:B------:R-:W-:Y:S01]  /*0b90*/  DFMA R18, R14, R14, R14 ;  /* 0x0000000e0e12722b */ /* 0x000fe2000000000e */
[----:B------:R-:W-:-:S04]  /*0ba0*/  LOP3.LUT R15, R9, 0x7ff00000, RZ, 0xc0, !PT ;  /* 0x7ff00000090f7812 */ /* 0x000fc800078ec0ff */
[----:B------:R-:W-:-:S03]  /*0bb0*/  ISETP.GE.U32.AND P1, PT, R12, R15, PT ;  /* 0x0000000f0c00720c */ /* 0x000fc60003f26070 */
[----:B------:R-:W-:Y:S01]  /*0bc0*/  DFMA R16, R16, R18, R16 ;  /* 0x000000121010722b */ /* 0x000fe20000000010 */
[C---:B------:R-:W-:Y:S01]  /*0bd0*/  @!P2 SEL R19, R13.reuse, 0x63400000, !P3 ;  /* 0x634000000d13a807 */ /* 0x040fe20005800000 */
[----:B------:R-:W-:Y:S01]  /*0be0*/  @!P2 IMAD.MOV.U32 R18, RZ, RZ, RZ ;  /* 0x000000ffff12a224 */ /* 0x000fe200078e00ff */
[----:B------:R-:W-:Y:S02]  /*0bf0*/  SEL R9, R13, 0x63400000, !P1 ;  /* 0x634000000d097807 */ /* 0x000fe40004800000 */
[--C-:B------:R-:W-:Y:S02]  /*0c00*/  @!P2 LOP3.LUT R19, R19, 0x80000000, R7.reuse, 0xf8, !PT ;  /* 0x800000001313a812 */ /* 0x100fe400078ef807 */
[----:B------:R-:W-:Y:S01]  /*0c10*/  LOP3.LUT R9, R9, 0x800fffff, R7, 0xf8, !PT ;  /* 0x800fffff09097812 */ /* 0x000fe200078ef807 */
[----:B------:R-:W-:Y:S01]  /*0c20*/  DFMA R20, R16, -R4, 1 ;  /* 0x3ff000001014742b */ /* 0x000fe20000000804 */
[----:B------:R-:W-:-:S06]  /*0c30*/  @!P2 LOP3.LUT R19, R19, 0x100000, RZ, 0xfc, !PT ;  /* 0x001000001313a812 */ /* 0x000fcc00078efcff */
[----:B------:R-:W-:Y:S02]  /*0c40*/  @!P2 DFMA R8, R8, 2, -R18 ;  /* 0x400000000808a82b */ /* 0x000fe40000000812 */
[----:B------:R-:W-:Y:S01]  /*0c50*/  DFMA R16, R16, R20, R16 ;  /* 0x000000141010722b */ /* 0x000fe20000000010 */
[----:B------:R-:W-:Y:S02]  /*0c60*/  IMAD.MOV.U32 R21, RZ, RZ, R12 ;  /* 0x000000ffff157224 */ /* 0x000fe400078e000c */
[----:B------:R-:W-:Y:S01]  /*0c70*/  IMAD.MOV.U32 R20, RZ, RZ, R15 ;  /* 0x000000ffff147224 */ /* 0x000fe200078e000f */
[----:B------:R-:W-:-:S04]  /*0c80*/  @!P0 LOP3.LUT R20, R5, 0x7ff00000, RZ, 0xc0, !PT ;  /* 0x7ff0000005148812 */ /* 0x000fc800078ec0ff */
[----:B------:R-:W-:Y:S01]  /*0c90*/  @!P2 LOP3.LUT R21, R9, 0x7ff00000, RZ, 0xc0, !PT ;  /* 0x7ff000000915a812 */ /* 0x000fe200078ec0ff */
[----:B------:R-:W-:Y:S01]  /*0ca0*/  DMUL R18, R16, R8 ;  /* 0x0000000810127228 */ /* 0x000fe20000000000 */
[----:B------:R-:W-:-:S03]  /*0cb0*/  VIADD R23, R20, 0xffffffff ;  /* 0xffffffff14177836 */ /* 0x000fc60000000000 */
[----:B------:R-:W-:-:S04]  /*0cc0*/  VIADD R22, R21, 0xffffffff ;  /* 0xffffffff15167836 */ /* 0x000fc80000000000 */
        /* <DEDUP_REMOVED lines=32> */
.L_x_18:
        /* <DEDUP_REMOVED lines=16> */
.L_x_21:
[----:B------:R-:W-:Y:S01]  /*0fd0*/  LOP3.LUT R13, R11, 0x80000, RZ, 0xfc, !PT ;  /* 0x000800000b0d7812 */ /* 0x000fe200078efcff */
[----:B------:R-:W-:Y:S01]  /*0fe0*/  IMAD.MOV.U32 R12, RZ, RZ, R10 ;  /* 0x000000ffff0c7224 */ /* 0x000fe200078e000a */
[----:B------:R-:W-:Y:S06]  /*0ff0*/  BRA `(.L_x_19) ;  /* 0x0000000000087947 */ /* 0x000fec0003800000 */
.L_x_20:
[----:B------:R-:W-:Y:S01]  /*1000*/  LOP3.LUT R13, R7, 0x80000, RZ, 0xfc, !PT ;  /* 0x00080000070d7812 */ /* 0x000fe200078efcff */
[----:B------:R-:W-:-:S07]  /*1010*/  IMAD.MOV.U32 R12, RZ, RZ, R6 ;  /* 0x000000ffff0c7224 */ /* 0x000fce00078e0006 */
.L_x_19:
[----:B------:R-:W-:Y:S05]  /*1020*/  BSYNC.RECONVERGENT B1 ;  /* 0x0000000000017941 */ /* 0x000fea0003800200 */
.L_x_17:
[----:B------:R-:W-:Y:S02]  /*1030*/  IMAD.MOV.U32 R4, RZ, RZ, R2 ;  /* 0x000000ffff047224 */ /* 0x000fe400078e0002 */
[----:B------:R-:W-:-:S04]  /*1040*/  IMAD.MOV.U32 R5, RZ, RZ, 0x0 ;  /* 0x00000000ff057424 */ /* 0x000fc800078e00ff */
[----:B------:R-:W-:Y:S05]  /*1050*/  RET.REL.NODEC R4 `(avgPooling) ;  /* 0xffffffec04e87950 */ /* 0x000fea0003c3ffff */
.L_x_22:
        /* <DEDUP_REMOVED lines=10> */
.L_x_179:


//--------------------- .text.maxminPoolingBackpropagation --------------------------
	.section	.text.maxminPoolingBackpropagation,"ax",@progbits
	.align	128
        .global         maxminPoolingBackpropagation
        .type           maxminPoolingBackpropagation,@function
        .size           maxminPoolingBackpropagation,(.L_x_188 - maxminPoolingBackpropagation)
        .other          maxminPoolingBackpropagation,@"STO_CUDA_ENTRY STV_DEFAULT"
maxminPoolingBackpropagation:
.text.maxminPoolingBackpropagation:
        /* <DEDUP_REMOVED lines=16> */
[----:B0-----:R-:W-:-:S04]  /*0100*/  IABS R4, R3 ;  /* 0x0000000300047213 */ /* 0x001fc80000000000 */
[----:B------:R-:W0:Y:S08]  /*0110*/  I2F.RP R5, R4 ;  /* 0x0000000400057306 */ /* 0x000e300000209400 */
[----:B0-----:R-:W0:Y:S02]  /*0120*/  MUFU.RCP R5, R5 ;  /* 0x0000000500057308 */ /* 0x001e240000001000 */
[----:B0-----:R-:W-:Y:S01]  /*0130*/  VIADD R6, R5, 0xffffffe ;  /* 0x0ffffffe05067836 */ /* 0x001fe20000000000 */
[----:B------:R-:W-:-:S05]  /*0140*/  IABS R5, R11 ;  /* 0x0000000b00057213 */ /* 0x000fca0000000000 */
[----:B------:R0:W2:Y:S02]  /*0150*/  F2I.FTZ.U32.TRUNC.NTZ R7, R6 ;  /* 0x0000000600077305 */ /* 0x0000a4000021f000 */
[----:B0-----:R-:W-:Y:S02]  /*0160*/  HFMA2 R6, -RZ, RZ, 0, 0 ;  /* 0x00000000ff067431 */ /* 0x001fe400000001ff */
[----:B--2---:R-:W-:-:S04]  /*0170*/  IMAD.MOV R9, RZ, RZ, -R7 ;  /* 0x000000ffff097224 */ /* 0x004fc800078e0a07 */
[----:B------:R-:W-:-:S04]  /*0180*/  IMAD R9, R9, R4, RZ ;  /* 0x0000000409097224 */ /* 0x000fc800078e02ff */
[----:B------:R-:W-:Y:S01]  /*0190*/  IMAD.HI.U32 R7, R7, R9, R6 ;  /* 0x0000000907077227 */ /* 0x000fe200078e0006 */
[----:B------:R-:W-:-:S05]  /*01a0*/  IABS R9, R2 ;  /* 0x0000000200097213 */ /* 0x000fca0000000000 */
[----:B------:R-:W-:-:S04]  /*01b0*/  IMAD.HI.U32 R13, R7, R9, RZ ;  /* 0x00000009070d7227 */ /* 0x000fc800078e00ff */
[----:B------:R-:W-:Y:S01]  /*01c0*/  IMAD.HI.U32 R10, R7, R5, RZ ;  /* 0x00000005070a7227 */ /* 0x000fe200078e00ff */
[----:B------:R-:W-:-:S03]  /*01d0*/  IADD3 R14, PT, PT, -R13, RZ, RZ ;  /* 0x000000ff0d0e7210 */ /* 0x000fc60007ffe1ff */
[----:B------:R-:W-:-:S04]  /*01e0*/  IMAD.HI.U32 R12, R7, R8, RZ ;  /* 0x00000008070c7227 */ /* 0x000fc800078e00ff */
[----:B------:R-:W-:Y:S02]  /*01f0*/  IMAD.MOV R6, RZ, RZ, -R10 ;  /* 0x000000ffff067224 */ /* 0x000fe400078e0a0a */
[----:B------:R-:W-:Y:S02]  /*0200*/  IMAD.MOV R7, RZ, RZ, -R12 ;  /* 0x000000ffff077224 */ /* 0x000fe400078e0a0c */
[C---:B------:R-:W-:Y:S02]  /*0210*/  IMAD R9, R4.reuse, R14, R9 ;  /* 0x0000000e04097224 */ /* 0x040fe400078e0209 */
[C---:B------:R-:W-:Y:S01]  /*0220*/  IMAD R5, R4.reuse, R6, R5 ;  /* 0x0000000604057224 */ /* 0x040fe200078e0205 */
[----:B------:R-:W-:Y:S01]  /*0230*/  LOP3.LUT R6, R11, R3, RZ, 0x3c, !PT ;  /* 0x000000030b067212 */ /* 0x000fe200078e3cff */
[C---:B------:R-:W-:Y:S01]  /*0240*/  IMAD R7, R4.reuse, R7, R8 ;  /* 0x0000000704077224 */ /* 0x040fe200078e0208 */
[----:B------:R-:W-:Y:S01]  /*0250*/  ISETP.GT.U32.AND P0, PT, R4, R9, PT ;  /* 0x000000090400720c */ /* 0x000fe20003f04070 */
[----:B------:R-:W-:Y:S01]  /*0260*/  IMAD R11, R0, R2, R11 ;  /* 0x00000002000b7224 */ /* 0x000fe200078e020b */
[----:B------:R-:W-:-:S02]  /*0270*/  ISETP.GT.U32.AND P5, PT, R4, R5, PT ;  /* 0x000000050400720c */ /* 0x000fc40003fa4070 */
[----:B------:R-:W-:Y:S02]  /*0280*/  ISETP.GT.U32.AND P6, PT, R4, R7, PT ;  /* 0x000000070400720c */ /* 0x000fe40003fc4070 */
[----:B------:R-:W-:-:S07]  /*0290*/  ISETP.GE.AND P1, PT, R6, RZ, PT ;  /* 0x000000ff0600720c */ /* 0x000fce0003f26270 */
[-C--:B------:R-:W-:Y:S01]  /*02a0*/  @!P0 IADD3 R9, PT, PT, R9, -R4.reuse, RZ ;  /* 0x8000000409098210 */ /* 0x080fe20007ffe0ff */
[----:B------:R-:W-:Y:S01]  /*02b0*/  @!P0 VIADD R13, R13, 0x1 ;  /* 0x000000010d0d8836 */ /* 0x000fe20000000000 */
[----:B------:R-:W-:Y:S01]  /*02c0*/  ISETP.NE.AND P0, PT, R3, RZ, PT ;  /* 0x000000ff0300720c */ /* 0x000fe20003f05270 */
[--C-:B------:R-:W-:Y:S01]  /*02d0*/  @!P5 IMAD.IADD R5, R5, 0x1, -R4.reuse ;  /* 0x000000010505d824 */ /* 0x100fe200078e0a04 */
[-C--:B------:R-:W-:Y:S01]  /*02e0*/  ISETP.GE.U32.AND P4, PT, R9, R4.reuse, PT ;  /* 0x000000040900720c */ /* 0x080fe20003f86070 */
[----:B------:R-:W-:Y:S01]  /*02f0*/  @!P6 IMAD.IADD R7, R7, 0x1, -R4 ;  /* 0x000000010707e824 */ /* 0x000fe200078e0a04 */
[----:B------:R-:W-:Y:S01]  /*0300*/  @!P6 IADD3 R12, PT, PT, R12, 0x1, RZ ;  /* 0x000000010c0ce810 */ /* 0x000fe20007ffe0ff */
[----:B------:R-:W-:Y:S01]  /*0310*/  @!P5 VIADD R10, R10, 0x1 ;  /* 0x000000010a0ad836 */ /* 0x000fe20000000000 */
[-C--:B------:R-:W-:Y:S01]  /*0320*/  ISETP.GE.U32.AND P2, PT, R5, R4.reuse, PT ;  /* 0x000000040500720c */ /* 0x080fe20003f46070 */
[----:B------:R-:W0:Y:S01]  /*0330*/  LDC.64 R8, c[0x0][0x3a8] ;  /* 0x0000ea00ff087b82 */ /* 0x000e220000000a00 */
[----:B------:R-:W-:-:S02]  /*0340*/  ISETP.GE.U32.AND P3, PT, R7, R4, PT ;  /* 0x000000040700720c */ /* 0x000fc40003f66070 */
[-C--:B------:R-:W-:Y:S02]  /*0350*/  LOP3.LUT R5, R0, R3.reuse, RZ, 0x3c, !PT ;  /* 0x0000000300057212 */ /* 0x080fe400078e3cff */
[----:B------:R-:W-:Y:S02]  /*0360*/  LOP3.LUT R4, R2, R3, RZ, 0x3c, !PT ;  /* 0x0000000302047212 */ /* 0x000fe400078e3cff */
[----:B------:R-:W-:Y:S01]  /*0370*/  ISETP.GE.AND P5, PT, R5, RZ, PT ;  /* 0x000000ff0500720c */ /* 0x000fe20003fa6270 */
[----:B------:R-:W2:Y:S01]  /*0380*/  LDC.64 R6, c[0x0][0x390] ;  /* 0x0000e400ff067b82 */ /* 0x000ea20000000a00 */
[----:B------:R-:W-:Y:S02]  /*0390*/  ISETP.GE.AND P6, PT, R4, RZ, PT ;  /* 0x000000ff0400720c */ /* 0x000fe40003fc6270 */
[----:B------:R-:W-:Y:S02]  /*03a0*/  @P4 IADD3 R13, PT, PT, R13, 0x1, RZ ;  /* 0x000000010d0d4810 */ /* 0x000fe40007ffe0ff */
[----:B------:R-:W-:Y:S01]  /*03b0*/  @P2 IADD3 R10, PT, PT, R10, 0x1, RZ ;  /* 0x000000010a0a2810 */ /* 0x000fe20007ffe0ff */
[----:B------:R-:W-:-:S02]  /*03c0*/  @P3 VIADD R12, R12, 0x1 ;  /* 0x000000010c0c3836 */ /* 0x000fc40000000000 */
[----:B------:R-:W3:Y:S01]  /*03d0*/  LDC.64 R4, c[0x0][0x398] ;  /* 0x0000e600ff047b82 */ /* 0x000ee20000000a00 */
[----:B------:R-:W-:Y:S01]  /*03e0*/  IMAD.MOV.U32 R14, RZ, RZ, R13 ;  /* 0x000000ffff0e7224 */ /* 0x000fe200078e000d */
[----:B------:R-:W-:Y:S02]  /*03f0*/  LOP3.LUT R13, RZ, R3, RZ, 0x33, !PT ;  /* 0x00000003ff0d7212 */ /* 0x000fe400078e33ff */
[----:B------:R-:W-:Y:S01]  /*0400*/  @!P1 IADD3 R10, PT, PT, -R10, RZ, RZ ;  /* 0x000000ff0a0a9210 */ /* 0x000fe20007ffe1ff */
[----:B------:R-:W-:Y:S01]  /*0410*/  @!P5 IMAD.MOV R12, RZ, RZ, -R12 ;  /* 0x000000ffff0cd224 */ /* 0x000fe200078e0a0c */
[----:B------:R-:W-:Y:S02]  /*0420*/  @!P6 IADD3 R14, PT, PT, -R14, RZ, RZ ;  /* 0x000000ff0e0ee210 */ /* 0x000fe40007ffe1ff */
[----:B------:R-:W-:Y:S01]  /*0430*/  SEL R3, R13, R10, !P0 ;  /* 0x0000000a0d037207 */ /* 0x000fe20004000000 */
[----:B0-----:R-:W-:Y:S01]  /*0440*/  IMAD.WIDE R8, R11, 0x8, R8 ;  /* 0x000000080b087825 */ /* 0x001fe200078e0208 */
[----:B------:R-:W-:-:S02]  /*0450*/  SEL R10, R13, R12, !P0 ;  /* 0x0000000c0d0a7207 */ /* 0x000fc40004000000 */
[----:B------:R-:W-:Y:S02]  /*0460*/  SEL R13, R13, R14, !P0 ;  /* 0x0000000e0d0d7207 */ /* 0x000fe40004000000 */
[----:B-1----:R0:W-:Y:S01]  /*0470*/  STG.E.64 desc[UR4][R8.64], RZ ;  /* 0x000000ff08007986 */ /* 0x0021e2000c101b04 */
[----:B--2---:R-:W-:-:S04]  /*0480*/  IMAD.WIDE R6, R11, 0x8, R6 ;  /* 0x000000080b067825 */ /* 0x004fc800078e0206 */
[----:B------:R-:W-:Y:S02]  /*0490*/  IMAD R13, R10, R13, R3 ;  /* 0x0000000d0a0d7224 */ /* 0x000fe400078e0203 */
[----:B------:R-:W2:Y:S02]  /*04a0*/  LDG.E.64 R6, desc[UR4][R6.64] ;  /* 0x0000000406067981 */ /* 0x000ea4000c1e1b00 */
[----:B---3--:R-:W-:-:S06]  /*04b0*/  IMAD.WIDE R4, R13, 0x8, R4 ;  /* 0x000000080d047825 */ /* 0x008fcc00078e0204 */
[----:B------:R-:W2:Y:S01]  /*04c0*/  LDG.E.64 R4, desc[UR4][R4.64] ;  /* 0x0000000404047981 */ /* 0x000ea2000c1e1b00 */
[----:B------:R-:W-:Y:S01]  /*04d0*/  UMOV UR6, 0x88e368f1 ;  /* 0x88e368f100067882 */ /* 0x000fe20000000000 */
[----:B------:R-:W-:Y:S01]  /*04e0*/  UMOV UR7, 0x3ee4f8b5 ;  /* 0x3ee4f8b500077882 */ /* 0x000fe20000000000 */
[----:B--2---:R-:W-:-:S08]  /*04f0*/  DADD R12, R6, -R4 ;  /* 0x00000000060c7229 */ /* 0x004fd00000000804 */
[----:B------:R-:W-:-:S14]  /*0500*/  DSETP.GEU.AND P0, PT, |R12|, UR6, PT ;  /* 0x000000060c007e2a */ /* 0x000fdc000bf0e200 */
[----:B0-----:R-:W-:Y:S05]  /*0510*/  @P0 EXIT ;  /* 0x000000000000094d */ /* 0x001fea0003800000 */
[----:B------:R-:W0:Y:S01]  /*0520*/  LDC.64 R4, c[0x0][0x3a0] ;  /* 0x0000e800ff047b82 */ /* 0x000e220000000a00 */
[----:B------:R-:W-:-:S04]  /*0530*/  IMAD R3, R10, R2, R3 ;  /* 0x000000020a037224 */ /* 0x000fc800078e0203 */
[----:B0-----:R-:W-:-:S06]  /*0540*/  IMAD.WIDE R2, R3, 0x8, R4 ;  /* 0x0000000803027825 */ /* 0x001fcc00078e0204 */
[----:B------:R-:W2:Y:S04]  /*0550*/  LDG.E.64 R2, desc[UR4][R2.64] ;  /* 0x0000000402027981 */ /* 0x000ea8000c1e1b00 */
[----:B--2---:R-:W-:Y:S01]  /*0560*/  STG.E.64 desc[UR4][R8.64], R2 ;  /* 0x0000000208007986 */ /* 0x004fe2000c101b04 */
[----:B------:R-:W-:Y:S05]  /*0570*/  EXIT ;  /* 0x000000000000794d */ /* 0x000fea0003800000 */
.L_x_23:
        /* <DEDUP_REMOVED lines=16> */
.L_x_188:


//--------------------- .text.minPooling          --------------------------
	.section	.text.minPooling,"ax",@progbits
	.align	128
        .global         minPooling
        .type           minPooling,@function
        .size           minPooling,(.L_x_189 - minPooling)
        .other          minPooling,@"STO_CUDA_ENTRY STV_DEFAULT"
minPooling:
.text.minPooling:
        /* <DEDUP_REMOVED lines=13> */
[----:B------:R-:W0:Y:S01]  /*00d0*/  LDC R6, c[0x0][0x388] ;  /* 0x0000e200ff067b82 */ /* 0x000e220000000800 */
[----:B------:R-:W1:Y:S01]  /*00e0*/  LDCU.64 UR8, c[0x0][0x358] ;  /* 0x00006b00ff0877ac */ /* 0x000e620008000a00 */
[----:B------:R-:W-:Y:S02]  /*00f0*/  IMAD.MOV.U32 R24, RZ, RZ, 0x2a16a1b1 ;  /* 0x2a16a1b1ff187424 */ /* 0x000fe400078e00ff */
[----:B------:R-:W-:Y:S01]  /*0100*/  IMAD.MOV.U32 R25, RZ, RZ, 0x47d2ced3 ;  /* 0x47d2ced3ff197424 */ /* 0x000fe200078e00ff */
[----:B0-----:R-:W-:-:S13]  /*0110*/  ISETP.GE.AND P0, PT, R6, 0x1, PT ;  /* 0x000000010600780c */ /* 0x001fda0003f06270 */
[----:B-1----:R-:W-:Y:S05]  /*0120*/  @!P0 BRA `(.L_x_24) ;  /* 0x0000001000c88947 */ /* 0x002fea0003800000 */
[----:B------:R-:W0:Y:S01]  /*0130*/  LDCU.64 UR6, c[0x0][0x390] ;  /* 0x00007200ff0677ac */ /* 0x000e220008000a00 */
[C---:B------:R-:W-:Y:S01]  /*0140*/  LOP3.LUT R2, R6.reuse, 0xf, RZ, 0xc0, !PT ;  /* 0x0000000f06027812 */ /* 0x040fe200078ec0ff */
[----:B------:R-:W-:Y:S01]  /*0150*/  IMAD.MOV.U32 R24, RZ, RZ, 0x2a16a1b1 ;  /* 0x2a16a1b1ff187424 */ /* 0x000fe200078e00ff */
[----:B------:R-:W-:Y:S01]  /*0160*/  LOP3.LUT R4, R6, 0x7, RZ, 0xc0, !PT ;  /* 0x0000000706047812 */ /* 0x000fe200078ec0ff */
[----:B------:R-:W-:Y:S01]  /*0170*/  IMAD.MOV.U32 R25, RZ, RZ, 0x47d2ced3 ;  /* 0x47d2ced3ff197424 */ /* 0x000fe200078e00ff */
[----:B------:R-:W-:Y:S01]  /*0180*/  UMOV UR4, URZ ;  /* 0x000000ff00047c82 */ /* 0x000fe20008000000 */
[----:B------:R-:W-:Y:S02]  /*0190*/  VIADD R5, R2, 0xffffffff ;  /* 0xffffffff02057836 */ /* 0x000fe40000000000 */
[----:B------:R-:W-:-:S03]  /*01a0*/  VIADD R7, R4, 0xffffffff ;  /* 0xffffffff04077836 */ /* 0x000fc60000000000 */
[----:B------:R-:W-:Y:S02]  /*01b0*/  ISETP.GE.U32.AND P1, PT, R5, 0x7, PT ;  /* 0x000000070500780c */ /* 0x000fe40003f26070 */
[C---:B------:R-:W-:Y:S02]  /*01c0*/  LOP3.LUT R5, R6.reuse, 0x7ffffff0, RZ, 0xc0, !PT ;  /* 0x7ffffff006057812 */ /* 0x040fe400078ec0ff */
[----:B------:R-:W-:Y:S02]  /*01d0*/  ISETP.GE.U32.AND P2, PT, R7, 0x3, PT ;  /* 0x000000030700780c */ /* 0x000fe40003f46070 */
[----:B------:R-:W-:Y:S01]  /*01e0*/  LOP3.LUT R6, R6, 0x3, RZ, 0xc0, !PT ;  /* 0x0000000306067812 */ /* 0x000fe200078ec0ff */
[----:B0-----:R-:W-:Y:S01]  /*01f0*/  UIADD3 UR5, UP0, UPT, UR6, 0x40, URZ ;  /* 0x0000004006057890 */ /* 0x001fe2000ff1e0ff */
[----:B------:R-:W-:-:S03]  /*0200*/  IMAD.MOV R7, RZ, RZ, -R5 ;  /* 0x000000ffff077224 */ /* 0x000fc600078e0a05 */
[----:B------:R-:W-:-:S12]  /*0210*/  UIADD3.X UR6, UPT, UPT, URZ, UR7, URZ, UP0, !UPT ;  /* 0x00000007ff067290 */ /* 0x000fd800087fe4ff */
.L_x_30:
[----:B------:R-:W0:Y:S01]  /*0220*/  LDC R9, c[0x0][0x388] ;  /* 0x0000e200ff097b82 */ /* 0x000e220000000800 */
[----:B------:R-:W1:Y:S01]  /*0230*/  LDCU UR10, c[0x0][0x380] ;  /* 0x00007000ff0a77ac */ /* 0x000e620008000800 */
[----:B------:R-:W-:Y:S01]  /*0240*/  IMAD.MOV.U32 R27, RZ, RZ, RZ ;  /* 0x000000ffff1b7224 */ /* 0x000fe200078e00ff */
[----:B0-----:R-:W-:Y:S01]  /*0250*/  ISETP.GE.U32.AND P3, PT, R9, 0x10, PT ;  /* 0x000000100900780c */ /* 0x001fe20003f66070 */
[----:B------:R-:W-:Y:S01]  /*0260*/  IMAD R8, R0, R9, UR4 ;  /* 0x0000000400087e24 */ /* 0x000fe2000f8e0209 */
[----:B------:R-:W-:-:S03]  /*0270*/  UIADD3 UR4, UPT, UPT, UR4, 0x1, URZ ;  /* 0x0000000104047890 */ /* 0x000fc6000fffe0ff */
[----:B-1----:R-:W-:-:S03]  /*0280*/  IMAD R8, R8, UR10, R3 ;  /* 0x0000000a08087c24 */ /* 0x002fc6000f8e0203 */
[----:B------:R-:W-:Y:S01]  /*0290*/  ISETP.NE.AND P0, PT, R9, UR4, PT ;  /* 0x0000000409007c0c */ /* 0x000fe2000bf05270 */
[----:B------:R-:W-:-:S04]  /*02a0*/  IMAD R26, R8, R9, RZ ;  /* 0x00000009081a7224 */ /* 0x000fc800078e02ff */
[----:B------:R-:W-:Y:S08]  /*02b0*/  @!P3 BRA `(.L_x_25) ;  /* 0x000000080030b947 */ /* 0x000ff00003800000 */
[----:B------:R-:W-:Y:S02]  /*02c0*/  IMAD.MOV.U32 R22, RZ, RZ, R26 ;  /* 0x000000ffff167224 */ /* 0x000fe400078e001a */
[----:B------:R-:W-:-:S07]  /*02d0*/  IMAD.MOV.U32 R23, RZ, RZ, R7 ;  /* 0x000000ffff177224 */ /* 0x000fce00078e0007 */
.L_x_26:
[----:B------:R-:W-:Y:S02]  /*02e0*/  IMAD.U32 R8, RZ, RZ, UR5 ;  /* 0x00000005ff087e24 */ /* 0x000fe4000f8e00ff */
[----:B------:R-:W-:Y:S02]  /*02f0*/  IMAD.U32 R9, RZ, RZ, UR6 ;  /* 0x00000006ff097e24 */ /* 0x000fe4000f8e00ff */
[----:B------:R-:W-:-:S05]  /*0300*/  IMAD.WIDE R8, R22, 0x8, R8 ;  /* 0x0000000816087825 */ /* 0x000fca00078e0208 */
[----:B------:R-:W2:Y:S04]  /*0310*/  LDG.E.64 R10, desc[UR8][R8.64+-0x40] ;  /* 0xffffc008080a7981 */ /* 0x000ea8000c1e1b00 */
[----:B------:R-:W3:Y:S04]  /*0320*/  LDG.E.64 R12, desc[UR8][R8.64+-0x38] ;  /* 0xffffc808080c7981 */ /* 0x000ee8000c1e1b00 */
[----:B------:R-:W4:Y:S04]  /*0330*/  LDG.E.64 R14, desc[UR8][R8.64+-0x30] ;  /* 0xffffd008080e7981 */ /* 0x000f28000c1e1b00 */
[----:B------:R-:W5:Y:S04]  /*0340*/  LDG.E.64 R16, desc[UR8][R8.64+-0x28] ;  /* 0xffffd80808107981 */ /* 0x000f68000c1e1b00 */
[----:B------:R-:W5:Y:S01]  /*0350*/  LDG.E.64 R18, desc[UR8][R8.64+-0x20] ;  /* 0xffffe00808127981 */ /* 0x000f62000c1e1b00 */
[----:B------:R-:W-:-:S02]  /*0360*/  IMAD.MOV.U32 R27, RZ, RZ, R24 ;  /* 0x000000ffff1b7224 */ /* 0x000fc400078e0018 */
[----:B------:R-:W-:Y:S01]  /*0370*/  IMAD.MOV.U32 R21, RZ, RZ, R25 ;  /* 0x000000ffff157224 */ /* 0x000fe200078e0019 */
[----:B--2---:R-:W-:Y:S01]  /*0380*/  DSETP.MIN.AND P3, P4, R10, R24, PT ;  /* 0x000000180a00722a */ /* 0x004fe20003c60000 */
[----:B------:R-:W-:Y:S02]  /*0390*/  IMAD.MOV.U32 R20, RZ, RZ, R10 ;  /* 0x000000ffff147224 */ /* 0x000fe400078e000a */
[----:B------:R-:W-:Y:S02]  /*03a0*/  IMAD.MOV.U32 R24, RZ, RZ, R11 ;  /* 0x000000ffff187224 */ /* 0x000fe400078e000b */
[----:B------:R-:W2:Y:S01]  /*03b0*/  LDG.E.64 R10, desc[UR8][R8.64+-0x18] ;  /* 0xffffe808080a7981 */ /* 0x000ea2000c1e1b00 */
[----:B------:R-:W-:Y:S01]  /*03c0*/  SEL R20, R20, R27, P3 ;  /* 0x0000001b14147207 */ /* 0x000fe20001800000 */
[----:B---3--:R-:W-:Y:S01]  /*03d0*/  IMAD.MOV.U32 R28, RZ, RZ, R13 ;  /* 0x000000ffff1c7224 */ /* 0x008fe200078e000d */
[----:B------:R-:W-:-:S03]  /*03e0*/  FSEL R25, R24, R21, P3 ;  /* 0x0000001518197208 */ /* 0x000fc60001800000 */
[----:B------:R-:W-:-:S03]  /*03f0*/  IMAD.MOV.U32 R24, RZ, RZ, R20 ;  /* 0x000000ffff187224 */ /* 0x000fc600078e0014 */
[----:B------:R-:W-:-:S04]  /*0400*/  @P4 LOP3.LUT R25, R21, 0x80000, RZ, 0xfc, !PT ;  /* 0x0008000015194812 */ /* 0x000fc800078efcff */
[----:B------:R-:W-:Y:S01]  /*0410*/  MOV R21, R25 ;  /* 0x0000001900157202 */ /* 0x000fe20000000f00 */
[----:B------:R-:W-:-:S05]  /*0420*/  IMAD.MOV.U32 R25, RZ, RZ, R12 ;  /* 0x000000ffff197224 */ /* 0x000fca00078e000c */
[----:B------:R-:W-:Y:S01]  /*0430*/  DSETP.MIN.AND P3, P4, R20, R12, PT ;  /* 0x0000000c1400722a */ /* 0x000fe20003c60000 */
[----:B------:R-:W3:Y:S05]  /*0440*/  LDG.E.64 R12, desc[UR8][R8.64+-0x10] ;  /* 0xfffff008080c7981 */ /* 0x000eea000c1e1b00 */
[----:B------:R-:W-:Y:S02]  /*0450*/  FSEL R21, R21, R28, P3 ;  /* 0x0000001c15157208 */ /* 0x000fe40001800000 */
[----:B------:R-:W-:Y:S01]  /*0460*/  SEL R20, R24, R25, P3 ;  /* 0x0000001918147207 */ /* 0x000fe20001800000 */
[----:B----4-:R-:W-:-:S04]  /*0470*/  IMAD.MOV.U32 R25, RZ, RZ, R14 ;  /* 0x000000ffff197224 */ /* 0x010fc800078e000e */
[----:B------:R-:W-:Y:S01]  /*0480*/  IMAD.MOV.U32 R24, RZ, RZ, R20 ;  /* 0x000000ffff187224 */ /* 0x000fe200078e0014 */
[----:B------:R-:W-:Y:S01]  /*0490*/  @P4 LOP3.LUT R21, R28, 0x80000, RZ, 0xfc, !PT ;  /* 0x000800001c154812 */ /* 0x000fe200078efcff */
[----:B------:R-:W-:-:S05]  /*04a0*/  IMAD.MOV.U32 R28, RZ, RZ, R15 ;  /* 0x000000ffff1c7224 */ /* 0x000fca00078e000f */
[----:B------:R-:W-:Y:S01]  /*04b0*/  DSETP.MIN.AND P3, P4, R20, R14, PT ;  /* 0x0000000e1400722a */ /* 0x000fe20003c60000 */
[----:B------:R-:W4:Y:S05]  /*04c0*/  LDG.E.64 R14, desc[UR8][R8.64+-0x8] ;  /* 0xfffff808080e7981 */ /* 0x000f2a000c1e1b00 */
[----:B------:R-:W-:Y:S02]  /*04d0*/  FSEL R21, R21, R28, P3 ;  /* 0x0000001c15157208 */ /* 0x000fe40001800000 */
[----:B------:R-:W-:Y:S01]  /*04e0*/  SEL R20, R24, R25, P3 ;  /* 0x0000001918147207 */ /* 0x000fe20001800000 */
[----:B-----5:R-:W-:-:S04]  /*04f0*/  IMAD.MOV.U32 R25, RZ, RZ, R16 ;  /* 0x000000ffff197224 */ /* 0x020fc800078e0010 */
[----:B------:R-:W-:Y:S01]  /*0500*/  IMAD.MOV.U32 R24, RZ, RZ, R20 ;  /* 0x000000ffff187224 */ /* 0x000fe200078e0014 */
[----:B------:R-:W-:Y:S01]  /*0510*/  @P4 LOP3.LUT R21, R28, 0x80000, RZ, 0xfc, !PT ;  /* 0x000800001c154812 */ /* 0x000fe200078efcff */
[----:B------:R-:W-:-:S05]  /*0520*/  IMAD.MOV.U32 R28, RZ, RZ, R17 ;  /* 0x000000ffff1c7224 */ /* 0x000fca00078e0011 */
[----:B------:R-:W-:Y:S01]  /*0530*/  DSETP.MIN.AND P3, P4, R20, R16, PT ;  /* 0x000000101400722a */ /* 0x000fe20003c60000 */
[----:B------:R-:W5:Y:S05]  /*0540*/  LDG.E.64 R16, desc[UR8][R8.64] ;  /* 0x0000000808107981 */ /* 0x000f6a000c1e1b00 */
[----:B------:R-:W-:Y:S02]  /*0550*/  FSEL R21, R21, R28, P3 ;  /* 0x0000001c15157208 */ /* 0x000fe40001800000 */
[----:B------:R-:W-:Y:S01]  /*0560*/  SEL R20, R24, R25, P3 ;  /* 0x0000001918147207 */ /* 0x000fe20001800000 */
[----:B------:R-:W-:-:S04]  /*0570*/  IMAD.MOV.U32 R25, RZ, RZ, R18 ;  /* 0x000000ffff197224 */ /* 0x000fc800078e0012 */
[----:B------:R-:W-:Y:S01]  /*0580*/  IMAD.MOV.U32 R24, RZ, RZ, R20 ;  /* 0x000000ffff187224 */ /* 0x000fe200078e0014 */
[----:B------:R-:W-:Y:S01]  /*0590*/  @P4 LOP3.LUT R21, R28, 0x80000, RZ, 0xfc, !PT ;  /* 0x000800001c154812 */ /* 0x000fe200078efcff */
[----:B------:R-:W-:-:S05]  /*05a0*/  IMAD.MOV.U32 R28, RZ, RZ, R19 ;  /* 0x000000ffff1c7224 */ /* 0x000fca00078e0013 */
[----:B------:R-:W-:Y:S01]  /*05b0*/  DSETP.MIN.AND P3, P4, R20, R18, PT ;  /* 0x000000121400722a */ /* 0x000fe20003c60000 */
[----:B------:R-:W5:Y:S05]  /*05c0*/  LDG.E.64 R18, desc[UR8][R8.64+0x8] ;  /* 0x0000080808127981 */ /* 0x000f6a000c1e1b00 */
[----:B------:R-:W-:Y:S02]  /*05d0*/  FSEL R21, R21, R28, P3 ;  /* 0x0000001c15157208 */ /* 0x000fe40001800000 */
[----:B------:R-:W-:-:S05]  /*05e0*/  SEL R20, R24, R25, P3 ;  /* 0x0000001918147207 */ /* 0x000fca0001800000 */
[----:B------:R-:W-:Y:S01]  /*05f0*/  IMAD.MOV.U32 R24, RZ, RZ, R20 ;  /* 0x000000ffff187224 */ /* 0x000fe200078e0014 */
[----:B------:R-:W-:-:S06]  /*0600*/  @P4 LOP3.LUT R21, R28, 0x80000, RZ, 0xfc, !PT ;  /* 0x000800001c154812 */ /* 0x000fcc00078efcff */
[----:B--2---:R-:W-:Y:S01]  /*0610*/  DSETP.MIN.AND P3, P4, R20, R10, PT ;  /* 0x0000000a1400722a */ /* 0x004fe20003c60000 */
[----:B------:R-:W-:Y:S01]  /*0620*/  MOV R25, R10 ;  /* 0x0000000a00197202 */ /* 0x000fe20000000f00 */
[----:B------:R-:W-:Y:S02]  /*0630*/  IMAD.MOV.U32 R28, RZ, RZ, R11 ;  /* 0x000000ffff1c7224 */ /* 0x000fe400078e000b */
[----:B------:R-:W2:Y:S02]  /*0640*/  LDG.E.64 R10, desc[UR8][R8.64+0x10] ;  /* 0x00001008080a7981 */ /* 0x000ea4000c1e1b00 */
[----:B------:R-:W-:Y:S02]  /*0650*/  SEL R20, R24, R25, P3 ;  /* 0x0000001918147207 */ /* 0x000fe40001800000 */
[----:B------:R-:W-:-:S03]  /*0660*/  FSEL R21, R21, R28, P3 ;  /* 0x0000001c15157208 */ /* 0x000fc60001800000 */
[----:B------:R-:W-:-:S03]  /*0670*/  IMAD.MOV.U32 R24, RZ, RZ, R20 ;  /* 0x000000ffff187224 */ /* 0x000fc600078e0014 */
[----:B------:R-:W-:-:S06]  /*0680*/  @P4 LOP3.LUT R21, R28, 0x80000, RZ, 0xfc, !PT ;  /* 0x000800001c154812 */ /* 0x000fcc00078efcff */
[----:B---3--:R-:W-:Y:S01]  /*0690*/  DSETP.MIN.AND P3, P4, R20, R12, PT ;  /* 0x0000000c1400722a */ /* 0x008fe20003c60000 */
[----:B------:R-:W-:Y:S02]  /*06a0*/  IMAD.MOV.U32 R25, RZ, RZ, R12 ;  /* 0x000000ffff197224 */ /* 0x000fe400078e000c */
[----:B------:R-:W-:Y:S02]  /*06b0*/  IMAD.MOV.U32 R28, RZ, RZ, R13 ;  /* 0x000000ffff1c7224 */ /* 0x000fe400078e000d */
[----:B------:R-:W3:Y:S01]  /*06c0*/  LDG.E.64 R12, desc[UR8][R8.64+0x18] ;  /* 0x00001808080c7981 */ /* 0x000ee2000c1e1b00 */
[----:B------:R-:W-:Y:S02]  /*06d0*/  SEL R20, R24, R25, P3 ;  /* 0x0000001918147207 */ /* 0x000fe40001800000 */
[----:B------:R-:W-:-:S03]  /*06e0*/  FSEL R21, R21, R28, P3 ;  /* 0x0000001c15157208 */ /* 0x000fc60001800000 */
[----:B------:R-:W-:-:S03]  /*06f0*/  IMAD.MOV.U32 R24, RZ, RZ, R20 ;  /* 0x000000ffff187224 */ /* 0x000fc600078e0014 */
[----:B------:R-:W-:-:S06]  /*0700*/  @P4 LOP3.LUT R21, R28, 0x80000, RZ, 0xfc, !PT ;  /* 0x000800001c154812 */ /* 0x000fcc00078efcff */
[----:B----4-:R-:W-:Y:S01]  /*0710*/  DSETP.MIN.AND P3, P4, R20, R14, PT ;  /* 0x0000000e1400722a */ /* 0x010fe20003c60000 */
[----:B------:R-:W-:Y:S02]  /*0720*/  IMAD.MOV.U32 R25, RZ, RZ, R14 ;  /* 0x000000ffff197224 */ /* 0x000fe400078e000e */
[----:B------:R-:W-:Y:S02]  /*0730*/  IMAD.MOV.U32 R28, RZ, RZ, R15 ;  /* 0x000000ffff1c7224 */ /* 0x000fe400078e000f */
[----:B------:R-:W4:Y:S01]  /*0740*/  LDG.E.64 R14, desc[UR8][R8.64+0x20] ;  /* 0x00002008080e7981 */ /* 0x000f22000c1e1b00 */
[----:B------:R-:W-:Y:S02]  /*0750*/  SEL R20, R24, R25, P3 ;  /* 0x0000001918147207 */ /* 0x000fe40001800000 */
[----:B------:R-:W-:-:S03]  /*0760*/  FSEL R21, R21, R28, P3 ;  /* 0x0000001c15157208 */ /* 0x000fc60001800000 */
[----:B------:R-:W-:-:S03]  /*0770*/  IMAD.MOV.U32 R24, RZ, RZ, R20 ;  /* 0x000000ffff187224 */ /* 0x000fc600078e0014 */
[----:B------:R-:W-:-:S06]  /*0780*/  @P4 LOP3.LUT R21, R28, 0x80000, RZ, 0xfc, !PT ;  /* 0x000800001c154812 */ /* 0x000fcc00078efcff */
[----:B-----5:R-:W-:Y:S01]  /*0790*/  DSETP.MIN.AND P3, P4, R20, R16, PT ;  /* 0x000000101400722a */ /* 0x020fe20003c60000 */
[----:B------:R-:W-:Y:S02]  /*07a0*/  IMAD.MOV.U32 R25, RZ, RZ, R16 ;  /* 0x000000ffff197224 */ /* 0x000fe400078e0010 */
[----:B------:R-:W-:Y:S02]  /*07b0*/  IMAD.MOV.U32 R20, RZ, RZ, R17 ;  /* 0x000000ffff147224 */ /* 0x000fe400078e0011 */
[----:B------:R-:W5:Y:S01]  /*07c0*/  LDG.E.64 R16, desc[UR8][R8.64+0x28] ;  /* 0x0000280808107981 */ /* 0x000f62000c1e1b00 */
[----:B------:R-:W-:Y:S02]  /*07d0*/  SEL R24, R24, R25, P3 ;  /* 0x0000001918187207 */ /* 0x000fe40001800000 */
[----:B------:R-:W-:-:S03]  /*07e0*/  FSEL R21, R21, R20, P3 ;  /* 0x0000001415157208 */ /* 0x000fc60001800000 */
[----:B------:R-:W-:-:S03]  /*07f0*/  IMAD.MOV.U32 R27, RZ, RZ, R24 ;  /* 0x000000ffff1b7224 */ /* 0x000fc600078e0018 */
[----:B------:R-:W-:-:S05]  /*0800*/  @P4 LOP3.LUT R21, R20, 0x80000, RZ, 0xfc, !PT ;  /* 0x0008000014154812 */ /* 0x000fca00078efcff */
[----:B------:R-:W-:Y:S01]  /*0810*/  IMAD.MOV.U32 R25, RZ, RZ, R21 ;  /* 0x000000ffff197224 */ /* 0x000fe200078e0015 */
[----:B------:R-:W-:Y:S01]  /*0820*/  MOV R28, R19 ;  /* 0x00000013001c7202 */ /* 0x000fe20000000f00 */
[----:B------:R-:W5:Y:S04]  /*0830*/  LDG.E.64 R20, desc[UR8][R8.64+0x38] ;  /* 0x0000380808147981 */ /* 0x000f68000c1e1b00 */
[----:B------:R-:W-:Y:S01]  /*0840*/  DSETP.MIN.AND P3, P4, R24, R18, PT ;  /* 0x000000121800722a */ /* 0x000fe20003c60000 */
[----:B------:R-:W-:Y:S02]  /*0850*/  IMAD.MOV.U32 R24, RZ, RZ, R18 ;  /* 0x000000ffff187224 */ /* 0x000fe400078e0012 */
[----:B------:R0:W5:Y:S03]  /*0860*/  LDG.E.64 R18, desc[UR8][R8.64+0x30] ;  /* 0x0000300808127981 */ /* 0x000166000c1e1b00 */
[----:B------:R-:W-:-:S02]  /*0870*/  FSEL R25, R25, R28, P3 ;  /* 0x0000001c19197208 */ /* 0x000fc40001800000 */
[----:B------:R-:W-:-:S06]  /*0880*/  SEL R24, R27, R24, P3 ;  /* 0x000000181b187207 */ /* 0x000fcc0001800000 */
[----:B------:R-:W-:Y:S01]  /*0890*/  @P4 LOP3.LUT R25, R28, 0x80000, RZ, 0xfc, !PT ;  /* 0x000800001c194812 */ /* 0x000fe200078efcff */
[----:B------:R-:W-:Y:S02]  /*08a0*/  IMAD.MOV.U32 R27, RZ, RZ, R24 ;  /* 0x000000ffff1b7224 */ /* 0x000fe400078e0018 */
[----:B------:R-:W-:Y:S02]  /*08b0*/  VIADD R23, R23, 0x10 ;  /* 0x0000001017177836 */ /* 0x000fe40000000000 */
[----:B------:R-:W-:Y:S01]  /*08c0*/  VIADD R22, R22, 0x10 ;  /* 0x0000001016167836 */ /* 0x000fe20000000000 */
[----:B--2---:R-:W-:Y:S01]  /*08d0*/  DSETP.MIN.AND P3, P4, R24, R10, PT ;  /* 0x0000000a1800722a */ /* 0x004fe20003c60000 */
[----:B------:R-:W-:-:S05]  /*08e0*/  IMAD.MOV.U32 R24, RZ, RZ, R11 ;  /* 0x000000ffff187224 */ /* 0x000fca00078e000b */
[----:B------:R-:W-:Y:S02]  /*08f0*/  FSEL R25, R25, R24, P3 ;  /* 0x0000001819197208 */ /* 0x000fe40001800000 */
[----:B0-----:R-:W-:-:S06]  /*0900*/  SEL R8, R27, R10, P3 ;  /* 0x0000000a1b087207 */ /* 0x001fcc0001800000 */
[----:B------:R-:W-:-:S05]  /*0910*/  @P4 LOP3.LUT R25, R24, 0x80000, RZ, 0xfc, !PT ;  /* 0x0008000018194812 */ /* 0x000fca00078efcff */
[----:B------:R-:W-:-:S06]  /*0920*/  IMAD.MOV.U32 R9, RZ, RZ, R25 ;  /* 0x000000ffff097224 */ /* 0x000fcc00078e0019 */
[----:B---3--:R-:W-:Y:S01]  /*0930*/  DSETP.MIN.AND P3, P4, R8, R12, PT ;  /* 0x0000000c0800722a */ /* 0x008fe20003c60000 */
[----:B------:R-:W-:Y:S02]  /*0940*/  IMAD.MOV.U32 R11, RZ, RZ, R13 ;  /* 0x000000ffff0b7224 */ /* 0x000fe400078e000d */
[----:B------:R-:W-:-:S05]  /*0950*/  IMAD.MOV.U32 R10, RZ, RZ, R9 ;  /* 0x000000ffff0a7224 */ /* 0x000fca00078e0009 */
[----:B------:R-:W-:-:S06]  /*0960*/  FSEL R25, R10, R11, P3 ;  /* 0x0000000b0a197208 */ /* 0x000fcc0001800000 */
[----:B------:R-:W-:Y:S02]  /*0970*/  @P4 LOP3.LUT R25, R11, 0x80000, RZ, 0xfc, !PT ;  /* 0x000800000b194812 */ /* 0x000fe400078efcff */
[----:B------:R-:W-:-:S03]  /*0980*/  SEL R8, R8, R12, P3 ;  /* 0x0000000c08087207 */ /* 0x000fc60001800000 */
[----:B------:R-:W-:-:S06]  /*0990*/  IMAD.MOV.U32 R9, RZ, RZ, R25 ;  /* 0x000000ffff097224 */ /* 0x000fcc00078e0019 */
[----:B----4-:R-:W-:Y:S01]  /*09a0*/  DSETP.MIN.AND P3, P4, R8, R14, PT ;  /* 0x0000000e0800722a */ /* 0x010fe20003c60000 */
[----:B------:R-:W-:Y:S02]  /*09b0*/  IMAD.MOV.U32 R11, RZ, RZ, R15 ;  /* 0x000000ffff0b7224 */ /* 0x000fe400078e000f */
[----:B------:R-:W-:-:S05]  /*09c0*/  IMAD.MOV.U32 R10, RZ, RZ, R9 ;  /* 0x000000ffff0a7224 */ /* 0x000fca00078e0009 */
[----:B------:R-:W-:-:S06]  /*09d0*/  FSEL R13, R10, R11, P3 ;  /* 0x0000000b0a0d7208 */ /* 0x000fcc0001800000 */
[----:B------:R-:W-:Y:S02]  /*09e0*/  @P4 LOP3.LUT R13, R11, 0x80000, RZ, 0xfc, !PT ;  /* 0x000800000b0d4812 */ /* 0x000fe400078efcff */
[----:B------:R-:W-:-:S03]  /*09f0*/  SEL R8, R8, R14, P3 ;  /* 0x0000000e08087207 */ /* 0x000fc60001800000 */
[----:B------:R-:W-:-:S06]  /*0a00*/  IMAD.MOV.U32 R9, RZ, RZ, R13 ;  /* 0x000000ffff097224 */ /* 0x000fcc00078e000d */
[----:B-----5:R-:W-:Y:S01]  /*0a10*/  DSETP.MIN.AND P3, P4, R8, R16, PT ;  /* 0x000000100800722a */ /* 0x020fe20003c60000 */
[----:B------:R-:W-:Y:S02]  /*0a20*/  IMAD.MOV.U32 R11, RZ, RZ, R17 ;  /* 0x000000ffff0b7224 */ /* 0x000fe400078e0011 */
[----:B------:R-:W-:-:S05]  /*0a30*/  IMAD.MOV.U32 R10, RZ, RZ, R9 ;  /* 0x000000ffff0a7224 */ /* 0x000fca00078e0009 */
[----:B------:R-:W-:-:S06]  /*0a40*/  FSEL R13, R10, R11, P3 ;  /* 0x0000000b0a0d7208 */ /* 0x000fcc0001800000 */
[----:B------:R-:W-:Y:S02]  /*0a50*/  @P4 LOP3.LUT R13, R11, 0x80000, RZ, 0xfc, !PT ;  /* 0x000800000b0d4812 */ /* 0x000fe400078efcff */
[----:B------:R-:W-:-:S03]  /*0a60*/  SEL R8, R8, R16, P3 ;  /* 0x0000001008087207 */ /* 0x000fc60001800000 */
[----:B------:R-:W-:-:S06]  /*0a70*/  IMAD.MOV.U32 R9, RZ, RZ, R13 ;  /* 0x000000ffff097224 */ /* 0x000fcc00078e000d */
[----:B------:R-:W-:Y:S01]  /*0a80*/  DSETP.MIN.AND P3, P4, R8, R18, PT ;  /* 0x000000120800722a */ /* 0x000fe20003c60000 */
[----:B------:R-:W-:Y:S01]  /*0a90*/  IMAD.MOV.U32 R11, RZ, RZ, R19 ;  /* 0x000000ffff0b7224 */ /* 0x000fe200078e0013 */
[----:B------:R-:W-:-:S04]  /*0aa0*/  MOV R10, R9 ;  /* 0x00000009000a7202 */ /* 0x000fc80000000f00 */
[----:B------:R-:W-:Y:S02]  /*0ab0*/  FSEL R13, R10, R11, P3 ;  /* 0x0000000b0a0d7208 */ /* 0x000fe40001800000 */
[----:B------:R-:W-:-:S06]  /*0ac0*/  SEL R8, R8, R18, P3 ;  /* 0x0000001208087207 */ /* 0x000fcc0001800000 */
[----:B------:R-:W-:-:S05]  /*0ad0*/  @P4 LOP3.LUT R13, R11, 0x80000, RZ, 0xfc, !PT ;  /* 0x000800000b0d4812 */ /* 0x000fca00078efcff */
[----:B------:R-:W-:Y:S01]  /*0ae0*/  IMAD.MOV.U32 R9, RZ, RZ, R13 ;  /* 0x000000ffff097224 */ /* 0x000fe200078e000d */
[----:B------:R-:W-:-:S05]  /*0af0*/  ISETP.NE.AND P3, PT, R23, RZ, PT ;  /* 0x000000ff1700720c */ /* 0x000fca0003f65270 */
[----:B------:R-:W-:Y:S01]  /*0b00*/  DSETP.MIN.AND P4, P5, R8, R20, PT ;  /* 0x000000140800722a */ /* 0x000fe20003d80000 */
[----:B------:R-:W-:Y:S02]  /*0b10*/  IMAD.MOV.U32 R11, RZ, RZ, R21 ;  /* 0x000000ffff0b7224 */ /* 0x000fe400078e0015 */
[----:B------:R-:W-:-:S03]  /*0b20*/  IMAD.MOV.U32 R10, RZ, RZ, R9 ;  /* 0x000000ffff0a7224 */ /* 0x000fc600078e0009 */
[----:B------:R-:W-:Y:S02]  /*0b30*/  SEL R24, R8, R20, P4 ;  /* 0x0000001408187207 */ /* 0x000fe40002000000 */
[----:B------:R-:W-:-:S06]  /*0b40*/  FSEL R25, R10, R11, P4 ;  /* 0x0000000b0a197208 */ /* 0x000fcc0002000000 */
[----:B------:R-:W-:Y:S01]  /*0b50*/  @P5 LOP3.LUT R25, R11, 0x80000, RZ, 0xfc, !PT ;  /* 0x000800000b195812 */ /* 0x000fe200078efcff */
[----:B------:R-:W-:Y:S06]  /*0b60*/  @P3 BRA `(.L_x_26) ;  /* 0xfffffff400dc3947 */ /* 0x000fec000383ffff */
[----:B------:R-:W-:-:S07]  /*0b70*/  IMAD.MOV.U32 R27, RZ, RZ, R5 ;  /* 0x000000ffff1b7224 */ /* 0x000fce00078e0005 */
.L_x_25:
        /* <DEDUP_REMOVED lines=12> */
[----:B------:R-:W5:Y:S01]  /*0c40*/  LDG.E.64 R12, desc[UR8][R22.64+0x28] ;  /* 0x00002808160c7981 */ /* 0x000f62000c1e1b00 */
[----:B------:R-:W-:Y:S01]  /*0c50*/  IMAD.MOV.U32 R9, RZ, RZ, R25 ;  /* 0x000000ffff097224 */ /* 0x000fe200078e0019 */
[----:B--2---:R-:W-:Y:S01]  /*0c60*/  DSETP.MIN.AND P4, P5, R24, R10, PT ;  /* 0x0000000a1800722a */ /* 0x004fe20003d80000 */
[----:B------:R-:W-:-:S02]  /*0c70*/  IMAD.MOV.U32 R28, RZ, RZ, R11 ;  /* 0x000000ffff1c7224 */ /* 0x000fc400078e000b */
[----:B------:R-:W-:Y:S02]  /*0c80*/  IMAD.MOV.U32 R25, RZ, RZ, R10 ;  /* 0x000000ffff197224 */ /* 0x000fe400078e000a */
[----:B------:R-:W2:Y:S03]  /*0c90*/  LDG.E.64 R10, desc[UR8][R22.64+0x30] ;  /* 0x00003008160a7981 */ /* 0x000ea6000c1e1b00 */
[----:B------:R-:W-:Y:S02]  /*0ca0*/  SEL R8, R24, R25, P4 ;  /* 0x0000001918087207 */ /* 0x000fe40002000000 */
[----:B------:R0:W2:Y:S01]  /*0cb0*/  LDG.E.64 R24, desc[UR8][R22.64+0x38] ;  /* 0x0000380816187981 */ /* 0x0000a2000c1e1b00 */
[----:B------:R-:W-:-:S03]  /*0cc0*/  FSEL R9, R9, R28, P4 ;  /* 0x0000001c09097208 */ /* 0x000fc60002000000 */
[----:B------:R-:W-:-:S06]  /*0cd0*/  @P5 LOP3.LUT R9, R28, 0x80000, RZ, 0xfc, !PT ;  /* 0x000800001c095812 */ /* 0x000fcc00078efcff */
[----:B---3--:R-:W-:Y:S01]  /*0ce0*/  DSETP.MIN.AND P4, P5, R8, R20, PT ;  /* 0x000000140800722a */ /* 0x008fe20003d80000 */
[----:B------:R-:W-:Y:S02]  /*0cf0*/  IMAD.MOV.U32 R28, RZ, RZ, R8 ;  /* 0x000000ffff1c7224 */ /* 0x000fe400078e0008 */
[----:B------:R-:W-:-:S03]  /*0d00*/  IMAD.MOV.U32 R29, RZ, RZ, R20 ;  /* 0x000000ffff1d7224 */ /* 0x000fc600078e0014 */
[----:B------:R-:W-:Y:S02]  /*0d10*/  FSEL R9, R9, R21, P4 ;  /* 0x0000001509097208 */ /* 0x000fe40002000000 */
[----:B------:R-:W-:-:S06]  /*0d20*/  SEL R8, R28, R29, P4 ;  /* 0x0000001d1c087207 */ /* 0x000fcc0002000000 */
[----:B------:R-:W-:-:S06]  /*0d30*/  @P5 LOP3.LUT R9, R21, 0x80000, RZ, 0xfc, !PT ;  /* 0x0008000015095812 */ /* 0x000fcc00078efcff */
[----:B----4-:R-:W-:Y:S01]  /*0d40*/  DSETP.MIN.AND P4, P5, R8, R18, PT ;  /* 0x000000120800722a */ /* 0x010fe20003d80000 */
[----:B------:R-:W-:Y:S01]  /*0d50*/  IMAD.MOV.U32 R20, RZ, RZ, R8 ;  /* 0x000000ffff147224 */ /* 0x000fe200078e0008 */
[----:B0-----:R-:W-:-:S04]  /*0d60*/  MOV R22, R19 ;  /* 0x0000001300167202 */ /* 0x001fc80000000f00 */
[----:B------:R-:W-:Y:S02]  /*0d70*/  FSEL R9, R9, R22, P4 ;  /* 0x0000001609097208 */ /* 0x000fe40002000000 */
[----:B------:R-:W-:-:S06]  /*0d80*/  SEL R8, R20, R18, P4 ;  /* 0x0000001214087207 */ /* 0x000fcc0002000000 */
[----:B------:R-:W-:-:S06]  /*0d90*/  @P5 LOP3.LUT R9, R22, 0x80000, RZ, 0xfc, !PT ;  /* 0x0008000016095812 */ /* 0x000fcc00078efcff */
        /* <DEDUP_REMOVED lines=20> */
[----:B------:R-:W-:-:S04]  /*0ee0*/  IMAD.MOV.U32 R9, RZ, RZ, R17 ;  /* 0x000000ffff097224 */ /* 0x000fc800078e0011 */
[----:B------:R-:W-:Y:S02]  /*0ef0*/  IMAD.MOV.U32 R12, RZ, RZ, R9 ;  /* 0x000000ffff0c7224 */ /* 0x000fe400078e0009 */
[----:B------:R-:W-:Y:S01]  /*0f00*/  VIADD R27, R27, 0x8 ;  /* 0x000000081b1b7836 */ /* 0x000fe20000000000 */
[----:B--2---:R-:W-:Y:S01]  /*0f10*/  DSETP.MIN.AND P4, P5, R8, R10, PT ;  /* 0x0000000a0800722a */ /* 0x004fe20003d80000 */
[----:B------:R-:W-:-:S05]  /*0f20*/  IMAD.MOV.U32 R13, RZ, RZ, R11 ;  /* 0x000000ffff0d7224 */ /* 0x000fca00078e000b */
[----:B------:R-:W-:Y:S02]  /*0f30*/  FSEL R15, R12, R13, P4 ;  /* 0x0000000d0c0f7208 */ /* 0x000fe40002000000 */
[----:B------:R-:W-:-:S06]  /*0f40*/  SEL R8, R8, R10, P4 ;  /* 0x0000000a08087207 */ /* 0x000fcc0002000000 */
[----:B------:R-:W-:-:S05]  /*0f50*/  @P5 LOP3.LUT R15, R13, 0x80000, RZ, 0xfc, !PT ;  /* 0x000800000d0f5812 */ /* 0x000fca00078efcff */
[----:B------:R-:W-:-:S06]  /*0f60*/  IMAD.MOV.U32 R9, RZ, RZ, R15 ;  /* 0x000000ffff097224 */ /* 0x000fcc00078e000f */
[----:B------:R-:W-:Y:S01]  /*0f70*/  DSETP.MIN.AND P4, P5, R8, R24, PT ;  /* 0x000000180800722a */ /* 0x000fe20003d80000 */
[----:B------:R-:W-:Y:S01]  /*0f80*/  MOV R10, R9 ;  /* 0x00000009000a7202 */ /* 0x000fe20000000f00 */
[----:B------:R-:W-:-:S04]  /*0f90*/  IMAD.MOV.U32 R11, RZ, RZ, R24 ;  /* 0x000000ffff0b7224 */ /* 0x000fc800078e0018 */
[----:B------:R-:W-:Y:S02]  /*0fa0*/  FSEL R13, R10, R25, P4 ;  /* 0x000000190a0d7208 */ /* 0x000fe40002000000 */
[----:B------:R-:W-:-:S06]  /*0fb0*/  SEL R24, R8, R11, P4 ;  /* 0x0000000b08187207 */ /* 0x000fcc0002000000 */
[----:B------:R-:W-:-:S05]  /*0fc0*/  @P5 LOP3.LUT R13, R25, 0x80000, RZ, 0xfc, !PT ;  /* 0x00080000190d5812 */ /* 0x000fca00078efcff */
[----:B------:R-:W-:-:S07]  /*0fd0*/  IMAD.MOV.U32 R25, RZ, RZ, R13 ;  /* 0x000000ffff197224 */ /* 0x000fce00078e000d */
.L_x_28:
        /* <DEDUP_REMOVED lines=9> */
[----:B------:R3:W5:Y:S01]  /*1070*/  LDG.E.64 R8, desc[UR8][R16.64+0x18] ;  /* 0x0000180810087981 */ /* 0x000762000c1e1b00 */
[----:B------:R-:W-:-:S02]  /*1080*/  IMAD.MOV.U32 R18, RZ, RZ, R25 ;  /* 0x000000ffff127224 */ /* 0x000fc400078e0019 */
[----:B------:R-:W-:Y:S01]  /*1090*/  VIADD R27, R27, 0x4 ;  /* 0x000000041b1b7836 */ /* 0x000fe20000000000 */
[----:B--2---:R-:W-:Y:S01]  /*10a0*/  DSETP.MIN.AND P4, P5, R24, R14, PT ;  /* 0x0000000e1800722a */ /* 0x004fe20003d80000 */
[----:B------:R-:W-:Y:S02]  /*10b0*/  IMAD.MOV.U32 R19, RZ, RZ, R15 ;  /* 0x000000ffff137224 */ /* 0x000fe400078e000f */
[----:B---3--:R-:W-:-:S03]  /*10c0*/  IMAD.MOV.U32 R17, RZ, RZ, R13 ;  /* 0x000000ffff117224 */ /* 0x008fc600078e000d */
[----:B------:R-:W-:Y:S02]  /*10d0*/  FSEL R21, R18, R19, P4 ;  /* 0x0000001312157208 */ /* 0x000fe40002000000 */
[----:B------:R-:W-:Y:S01]  /*10e0*/  SEL R14, R24, R14, P4 ;  /* 0x0000000e180e7207 */ /* 0x000fe20002000000 */
[----:B-----5:R-:W-:-:S05]  /*10f0*/  IMAD.MOV.U32 R25, RZ, RZ, R8 ;  /* 0x000000ffff197224 */ /* 0x020fca00078e0008 */
[----:B------:R-:W-:-:S05]  /*1100*/  @P5 LOP3.LUT R21, R19, 0x80000, RZ, 0xfc, !PT ;  /* 0x0008000013155812 */ /* 0x000fca00078efcff */
[----:B------:R-:W-:-:S04]  /*1110*/  IMAD.MOV.U32 R15, RZ, RZ, R21 ;  /* 0x000000ffff0f7224 */ /* 0x000fc800078e0015 */
[----:B------:R-:W-:Y:S02]  /*1120*/  IMAD.MOV.U32 R16, RZ, RZ, R15 ;  /* 0x000000ffff107224 */ /* 0x000fe400078e000f */
[----:B------:R-:W-:Y:S01]  /*1130*/  DSETP.MIN.AND P4, P5, R14, R12, PT ;  /* 0x0000000c0e00722a */ /* 0x000fe20003d80000 */
[----:B----4-:R-:W-:-:S05]  /*1140*/  IMAD.MOV.U32 R15, RZ, RZ, R11 ;  /* 0x000000ffff0f7224 */ /* 0x010fca00078e000b */
[----:B------:R-:W-:Y:S02]  /*1150*/  FSEL R19, R16, R17, P4 ;  /* 0x0000001110137208 */ /* 0x000fe40002000000 */
[----:B------:R-:W-:-:S06]  /*1160*/  SEL R12, R14, R12, P4 ;  /* 0x0000000c0e0c7207 */ /* 0x000fcc0002000000 */
[----:B------:R-:W-:-:S05]  /*1170*/  @P5 LOP3.LUT R19, R17, 0x80000, RZ, 0xfc, !PT ;  /* 0x0008000011135812 */ /* 0x000fca00078efcff */
[----:B------:R-:W-:-:S04]  /*1180*/  IMAD.MOV.U32 R13, RZ, RZ, R19 ;  /* 0x000000ffff0d7224 */ /* 0x000fc800078e0013 */
[----:B------:R-:W-:Y:S02]  /*1190*/  IMAD.MOV.U32 R14, RZ, RZ, R13 ;  /* 0x000000ffff0e7224 */ /* 0x000fe400078e000d */
[----:B------:R-:W-:-:S06]  /*11a0*/  DSETP.MIN.AND P4, P5, R12, R10, PT ;  /* 0x0000000a0c00722a */ /* 0x000fcc0003d80000 */
[----:B------:R-:W-:Y:S02]  /*11b0*/  FSEL R17, R14, R15, P4 ;  /* 0x0000000f0e117208 */ /* 0x000fe40002000000 */
[----:B------:R-:W-:-:S06]  /*11c0*/  SEL R10, R12, R10, P4 ;  /* 0x0000000a0c0a7207 */ /* 0x000fcc0002000000 */
[----:B------:R-:W-:-:S05]  /*11d0*/  @P5 LOP3.LUT R17, R15, 0x80000, RZ, 0xfc, !PT ;  /* 0x000800000f115812 */ /* 0x000fca00078efcff */
[----:B------:R-:W-:-:S06]  /*11e0*/  IMAD.MOV.U32 R11, RZ, RZ, R17 ;  /* 0x000000ffff0b7224 */ /* 0x000fcc00078e0011 */
[----:B------:R-:W-:Y:S01]  /*11f0*/  DSETP.MIN.AND P4, P5, R10, R8, PT ;  /* 0x000000080a00722a */ /* 0x000fe20003d80000 */
[----:B------:R-:W-:-:S05]  /*1200*/  MOV R8, R11 ;  /* 0x0000000b00087202 */ /* 0x000fca0000000f00 */
[----:B------:R-:W-:Y:S02]  /*1210*/  FSEL R13, R8, R9, P4 ;  /* 0x00000009080d7208 */ /* 0x000fe40002000000 */
[----:B------:R-:W-:-:S06]  /*1220*/  SEL R24, R10, R25, P4 ;  /* 0x000000190a187207 */ /* 0x000fcc0002000000 */
[----:B------:R-:W-:-:S05]  /*1230*/  @P5 LOP3.LUT R13, R9, 0x80000, RZ, 0xfc, !PT ;  /* 0x00080000090d5812 */ /* 0x000fca00078efcff */
[----:B------:R-:W-:-:S07]  /*1240*/  IMAD.MOV.U32 R25, RZ, RZ, R13 ;  /* 0x000000ffff197224 */ /* 0x000fce00078e000d */
.L_x_29:
[----:B------:R-:W-:Y:S05]  /*1250*/  @!P3 BRA `(.L_x_27) ;  /* 0x000000000078b947 */ /* 0x000fea0003800000 */
[----:B------:R-:W0:Y:S01]  /*1260*/  LDC.64 R8, c[0x0][0x390] ;  /* 0x0000e400ff087b82 */ /* 0x000e220000000a00 */
[----:B------:R-:W-:-:S04]  /*1270*/  IMAD.IADD R11, R26, 0x1, R27 ;  /* 0x000000011a0b7824 */ /* 0x000fc800078e021b */
[----:B0-----:R-:W-:-:S05]  /*1280*/  IMAD.WIDE R8, R11, 0x8, R8 ;  /* 0x000000080b087825 */ /* 0x001fca00078e0208 */
[----:B------:R-:W2:Y:S01]  /*1290*/  LDG.E.64 R10, desc[UR8][R8.64] ;  /* 0x00000008080a7981 */ /* 0x000ea2000c1e1b00 */
[----:B------:R-:W-:Y:S01]  /*12a0*/  ISETP.NE.AND P3, PT, R6, 0x1, PT ;  /* 0x000000010600780c */ /* 0x000fe20003f65270 */
[----:B------:R-:W-:Y:S01]  /*12b0*/  IMAD.MOV.U32 R12, RZ, RZ, R25 ;  /* 0x000000ffff0c7224 */ /* 0x000fe200078e0019 */
[----:B--2---:R-:W-:Y:S01]  /*12c0*/  DSETP.MIN.AND P4, P5, R24, R10, PT ;  /* 0x0000000a1800722a */ /* 0x004fe20003d80000 */
[----:B------:R-:W-:-:S05]  /*12d0*/  IMAD.MOV.U32 R13, RZ, RZ, R11 ;  /* 0x000000ffff0d7224 */ /* 0x000fca00078e000b */
[----:B------:R-:W-:Y:S02]  /*12e0*/  FSEL R25, R12, R13, P4 ;  /* 0x0000000d0c197208 */ /* 0x000fe40002000000 */
[----:B------:R-:W-:-:S06]  /*12f0*/  SEL R24, R24, R10, P4 ;  /* 0x0000000a18187207 */ /* 0x000fcc0002000000 */
[----:B------:R-:W-:Y:S01]  /*1300*/  @P5 LOP3.LUT R25, R13, 0x80000, RZ, 0xfc, !PT ;  /* 0x000800000d195812 */ /* 0x000fe200078efcff */
[----:B------:R-:W-:Y:S06]  /*1310*/  @!P3 BRA `(.L_x_27) ;  /* 0x000000000048b947 */ /* 0x000fec0003800000 */
[----:B------:R-:W2:Y:S01]  /*1320*/  LDG.E.64 R12, desc[UR8][R8.64+0x8] ;  /* 0x00000808080c7981 */ /* 0x000ea2000c1e1b00 */
[----:B------:R-:W-:-:S13]  /*1330*/  ISETP.NE.AND P3, PT, R6, 0x2, PT ;  /* 0x000000020600780c */ /* 0x000fda0003f65270 */
[----:B------:R-:W3:Y:S01]  /*1340*/  @P3 LDG.E.64 R10, desc[UR8][R8.64+0x10] ;  /* 0x00001008080a3981 */ /* 0x000ee2000c1e1b00 */
[----:B------:R-:W-:Y:S01]  /*1350*/  IMAD.MOV.U32 R14, RZ, RZ, R25 ;  /* 0x000000ffff0e7224 */ /* 0x000fe200078e0019 */
[----:B--2---:R-:W-:Y:S01]  /*1360*/  DSETP.MIN.AND P4, P5, R24, R12, PT ;  /* 0x0000000c1800722a */ /* 0x004fe20003d80000 */
[----:B------:R-:W-:-:S05]  /*1370*/  IMAD.MOV.U32 R15, RZ, RZ, R13 ;  /* 0x000000ffff0f7224 */ /* 0x000fca00078e000d */
[----:B------:R-:W-:Y:S02]  /*1380*/  FSEL R17, R14, R15, P4 ;  /* 0x0000000f0e117208 */ /* 0x000fe40002000000 */
[----:B------:R-:W-:-:S06]  /*1390*/  SEL R24, R24, R12, P4 ;  /* 0x0000000c18187207 */ /* 0x000fcc0002000000 */
[----:B------:R-:W-:Y:S01]  /*13a0*/  @P5 LOP3.LUT R17, R15, 0x80000, RZ, 0xfc, !PT ;  /* 0x000800000f115812 */ /* 0x000fe200078efcff */
[----:B---3--:R-:W-:-:S04]  /*13b0*/  @P3 IMAD.MOV.U32 R9, RZ, RZ, R11 ;  /* 0x000000ffff093224 */ /* 0x008fc800078e000b */
[----:B------:R-:W-:Y:S01]  /*13c0*/  IMAD.MOV.U32 R25, RZ, RZ, R17 ;  /* 0x000000ffff197224 */ /* 0x000fe200078e0011 */
[----:B------:R-:W-:-:S03]  /*13d0*/  @P3 LOP3.LUT R12, R9, 0x80000, RZ, 0xfc, !PT ;  /* 0x00080000090c3812 */ /* 0x000fc600078efcff */
[----:B------:R-:W-:Y:S02]  /*13e0*/  @P3 IMAD.MOV.U32 R8, RZ, RZ, R25 ;  /* 0x000000ffff083224 */ /* 0x000fe400078e0019 */
[----:B------:R-:W-:-:S06]  /*13f0*/  @P3 DSETP.MIN.AND P4, P5, R24, R10, PT ;  /* 0x0000000a1800322a */ /* 0x000fcc0003d80000 */
[----:B------:R-:W-:Y:S01]  /*1400*/  @P3 FSEL R9, R8, R9, P4 ;  /* 0x0000000908093208 */ /* 0x000fe20002000000 */
[----:B------:R-:W-:-:S03]  /*1410*/  @P3 IMAD.MOV.U32 R8, RZ, RZ, R24 ;  /* 0x000000ffff083224 */ /* 0x000fc600078e0018 */
[----:B------:R-:W-:Y:S02]  /*1420*/  @P3 SEL R25, R12, R9, P5 ;  /* 0x000000090c193207 */ /* 0x000fe40002800000 */
[----:B------:R-:W-:-:S07]  /*1430*/  @P3 SEL R24, R8, R10, P4 ;  /* 0x0000000a08183207 */ /* 0x000fce0002000000 */
.L_x_27:
[----:B------:R-:W-:Y:S05]  /*1440*/  @P0 BRA `(.L_x_30) ;  /* 0xffffffec00740947 */ /* 0x000fea000383ffff */
.L_x_24:
[----:B------:R-:W0:Y:S01]  /*1450*/  LDC.64 R4, c[0x0][0x398] ;  /* 0x0000e600ff047b82 */ /* 0x000e220000000a00 */
[----:B------:R-:W-:-:S04]  /*1460*/  IMAD R3, R0, UR10, R3 ;  /* 0x0000000a00037c24 */ /* 0x000fc8000f8e0203 */
[----:B0-----:R-:W-:-:S05]  /*1470*/  IMAD.WIDE R2, R3, 0x8, R4 ;  /* 0x0000000803027825 */ /* 0x001fca00078e0204 */
[----:B------:R-:W-:Y:S01]  /*1480*/  STG.E.64 desc[UR8][R2.64], R24 ;  /* 0x0000001802007986 */ /* 0x000fe2000c101b08 */
[----:B------:R-:W-:Y:S05]  /*1490*/  EXIT ;  /* 0x000000000000794d */ /* 0x000fea0003800000 */
.L_x_31:
        /* <DEDUP_REMOVED lines=14> */
.L_x_189:


//--------------------- .text.maxPooling          --------------------------
	.section	.text.maxPooling,"ax",@progbits
	.align	128
        .global         maxPooling
        .type           maxPooling,@function
        .size           maxPooling,(.L_x_190 - maxPooling)
        .other          maxPooling,@"STO_CUDA_ENTRY STV_DEFAULT"
maxPooling:
.text.maxPooling:
        /* <DEDUP_REMOVED lines=16> */
[----:B------:R-:W-:Y:S01]  /*0100*/  IMAD.MOV.U32 R25, RZ, RZ, -0x382d312d ;  /* 0xc7d2ced3ff197424 */ /* 0x000fe200078e00ff */
[----:B0-----:R-:W-:-:S13]  /*0110*/  ISETP.GE.AND P0, PT, R6, 0x1, PT ;  /* 0x000000010600780c */ /* 0x001fda0003f06270 */
[----:B-1----:R-:W-:Y:S05]  /*0120*/  @!P0 BRA `(.L_x_32) ;  /* 0x0000001000c88947 */ /* 0x002fea0003800000 */
[----:B------:R-:W0:Y:S01]  /*0130*/  LDCU.64 UR6, c[0x0][0x390] ;  /* 0x00007200ff0677ac */ /* 0x000e220008000a00 */
[C---:B------:R-:W-:Y:S01]  /*0140*/  LOP3.LUT R2, R6.reuse, 0xf, RZ, 0xc0, !PT ;  /* 0x0000000f06027812 */ /* 0x040fe200078ec0ff */
[----:B------:R-:W-:Y:S01]  /*0150*/  IMAD.MOV.U32 R24, RZ, RZ, 0x2a16a1b1 ;  /* 0x2a16a1b1ff187424 */ /* 0x000fe200078e00ff */
[----:B------:R-:W-:Y:S01]  /*0160*/  LOP3.LUT R4, R6, 0x7, RZ, 0xc0, !PT ;  /* 0x0000000706047812 */ /* 0x000fe200078ec0ff */
[----:B------:R-:W-:Y:S01]  /*0170*/  IMAD.MOV.U32 R25, RZ, RZ, -0x382d312d ;  /* 0xc7d2ced3ff197424 */ /* 0x000fe200078e00ff */
        /* <DEDUP_REMOVED lines=10> */
.L_x_38:
        /* <DEDUP_REMOVED lines=12> */
.L_x_34:
        /* <DEDUP_REMOVED lines=10> */
[----:B--2---:R-:W-:Y:S01]  /*0380*/  DSETP.MAX.AND P3, P4, R10, R24, PT ;  /* 0x000000180a00722a */ /* 0x004fe20003c6f000 */
        /* <DEDUP_REMOVED lines=10> */
[----:B------:R-:W-:Y:S01]  /*0430*/  DSETP.MAX.AND P3, P4, R20, R12, PT ;  /* 0x0000000c1400722a */ /* 0x000fe20003c6f000 */
[----:B------:R-:W3:Y:S05]  /*0440*/  LDG.E.64 R12, desc[UR8][R8.64+-0x10] ;  /* 0xfffff008080c7981 */ /* 0x000eea000c1e1b00 */
[----:B------:R-:W-:Y:S02]  /*0450*/  FSEL R21, R21, R28, P3 ;  /* 0x0000001c15157208 */ /* 0x000fe40001800000 */
[----:B------:R-:W-:Y:S01]  /*0460*/  SEL R20, R24, R25, P3 ;  /* 0x0000001918147207 */ /* 0x000fe20001800000 */
[----:B----4-:R-:W-:-:S04]  /*0470*/  IMAD.MOV.U32 R25, RZ, RZ, R14 ;  /* 0x000000ffff197224 */ /* 0x010fc800078e000e */
[----:B------:R-:W-:Y:S01]  /*0480*/  IMAD.MOV.U32 R24, RZ, RZ, R20 ;  /* 0x000000ffff187224 */ /* 0x000fe200078e0014 */
[----:B------:R-:W-:Y:S01]  /*0490*/  @P4 LOP3.LUT R21, R28, 0x80000, RZ, 0xfc, !PT ;  /* 0x000800001c154812 */ /* 0x000fe200078efcff */
[----:B------:R-:W-:-:S05]  /*04a0*/  IMAD.MOV.U32 R28, RZ, RZ, R15 ;  /* 0x000000ffff1c7224 */ /* 0x000fca00078e000f */
[----:B------:R-:W-:Y:S01]  /*04b0*/  DSETP.MAX.AND P3, P4, R20, R14, PT ;  /* 0x0000000e1400722a */ /* 0x000fe20003c6f000 */
[----:B------:R-:W4:Y:S05]  /*04c0*/  LDG.E.64 R14, desc[UR8][R8.64+-0x8] ;  /* 0xfffff808080e7981 */ /* 0x000f2a000c1e1b00 */
[----:B------:R-:W-:Y:S02]  /*04d0*/  FSEL R21, R21, R28, P3 ;  /* 0x0000001c15157208 */ /* 0x000fe40001800000 */
[----:B------:R-:W-:Y:S01]  /*04e0*/  SEL R20, R24, R25, P3 ;  /* 0x0000001918147207 */ /* 0x000fe20001800000 */
[----:B-----5:R-:W-:-:S04]  /*04f0*/  IMAD.MOV.U32 R25, RZ, RZ, R16 ;  /* 0x000000ffff197224 */ /* 0x020fc800078e0010 */
[----:B------:R-:W-:Y:S01]  /*0500*/  IMAD.MOV.U32 R24, RZ, RZ, R20 ;  /* 0x000000ffff187224 */ /* 0x000fe200078e0014 */
[----:B------:R-:W-:Y:S01]  /*0510*/  @P4 LOP3.LUT R21, R28, 0x80000, RZ, 0xfc, !PT ;  /* 0x000800001c154812 */ /* 0x000fe200078efcff */
[----:B------:R-:W-:-:S05]  /*0520*/  IMAD.MOV.U32 R28, RZ, RZ, R17 ;  /* 0x000000ffff1c7224 */ /* 0x000fca00078e0011 */
[----:B------:R-:W-:Y:S01]  /*0530*/  DSETP.MAX.AND P3, P4, R20, R16, PT ;  /* 0x000000101400722a */ /* 0x000fe20003c6f000 */
[----:B------:R-:W5:Y:S05]  /*0540*/  LDG.E.64 R16, desc[UR8][R8.64] ;  /* 0x0000000808107981 */ /* 0x000f6a000c1e1b00 */
[----:B------:R-:W-:Y:S02]  /*0550*/  FSEL R21, R21, R28, P3 ;  /* 0x0000001c15157208 */ /* 0x000fe40001800000 */
[----:B------:R-:W-:Y:S01]  /*0560*/  SEL R20, R24, R25, P3 ;  /* 0x0000001918147207 */ /* 0x000fe20001800000 */
[----:B------:R-:W-:-:S04]  /*0570*/  IMAD.MOV.U32 R25, RZ, RZ, R18 ;  /* 0x000000ffff197224 */ /* 0x000fc800078e0012 */
[----:B------:R-:W-:Y:S01]  /*0580*/  IMAD.MOV.U32 R24, RZ, RZ, R20 ;  /* 0x000000ffff187224 */ /* 0x000fe200078e0014 */
[----:B------:R-:W-:Y:S01]  /*0590*/  @P4 LOP3.LUT R21, R28, 0x80000, RZ, 0xfc, !PT ;  /* 0x000800001c154812 */ /* 0x000fe200078efcff */
[----:B------:R-:W-:-:S05]  /*05a0*/  IMAD.MOV.U32 R28, RZ, RZ, R19 ;  /* 0x000000ffff1c7224 */ /* 0x000fca00078e0013 */
[----:B------:R-:W-:Y:S01]  /*05b0*/  DSETP.MAX.AND P3, P4, R20, R18, PT ;  /* 0x000000121400722a */ /* 0x000fe20003c6f000 */
[----:B------:R-:W5:Y:S05]  /*05c0*/  LDG.E.64 R18, desc[UR8][R8.64+0x8] ;  /* 0x0000080808127981 */ /* 0x000f6a000c1e1b00 */
[----:B------:R-:W-:Y:S02]  /*05d0*/  FSEL R21, R21, R28, P3 ;  /* 0x0000001c15157208 */ /* 0x000fe40001800000 */
[----:B------:R-:W-:-:S05]  /*05e0*/  SEL R20, R24, R25, P3 ;  /* 0x0000001918147207 */ /* 0x000fca0001800000 */
[----:B------:R-:W-:Y:S01]  /*05f0*/  IMAD.MOV.U32 R24, RZ, RZ, R20 ;  /* 0x000000ffff187224 */ /* 0x000fe200078e0014 */
[----:B------:R-:W-:-:S06]  /*0600*/  @P4 LOP3.LUT R21, R28, 0x80000, RZ, 0xfc, !PT ;  /* 0x000800001c154812 */ /* 0x000fcc00078efcff */
[----:B--2---:R-:W-:Y:S01]  /*0610*/  DSETP.MAX.AND P3, P4, R20, R10, PT ;  /* 0x0000000a1400722a */ /* 0x004fe20003c6f000 */
[----:B------:R-:W-:Y:S01]  /*0620*/  MOV R25, R10 ;  /* 0x0000000a00197202 */ /* 0x000fe20000000f00 */
[----:B------:R-:W-:Y:S02]  /*0630*/  IMAD.MOV.U32 R28, RZ, RZ, R11 ;  /* 0x000000ffff1c7224 */ /* 0x000fe400078e000b */
[----:B------:R-:W2:Y:S02]  /*0640*/  LDG.E.64 R10, desc[UR8][R8.64+0x10] ;  /* 0x00001008080a7981 */ /* 0x000ea4000c1e1b00 */
[----:B------:R-:W-:Y:S02]  /*0650*/  SEL R20, R24, R25, P3 ;  /* 0x0000001918147207 */ /* 0x000fe40001800000 */
[----:B------:R-:W-:-:S03]  /*0660*/  FSEL R21, R21, R28, P3 ;  /* 0x0000001c15157208 */ /* 0x000fc60001800000 */
[----:B------:R-:W-:-:S03]  /*0670*/  IMAD.MOV.U32 R24, RZ, RZ, R20 ;  /* 0x000000ffff187224 */ /* 0x000fc600078e0014 */
[----:B------:R-:W-:-:S06]  /*0680*/  @P4 LOP3.LUT R21, R28, 0x80000, RZ, 0xfc, !PT ;  /* 0x000800001c154812 */ /* 0x000fcc00078efcff */
[----:B---3--:R-:W-:Y:S01]  /*0690*/  DSETP.MAX.AND P3, P4, R20, R12, PT ;  /* 0x0000000c1400722a */ /* 0x008fe20003c6f000 */
[----:B------:R-:W-:Y:S02]  /*06a0*/  IMAD.MOV.U32 R25, RZ, RZ, R12 ;  /* 0x000000ffff197224 */ /* 0x000fe400078e000c */
[----:B------:R-:W-:Y:S02]  /*06b0*/  IMAD.MOV.U32 R28, RZ, RZ, R13 ;  /* 0x000000ffff1c7224 */ /* 0x000fe400078e000d */
[----:B------:R-:W3:Y:S01]  /*06c0*/  LDG.E.64 R12, desc[UR8][R8.64+0x18] ;  /* 0x00001808080c7981 */ /* 0x000ee2000c1e1b00 */
[----:B------:R-:W-:Y:S02]  /*06d0*/  SEL R20, R24, R25, P3 ;  /* 0x0000001918147207 */ /* 0x000fe40001800000 */
[----:B------:R-:W-:-:S03]  /*06e0*/  FSEL R21, R21, R28, P3 ;  /* 0x0000001c15157208 */ /* 0x000fc60001800000 */
[----:B------:R-:W-:-:S03]  /*06f0*/  IMAD.MOV.U32 R24, RZ, RZ, R20 ;  /* 0x000000ffff187224 */ /* 0x000fc600078e0014 */
[----:B------:R-:W-:-:S06]  /*0700*/  @P4 LOP3.LUT R21, R28, 0x80000, RZ, 0xfc, !PT ;  /* 0x000800001c154812 */ /* 0x000fcc00078efcff */
[----:B----4-:R-:W-:Y:S01]  /*0710*/  DSETP.MAX.AND P3, P4, R20, R14, PT ;  /* 0x0000000e1400722a */ /* 0x010fe20003c6f000 */
[----:B------:R-:W-:Y:S02]  /*0720*/  IMAD.MOV.U32 R25, RZ, RZ, R14 ;  /* 0x000000ffff197224 */ /* 0x000fe400078e000e */
[----:B------:R-:W-:Y:S02]  /*0730*/  IMAD.MOV.U32 R28, RZ, RZ, R15 ;  /* 0x000000ffff1c7224 */ /* 0x000fe400078e000f */
[----:B------:R-:W4:Y:S01]  /*0740*/  LDG.E.64 R14, desc[UR8][R8.64+0x20] ;  /* 0x00002008080e7981 */ /* 0x000f22000c1e1b00 */
[----:B------:R-:W-:Y:S02]  /*0750*/  SEL R20, R24, R25, P3 ;  /* 0x0000001918147207 */ /* 0x000fe40001800000 */
[----:B------:R-:W-:-:S03]  /*0760*/  FSEL R21, R21, R28, P3 ;  /* 0x0000001c15157208 */ /* 0x000fc60001800000 */
[----:B------:R-:W-:-:S03]  /*0770*/  IMAD.MOV.U32 R24, RZ, RZ, R20 ;  /* 0x000000ffff187224 */ /* 0x000fc600078e0014 */
[----:B------:R-:W-:-:S06]  /*0780*/  @P4 LOP3.LUT R21, R28, 0x80000, RZ, 0xfc, !PT ;  /* 0x000800001c154812 */ /* 0x000fcc00078efcff */
[----:B-----5:R-:W-:Y:S01]  /*0790*/  DSETP.MAX.AND P3, P4, R20, R16, PT ;  /* 0x000000101400722a */ /* 0x020fe20003c6f000 */
        /* <DEDUP_REMOVED lines=10> */
[----:B------:R-:W-:Y:S01]  /*0840*/  DSETP.MAX.AND P3, P4, R24, R18, PT ;  /* 0x000000121800722a */ /* 0x000fe20003c6f000 */
        /* <DEDUP_REMOVED lines=8> */
[----:B--2---:R-:W-:Y:S01]  /*08d0*/  DSETP.MAX.AND P3, P4, R24, R10, PT ;  /* 0x0000000a1800722a */ /* 0x004fe20003c6f000 */
[----:B------:R-:W-:-:S05]  /*08e0*/  IMAD.MOV.U32 R24, RZ, RZ, R11 ;  /* 0x000000ffff187224 */ /* 0x000fca00078e000b */
[----:B------:R-:W-:Y:S02]  /*08f0*/  FSEL R25, R25, R24, P3 ;  /* 0x0000001819197208 */ /* 0x000fe40001800000 */
[----:B0-----:R-:W-:-:S06]  /*0900*/  SEL R8, R27, R10, P3 ;  /* 0x0000000a1b087207 */ /* 0x001fcc0001800000 */
[----:B------:R-:W-:-:S05]  /*0910*/  @P4 LOP3.LUT R25, R24, 0x80000, RZ, 0xfc, !PT ;  /* 0x0008000018194812 */ /* 0x000fca00078efcff */
[----:B------:R-:W-:-:S06]  /*0920*/  IMAD.MOV.U32 R9, RZ, RZ, R25 ;  /* 0x000000ffff097224 */ /* 0x000fcc00078e0019 */
[----:B---3--:R-:W-:Y:S01]  /*0930*/  DSETP.MAX.AND P3, P4, R8, R12, PT ;  /* 0x0000000c0800722a */ /* 0x008fe20003c6f000 */
[----:B------:R-:W-:Y:S02]  /*0940*/  IMAD.MOV.U32 R11, RZ, RZ, R13 ;  /* 0x000000ffff0b7224 */ /* 0x000fe400078e000d */
[----:B------:R-:W-:-:S05]  /*0950*/  IMAD.MOV.U32 R10, RZ, RZ, R9 ;  /* 0x000000ffff0a7224 */ /* 0x000fca00078e0009 */
[----:B------:R-:W-:-:S06]  /*0960*/  FSEL R25, R10, R11, P3 ;  /* 0x0000000b0a197208 */ /* 0x000fcc0001800000 */
[----:B------:R-:W-:Y:S02]  /*0970*/  @P4 LOP3.LUT R25, R11, 0x80000, RZ, 0xfc, !PT ;  /* 0x000800000b194812 */ /* 0x000fe400078efcff */
[----:B------:R-:W-:-:S03]  /*0980*/  SEL R8, R8, R12, P3 ;  /* 0x0000000c08087207 */ /* 0x000fc60001800000 */
[----:B------:R-:W-:-:S06]  /*0990*/  IMAD.MOV.U32 R9, RZ, RZ, R25 ;  /* 0x000000ffff097224 */ /* 0x000fcc00078e0019 */
[----:B----4-:R-:W-:Y:S01]  /*09a0*/  DSETP.MAX.AND P3, P4, R8, R14, PT ;  /* 0x0000000e0800722a */ /* 0x010fe20003c6f000 */
[----:B------:R-:W-:Y:S02]  /*09b0*/  IMAD.MOV.U32 R11, RZ, RZ, R15 ;  /* 0x000000ffff0b7224 */ /* 0x000fe400078e000f */
[----:B------:R-:W-:-:S05]  /*09c0*/  IMAD.MOV.U32 R10, RZ, RZ, R9 ;  /* 0x000000ffff0a7224 */ /* 0x000fca00078e0009 */
[----:B------:R-:W-:-:S06]  /*09d0*/  FSEL R13, R10, R11, P3 ;  /* 0x0000000b0a0d7208 */ /* 0x000fcc0001800000 */
[----:B------:R-:W-:Y:S02]  /*09e0*/  @P4 LOP3.LUT R13, R11, 0x80000, RZ, 0xfc, !PT ;  /* 0x000800000b0d4812 */ /* 0x000fe400078efcff */
[----:B------:R-:W-:-:S03]  /*09f0*/  SEL R8, R8, R14, P3 ;  /* 0x0000000e08087207 */ /* 0x000fc60001800000 */
[----:B------:R-:W-:-:S06]  /*0a00*/  IMAD.MOV.U32 R9, RZ, RZ, R13 ;  /* 0x000000ffff097224 */ /* 0x000fcc00078e000d */
[----:B-----5:R-:W-:Y:S01]  /*0a10*/  DSETP.MAX.AND P3, P4, R8, R16, PT ;  /* 0x000000100800722a */ /* 0x020fe20003c6f000 */
[----:B------:R-:W-:Y:S02]  /*0a20*/  IMAD.MOV.U32 R11, RZ, RZ, R17 ;  /* 0x000000ffff0b7224 */ /* 0x000fe400078e0011 */
[----:B------:R-:W-:-:S05]  /*0a30*/  IMAD.MOV.U32 R10, RZ, RZ, R9 ;  /* 0x000000ffff0a7224 */ /* 0x000fca00078e0009 */
[----:B------:R-:W-:-:S06]  /*0a40*/  FSEL R13, R10, R11, P3 ;  /* 0x0000000b0a0d7208 */ /* 0x000fcc0001800000 */
[----:B------:R-:W-:Y:S02]  /*0a50*/  @P4 LOP3.LUT R13, R11, 0x80000, RZ, 0xfc, !PT ;  /* 0x000800000b0d4812 */ /* 0x000fe400078efcff */
[----:B------:R-:W-:-:S03]  /*0a60*/  SEL R8, R8, R16, P3 ;  /* 0x0000001008087207 */ /* 0x000fc60001800000 */
[----:B------:R-:W-:-:S06]  /*0a70*/  IMAD.MOV.U32 R9, RZ, RZ, R13 ;  /* 0x000000ffff097224 */ /* 0x000fcc00078e000d */
[----:B------:R-:W-:Y:S01]  /*0a80*/  DSETP.MAX.AND P3, P4, R8, R18, PT ;  /* 0x000000120800722a */ /* 0x000fe20003c6f000 */
[----:B------:R-:W-:Y:S01]  /*0a90*/  IMAD.MOV.U32 R11, RZ, RZ, R19 ;  /* 0x000000ffff0b7224 */ /* 0x000fe200078e0013 */
[----:B------:R-:W-:-:S04]  /*0aa0*/  MOV R10, R9 ;  /* 0x00000009000a7202 */ /* 0x000fc80000000f00 */
[----:B------:R-:W-:Y:S02]  /*0ab0*/  FSEL R13, R10, R11, P3 ;  /* 0x0000000b0a0d7208 */ /* 0x000fe40001800000 */
[----:B------:R-:W-:-:S06]  /*0ac0*/  SEL R8, R8, R18, P3 ;  /* 0x0000001208087207 */ /* 0x000fcc0001800000 */
[----:B------:R-:W-:-:S05]  /*0ad0*/  @P4 LOP3.LUT R13, R11, 0x80000, RZ, 0xfc, !PT ;  /* 0x000800000b0d4812 */ /* 0x000fca00078efcff */
[----:B------:R-:W-:Y:S01]  /*0ae0*/  IMAD.MOV.U32 R9, RZ, RZ, R13 ;  /* 0x000000ffff097224 */ /* 0x000fe200078e000d */
[----:B------:R-:W-:-:S05]  /*0af0*/  ISETP.NE.AND P3, PT, R23, RZ, PT ;  /* 0x000000ff1700720c */ /* 0x000fca0003f65270 */
[----:B------:R-:W-:Y:S01]  /*0b00*/  DSETP.MAX.AND P4, P5, R8, R20, PT ;  /* 0x000000140800722a */ /* 0x000fe20003d8f000 */
[----:B------:R-:W-:Y:S02]  /*0b10*/  IMAD.MOV.U32 R11, RZ, RZ, R21 ;  /* 0x000000ffff0b7224 */ /* 0x000fe400078e0015 */
[----:B------:R-:W-:-:S03]  /*0b20*/  IMAD.MOV.U32 R10, RZ, RZ, R9 ;  /* 0x000000ffff0a7224 */ /* 0x000fc600078e0009 */
[----:B------:R-:W-:Y:S02]  /*0b30*/  SEL R24, R8, R20, P4 ;  /* 0x0000001408187207 */ /* 0x000fe40002000000 */
[----:B------:R-:W-:-:S06]  /*0b40*/  FSEL R25, R10, R11, P4 ;  /* 0x0000000b0a197208 */ /* 0x000fcc0002000000 */
[----:B------:R-:W-:Y:S01]  /*0b50*/  @P5 LOP3.LUT R25, R11, 0x80000, RZ, 0xfc, !PT ;  /* 0x000800000b195812 */ /* 0x000fe200078efcff */
[----:B------:R-:W-:Y:S06]  /*0b60*/  @P3 BRA `(.L_x_34) ;  /* 0xfffffff400dc3947 */ /* 0x000fec000383ffff */
[----:B------:R-:W-:-:S07]  /*0b70*/  IMAD.MOV.U32 R27, RZ, RZ, R5 ;  /* 0x000000ffff1b7224 */ /* 0x000fce00078e0005 */
.L_x_33:
        /* <DEDUP_REMOVED lines=14> */
[----:B--2---:R-:W-:Y:S01]  /*0c60*/  DSETP.MAX.AND P4, P5, R24, R10, PT ;  /* 0x0000000a1800722a */ /* 0x004fe20003d8f000 */
[----:B------:R-:W-:-:S02]  /*0c70*/  IMAD.MOV.U32 R28, RZ, RZ, R11 ;  /* 0x000000ffff1c7224 */ /* 0x000fc400078e000b */
[----:B------:R-:W-:Y:S02]  /*0c80*/  IMAD.MOV.U32 R25, RZ, RZ, R10 ;  /* 0x000000ffff197224 */ /* 0x000fe400078e000a */
[----:B------:R-:W2:Y:S03]  /*0c90*/  LDG.E.64 R10, desc[UR8][R22.64+0x30] ;  /* 0x00003008160a7981 */ /* 0x000ea6000c1e1b00 */
[----:B------:R-:W-:Y:S02]  /*0ca0*/  SEL R8, R24, R25, P4 ;  /* 0x0000001918087207 */ /* 0x000fe40002000000 */
[----:B------:R0:W2:Y:S01]  /*0cb0*/  LDG.E.64 R24, desc[UR8][R22.64+0x38] ;  /* 0x0000380816187981 */ /* 0x0000a2000c1e1b00 */
[----:B------:R-:W-:-:S03]  /*0cc0*/  FSEL R9, R9, R28, P4 ;  /* 0x0000001c09097208 */ /* 0x000fc60002000000 */
[----:B------:R-:W-:-:S06]  /*0cd0*/  @P5 LOP3.LUT R9, R28, 0x80000, RZ, 0xfc, !PT ;  /* 0x000800001c095812 */ /* 0x000fcc00078efcff */
[----:B---3--:R-:W-:Y:S01]  /*0ce0*/  DSETP.MAX.AND P4, P5, R8, R20, PT ;  /* 0x000000140800722a */ /* 0x008fe20003d8f000 */
[----:B------:R-:W-:Y:S02]  /*0cf0*/  IMAD.MOV.U32 R28, RZ, RZ, R8 ;  /* 0x000000ffff1c7224 */ /* 0x000fe400078e0008 */
[----:B------:R-:W-:-:S03]  /*0d00*/  IMAD.MOV.U32 R29, RZ, RZ, R20 ;  /* 0x000000ffff1d7224 */ /* 0x000fc600078e0014 */
[----:B------:R-:W-:Y:S02]  /*0d10*/  FSEL R9, R9, R21, P4 ;  /* 0x0000001509097208 */ /* 0x000fe40002000000 */
[----:B------:R-:W-:-:S06]  /*0d20*/  SEL R8, R28, R29, P4 ;  /* 0x0000001d1c087207 */ /* 0x000fcc0002000000 */
[----:B------:R-:W-:-:S06]  /*0d30*/  @P5 LOP3.LUT R9, R21, 0x80000, RZ, 0xfc, !PT ;  /* 0x0008000015095812 */ /* 0x000fcc00078efcff */
[----:B----4-:R-:W-:Y:S01]  /*0d40*/  DSETP.MAX.AND P4, P5, R8, R18, PT ;  /* 0x000000120800722a */ /* 0x010fe20003d8f000 */
[----:B------:R-:W-:Y:S01]  /*0d50*/  IMAD.MOV.U32 R20, RZ, RZ, R8 ;  /* 0x000000ffff147224 */ /* 0x000fe200078e0008 */
[----:B0-----:R-:W-:-:S04]  /*0d60*/  MOV R22, R19 ;  /* 0x0000001300167202 */ /* 0x001fc80000000f00 */
[----:B------:R-:W-:Y:S02]  /*0d70*/  FSEL R9, R9, R22, P4 ;  /* 0x0000001609097208 */ /* 0x000fe40002000000 */
[----:B------:R-:W-:-:S06]  /*0d80*/  SEL R8, R20, R18, P4 ;  /* 0x0000001214087207 */ /* 0x000fcc0002000000 */
[----:B------:R-:W-:-:S06]  /*0d90*/  @P5 LOP3.LUT R9, R22, 0x80000, RZ, 0xfc, !PT ;  /* 0x0008000016095812 */ /* 0x000fcc00078efcff */
        /* <DEDUP_REMOVED lines=23> */
[----:B--2---:R-:W-:Y:S01]  /*0f10*/  DSETP.MAX.AND P4, P5, R8, R10, PT ;  /* 0x0000000a0800722a */ /* 0x004fe20003d8f000 */
[----:B------:R-:W-:-:S05]  /*0f20*/  IMAD.MOV.U32 R13, RZ, RZ, R11 ;  /* 0x000000ffff0d7224 */ /* 0x000fca00078e000b */
[----:B------:R-:W-:Y:S02]  /*0f30*/  FSEL R15, R12, R13, P4 ;  /* 0x0000000d0c0f7208 */ /* 0x000fe40002000000 */
[----:B------:R-:W-:-:S06]  /*0f40*/  SEL R8, R8, R10, P4 ;  /* 0x0000000a08087207 */ /* 0x000fcc0002000000 */
[----:B------:R-:W-:-:S05]  /*0f50*/  @P5 LOP3.LUT R15, R13, 0x80000, RZ, 0xfc, !PT ;  /* 0x000800000d0f5812 */ /* 0x000fca00078efcff */
[----:B------:R-:W-:-:S06]  /*0f60*/  IMAD.MOV.U32 R9, RZ, RZ, R15 ;  /* 0x000000ffff097224 */ /* 0x000fcc00078e000f */
[----:B------:R-:W-:Y:S01]  /*0f70*/  DSETP.MAX.AND P4, P5, R8, R24, PT ;  /* 0x000000180800722a */ /* 0x000fe20003d8f000 */
[----:B------:R-:W-:Y:S01]  /*0f80*/  MOV R10, R9 ;  /* 0x00000009000a7202 */ /* 0x000fe20000000f00 */
[----:B------:R-:W-:-:S04]  /*0f90*/  IMAD.MOV.U32 R11, RZ, RZ, R24 ;  /* 0x000000ffff0b7224 */ /* 0x000fc800078e0018 */
[----:B------:R-:W-:Y:S02]  /*0fa0*/  FSEL R13, R10, R25, P4 ;  /* 0x000000190a0d7208 */ /* 0x000fe40002000000 */
[----:B------:R-:W-:-:S06]  /*0fb0*/  SEL R24, R8, R11, P4 ;  /* 0x0000000b08187207 */ /* 0x000fcc0002000000 */
[----:B------:R-:W-:-:S05]  /*0fc0*/  @P5 LOP3.LUT R13, R25, 0x80000, RZ, 0xfc, !PT ;  /* 0x00080000190d5812 */ /* 0x000fca00078efcff */
[----:B------:R-:W-:-:S07]  /*0fd0*/  IMAD.MOV.U32 R25, RZ, RZ, R13 ;  /* 0x000000ffff197224 */ /* 0x000fce00078e000d */
.L_x_36:
        /* <DEDUP_REMOVED lines=12> */
[----:B--2---:R-:W-:Y:S01]  /*10a0*/  DSETP.MAX.AND P4, P5, R24, R14, PT ;  /* 0x0000000e1800722a */ /* 0x004fe20003d8f000 */
        /* <DEDUP_REMOVED lines=8> */
[----:B------:R-:W-:Y:S01]  /*1130*/  DSETP.MAX.AND P4, P5, R14, R12, PT ;  /* 0x0000000c0e00722a */ /* 0x000fe20003d8f000 */
[----:B----4-:R-:W-:-:S05]  /*1140*/  IMAD.MOV.U32 R15, RZ, RZ, R11 ;  /* 0x000000ffff0f7224 */ /* 0x010fca00078e000b */
[----:B------:R-:W-:Y:S02]  /*1150*/  FSEL R19, R16, R17, P4 ;  /* 0x0000001110137208 */ /* 0x000fe40002000000 */
[----:B------:R-:W-:-:S06]  /*1160*/  SEL R12, R14, R12, P4 ;  /* 0x0000000c0e0c7207 */ /* 0x000fcc0002000000 */
[----:B------:R-:W-:-:S05]  /*1170*/  @P5 LOP3.LUT R19, R17, 0x80000, RZ, 0xfc, !PT ;  /* 0x0008000011135812 */ /* 0x000fca00078efcff */
[----:B------:R-:W-:-:S04]  /*1180*/  IMAD.MOV.U32 R13, RZ, RZ, R19 ;  /* 0x000000ffff0d7224 */ /* 0x000fc800078e0013 */
[----:B------:R-:W-:Y:S02]  /*1190*/  IMAD.MOV.U32 R14, RZ, RZ, R13 ;  /* 0x000000ffff0e7224 */ /* 0x000fe400078e000d */
[----:B------:R-:W-:-:S06]  /*11a0*/  DSETP.MAX.AND P4, P5, R12, R10, PT ;  /* 0x0000000a0c00722a */ /* 0x000fcc0003d8f000 */
[----:B------:R-:W-:Y:S02]  /*11b0*/  FSEL R17, R14, R15, P4 ;  /* 0x0000000f0e117208 */ /* 0x000fe40002000000 */
[----:B------:R-:W-:-:S06]  /*11c0*/  SEL R10, R12, R10, P4 ;  /* 0x0000000a0c0a7207 */ /* 0x000fcc0002000000 */
[----:B------:R-:W-:-:S05]  /*11d0*/  @P5 LOP3.LUT R17, R15, 0x80000, RZ, 0xfc, !PT ;  /* 0x000800000f115812 */ /* 0x000fca00078efcff */
[----:B------:R-:W-:-:S06]  /*11e0*/  IMAD.MOV.U32 R11, RZ, RZ, R17 ;  /* 0x000000ffff0b7224 */ /* 0x000fcc00078e0011 */
[----:B------:R-:W-:Y:S01]  /*11f0*/  DSETP.MAX.AND P4, P5, R10, R8, PT ;  /* 0x000000080a00722a */ /* 0x000fe20003d8f000 */
[----:B------:R-:W-:-:S05]  /*1200*/  MOV R8, R11 ;  /* 0x0000000b00087202 */ /* 0x000fca0000000f00 */
[----:B------:R-:W-:Y:S02]  /*1210*/  FSEL R13, R8, R9, P4 ;  /* 0x00000009080d7208 */ /* 0x000fe40002000000 */
[----:B------:R-:W-:-:S06]  /*1220*/  SEL R24, R10, R25, P4 ;  /* 0x000000190a187207 */ /* 0x000fcc0002000000 */
[----:B------:R-:W-:-:S05]  /*1230*/  @P5 LOP3.LUT R13, R9, 0x80000, RZ, 0xfc, !PT ;  /* 0x00080000090d5812 */ /* 0x000fca00078efcff */
[----:B------:R-:W-:-:S07]  /*1240*/  IMAD.MOV.U32 R25, RZ, RZ, R13 ;  /* 0x000000ffff197224 */ /* 0x000fce00078e000d */
.L_x_37:
[----:B------:R-:W-:Y:S05]  /*1250*/  @!P3 BRA `(.L_x_35) ;  /* 0x000000000078b947 */ /* 0x000fea0003800000 */
[----:B------:R-:W0:Y:S01]  /*1260*/  LDC.64 R8, c[0x0][0x390] ;  /* 0x0000e400ff087b82 */ /* 0x000e220000000a00 */
[----:B------:R-:W-:-:S04]  /*1270*/  IMAD.IADD R11, R26, 0x1, R27 ;  /* 0x000000011a0b7824 */ /* 0x000fc800078e021b */
[----:B0-----:R-:W-:-:S05]  /*1280*/  IMAD.WIDE R8, R11, 0x8, R8 ;  /* 0x000000080b087825 */ /* 0x001fca00078e0208 */
[----:B------:R-:W2:Y:S01]  /*1290*/  LDG.E.64 R10, desc[UR8][R8.64] ;  /* 0x00000008080a7981 */ /* 0x000ea2000c1e1b00 */
[----:B------:R-:W-:Y:S01]  /*12a0*/  ISETP.NE.AND P3, PT, R6, 0x1, PT ;  /* 0x000000010600780c */ /* 0x000fe20003f65270 */
[----:B------:R-:W-:Y:S01]  /*12b0*/  IMAD.MOV.U32 R12, RZ, RZ, R25 ;  /* 0x000000ffff0c7224 */ /* 0x000fe200078e0019 */
[----:B--2---:R-:W-:Y:S01]  /*12c0*/  DSETP.MAX.AND P4, P5, R24, R10, PT ;  /* 0x0000000a1800722a */ /* 0x004fe20003d8f000 */
        /* <DEDUP_REMOVED lines=9> */
[----:B--2---:R-:W-:Y:S01]  /*1360*/  DSETP.MAX.AND P4, P5, R24, R12, PT ;  /* 0x0000000c1800722a */ /* 0x004fe20003d8f000 */
        /* <DEDUP_REMOVED lines=8> */
[----:B------:R-:W-:-:S06]  /*13f0*/  @P3 DSETP.MAX.AND P4, P5, R24, R10, PT ;  /* 0x0000000a1800322a */ /* 0x000fcc0003d8f000 */
[----:B------:R-:W-:Y:S01]  /*1400*/  @P3 FSEL R9, R8, R9, P4 ;  /* 0x0000000908093208 */ /* 0x000fe20002000000 */
[----:B------:R-:W-:-:S03]  /*1410*/  @P3 IMAD.MOV.U32 R8, RZ, RZ, R24 ;  /* 0x000000ffff083224 */ /* 0x000fc600078e0018 */
[----:B------:R-:W-:Y:S02]  /*1420*/  @P3 SEL R25, R12, R9, P5 ;  /* 0x000000090c193207 */ /* 0x000fe40002800000 */
[----:B------:R-:W-:-:S07]  /*1430*/  @P3 SEL R24, R8, R10, P4 ;  /* 0x0000000a08183207 */ /* 0x000fce0002000000 */
.L_x_35:
[----:B------:R-:W-:Y:S05]  /*1440*/  @P0 BRA `(.L_x_38) ;  /* 0xffffffec00740947 */ /* 0x000fea000383ffff */
.L_x_32:
[----:B------:R-:W0:Y:S01]  /*1450*/  LDC.64 R4, c[0x0][0x398] ;  /* 0x0000e600ff047b82 */ /* 0x000e220000000a00 */
[----:B------:R-:W-:-:S04]  /*1460*/  IMAD R3, R0, UR10, R3 ;  /* 0x0000000a00037c24 */ /* 0x000fc8000f8e0203 */
[----:B0-----:R-:W-:-:S05]  /*1470*/  IMAD.WIDE R2, R3, 0x8, R4 ;  /* 0x0000000803027825 */ /* 0x001fca00078e0204 */
[----:B------:R-:W-:Y:S01]  /*1480*/  STG.E.64 desc[UR8][R2.64], R24 ;  /* 0x0000001802007986 */ /* 0x000fe2000c101b08 */
[----:B------:R-:W-:Y:S05]  /*1490*/  EXIT ;  /* 0x000000000000794d */ /* 0x000fea0003800000 */
.L_x_39:
        /* <DEDUP_REMOVED lines=14> */
.L_x_190:


//--------------------- .text.matrixConvRepeatBorderBackpropagationWeightCorrection --------------------------
	.section	.text.matrixConvRepeatBorderBackpropagationWeightCorrection,"ax",@progbits
	.align	128
        .global         matrixConvRepeatBorderBackpropagationWeightCorrection
        .type           matrixConvRepeatBorderBackpropagationWeightCorrection,@function
        .size           matrixConvRepeatBorderBackpropagationWeightCorrection,(.L_x_191 - matrixConvRepeatBorderBackpropagationWeightCorrection)
        .other          matrixConvRepeatBorderBackpropagationWeightCorrection,@"STO_CUDA_ENTRY STV_DEFAULT"
matrixConvRepeatBorderBackpropagationWeightCorrection:
.text.matrixConvRepeatBorderBackpropagationWeightCorrection:
        /* <DEDUP_REMOVED lines=13> */
[----:B------:R-:W0:Y:S01]  /*00d0*/  LDCU.64 UR4, c[0x0][0x380] ;  /* 0x00007000ff0477ac */ /* 0x000e220008000a00 */
[----:B------:R-:W-:Y:S01]  /*00e0*/  IMAD.MOV R5, RZ, RZ, -R3 ;  /* 0x000000ffff057224 */ /* 0x000fe200078e0a03 */
[----:B------:R-:W-:Y:S01]  /*00f0*/  CS2R R20, SRZ ;  /* 0x0000000000147805 */ /* 0x000fe2000001ff00 */
[----:B------:R-:W1:Y:S01]  /*0100*/  LDCU.64 UR6, c[0x0][0x358] ;  /* 0x00006b00ff0677ac */ /* 0x000e620008000a00 */
[----:B0-----:R-:W-:-:S05]  /*0110*/  IMAD.U32 R10, RZ, RZ, UR4 ;  /* 0x00000004ff0a7e24 */ /* 0x001fca000f8e00ff */
[----:B------:R-:W-:-:S04]  /*0120*/  VIMNMX R2, PT, PT, R10, UR5, PT ;  /* 0x000000050a027c48 */ /* 0x000fc8000bfe0100 */
[----:B------:R-:W-:Y:S02]  /*0130*/  ISETP.GE.AND P0, PT, R2, 0x1, PT ;  /* 0x000000010200780c */ /* 0x000fe40003f06270 */
[----:B------:R-:W-:-:S11]  /*0140*/  LEA.HI.SX32 R2, R6, R5, 0x1f ;  /* 0x0000000506027211 */ /* 0x000fd600078ffaff */
[----:B-1----:R-:W-:Y:S05]  /*0150*/  @!P0 BRA `(.L_x_40) ;  /* 0x0000000c00d88947 */ /* 0x002fea0003800000 */
[----:B------:R-:W-:Y:S01]  /*0160*/  IMAD.MOV R24, RZ, RZ, -R0 ;  /* 0x000000ffff187224 */ /* 0x000fe200078e0a00 */
[C---:B------:R-:W-:Y:S02]  /*0170*/  LOP3.LUT R4, R10.reuse, 0x7ffffff8, RZ, 0xc0, !PT ;  /* 0x7ffffff80a047812 */ /* 0x040fe400078ec0ff */
[----:B------:R-:W-:Y:S02]  /*0180*/  CS2R R20, SRZ ;  /* 0x0000000000147805 */ /* 0x000fe4000001ff00 */
[C---:B------:R-:W-:Y:S01]  /*0190*/  LOP3.LUT R5, R10.reuse, 0x7, RZ, 0xc0, !PT ;  /* 0x000000070a057812 */ /* 0x040fe200078ec0ff */
[----:B------:R-:W-:Y:S01]  /*01a0*/  UMOV UR4, URZ ;  /* 0x000000ff00047c82 */ /* 0x000fe20008000000 */
[----:B------:R-:W-:Y:S02]  /*01b0*/  LEA.HI R24, R7, R24, RZ, 0x1f ;  /* 0x0000001807187211 */ /* 0x000fe400078ff8ff */
[----:B------:R-:W-:-:S07]  /*01c0*/  LOP3.LUT R25, R10, 0x3, RZ, 0xc0, !PT ;  /* 0x000000030a197812 */ /* 0x000fce00078ec0ff */
.L_x_46:
[----:B------:R-:W0:Y:S01]  /*01d0*/  LDC.64 R10, c[0x0][0x380] ;  /* 0x0000e000ff0a7b82 */ /* 0x000e220000000a00 */
[----:B------:R-:W-:Y:S02]  /*01e0*/  VIADD R6, R24, UR4 ;  /* 0x0000000418067c36 */ /* 0x000fe40008000000 */
[----:B------:R-:W-:-:S03]  /*01f0*/  IMAD.MOV.U32 R23, RZ, RZ, RZ ;  /* 0x000000ffff177224 */ /* 0x000fc600078e00ff */
[----:B------:R-:W-:-:S04]  /*0200*/  SHF.R.S32.HI R8, RZ, 0x1f, R6 ;  /* 0x0000001fff087819 */ /* 0x000fc80000011406 */
[----:B0-----:R-:W-:Y:S01]  /*0210*/  LOP3.LUT R7, R8, R11, RZ, 0xc0, !PT ;  /* 0x0000000b08077212 */ /* 0x001fe200078ec0ff */
[C---:B------:R-:W-:Y:S01]  /*0220*/  IMAD R26, R10.reuse, UR4, RZ ;  /* 0x000000040a1a7c24 */ /* 0x040fe2000f8e02ff */
[----:B------:R-:W-:Y:S01]  /*0230*/  ISETP.GE.U32.AND P2, PT, R10, 0x8, PT ;  /* 0x000000080a00780c */ /* 0x000fe20003f46070 */
[----:B------:R-:W-:Y:S02]  /*0240*/  UIADD3 UR4, UPT, UPT, UR4, 0x1, URZ ;  /* 0x0000000104047890 */ /* 0x000fe4000fffe0ff */
[----:B------:R-:W-:-:S04]  /*0250*/  IMAD.IADD R6, R6, 0x1, R7 ;  /* 0x0000000106067824 */ /* 0x000fc800078e0207 */
[----:B------:R-:W-:Y:S02]  /*0260*/  ISETP.NE.AND P0, PT, R11, UR4, PT ;  /* 0x000000040b007c0c */ /* 0x000fe4000bf05270 */
[----:B------:R-:W-:-:S04]  /*0270*/  ISETP.GE.AND P1, PT, R6, R11, PT ;  /* 0x0000000b0600720c */ /* 0x000fc80003f26270 */
[----:B------:R-:W-:-:S05]  /*0280*/  SEL R11, R11, RZ, P1 ;  /* 0x000000ff0b0b7207 */ /* 0x000fca0000800000 */
[----:B------:R-:W-:Y:S01]  /*0290*/  IMAD.IADD R11, R6, 0x1, -R11 ;  /* 0x00000001060b7824 */ /* 0x000fe200078e0a0b */
[----:B------:R-:W-:Y:S06]  /*02a0*/  @!P2 BRA `(.L_x_41) ;  /* 0x0000000400a4a947 */ /* 0x000fec0003800000 */
[----:B------:R-:W0:Y:S01]  /*02b0*/  LDC.64 R6, c[0x0][0x3a0] ;  /* 0x0000e800ff067b82 */ /* 0x000e220000000a00 */
[----:B------:R-:W-:-:S07]  /*02c0*/  UMOV UR5, URZ ;  /* 0x000000ff00057c82 */ /* 0x000fce0008000000 */
[----:B------:R-:W1:Y:S02]  /*02d0*/  LDC.64 R8, c[0x0][0x398] ;  /* 0x0000e600ff087b82 */ /* 0x000e640000000a00 */
.L_x_42:
[----:B------:R-:W-:-:S04]  /*02e0*/  VIADD R27, R2, UR5 ;  /* 0x00000005021b7c36 */ /* 0x000fc80008000000 */
[----:B------:R-:W-:Y:S01]  /*02f0*/  VIADD R14, R27, 0x1 ;  /* 0x000000011b0e7836 */ /* 0x000fe20000000000 */
[----:B------:R-:W-:-:S04]  /*0300*/  SHF.R.S32.HI R13, RZ, 0x1f, R27 ;  /* 0x0000001fff0d7819 */ /* 0x000fc8000001141b */
[----:B------:R-:W-:Y:S02]  /*0310*/  LOP3.LUT R12, R13, R10, RZ, 0xc0, !PT ;  /* 0x0000000a0d0c7212 */ /* 0x000fe400078ec0ff */
[----:B------:R-:W-:Y:S02]  /*0320*/  SHF.R.S32.HI R15, RZ, 0x1f, R14 ;  /* 0x0000001fff0f7819 */ /* 0x000fe4000001140e */
[----:B------:R-:W-:-:S04]  /*0330*/  IADD3 R13, PT, PT, R27, R12, RZ ;  /* 0x0000000c1b0d7210 */ /* 0x000fc80007ffe0ff */
[-C--:B------:R-:W-:Y:S01]  /*0340*/  ISETP.GE.AND P1, PT, R13, R10.reuse, PT ;  /* 0x0000000a0d00720c */ /* 0x080fe20003f26270 */
[----:B------:R-:W-:-:S03]  /*0350*/  IMAD R13, R11, R10, R13 ;  /* 0x0000000a0b0d7224 */ /* 0x000fc600078e020d */
[----:B------:R-:W-:-:S05]  /*0360*/  SEL R12, R10, RZ, P1 ;  /* 0x000000ff0a0c7207 */ /* 0x000fca0000800000 */
[----:B------:R-:W-:Y:S02]  /*0370*/  IMAD.IADD R17, R13, 0x1, -R12 ;  /* 0x000000010d117824 */ /* 0x000fe400078e0a0c */
[----:B------:R-:W-:Y:S02]  /*0380*/  VIADD R13, R26, UR5 ;  /* 0x000000051a0d7c36 */ /* 0x000fe40008000000 */
[----:B-1----:R-:W-:-:S04]  /*0390*/  IMAD.WIDE R16, R17, 0x8, R8 ;  /* 0x0000000811107825 */ /* 0x002fc800078e0208 */
[----:B0-----:R-:W-:Y:S02]  /*03a0*/  IMAD.WIDE.U32 R12, R13, 0x8, R6 ;  /* 0x000000080d0c7825 */ /* 0x001fe400078e0006 */
[----:B------:R-:W2:Y:S01]  /*03b0*/  LDG.E.64 R16, desc[UR6][R16.64] ;  /* 0x0000000610107981 */ /* 0x000ea2000c1e1b00 */
[----:B------:R-:W-:-:S03]  /*03c0*/  LOP3.LUT R15, R15, R10, RZ, 0xc0, !PT ;  /* 0x0000000a0f0f7212 */ /* 0x000fc600078ec0ff */
[----:B------:R-:W2:Y:S02]  /*03d0*/  LDG.E.64 R18, desc[UR6][R12.64] ;  /* 0x000000060c127981 */ /* 0x000ea4000c1e1b00 */
[----:B------:R-:W-:-:S05]  /*03e0*/  IMAD.IADD R15, R14, 0x1, R15 ;  /* 0x000000010e0f7824 */ /* 0x000fca00078e020f */
[-C--:B------:R-:W-:Y:S01]  /*03f0*/  ISETP.GE.AND P1, PT, R15, R10.reuse, PT ;  /* 0x0000000a0f00720c */ /* 0x080fe20003f26270 */
[----:B------:R-:W-:-:S03]  /*0400*/  IMAD R15, R11, R10, R15 ;  /* 0x0000000a0b0f7224 */ /* 0x000fc600078e020f */
[----:B------:R-:W-:-:S05]  /*0410*/  SEL R14, R10, RZ, P1 ;  /* 0x000000ff0a0e7207 */ /* 0x000fca0000800000 */
[----:B------:R-:W-:-:S04]  /*0420*/  IMAD.IADD R15, R15, 0x1, -R14 ;  /* 0x000000010f0f7824 */ /* 0x000fc800078e0a0e */
[----:B------:R-:W-:Y:S02]  /*0430*/  IMAD.WIDE R22, R15, 0x8, R8 ;  /* 0x000000080f167825 */ /* 0x000fe400078e0208 */
[----:B------:R-:W3:Y:S04]  /*0440*/  LDG.E.64 R14, desc[UR6][R12.64+0x8] ;  /* 0x000008060c0e7981 */ /* 0x000ee8000c1e1b00 */
[----:B------:R-:W3:Y:S01]  /*0450*/  LDG.E.64 R22, desc[UR6][R22.64] ;  /* 0x0000000616167981 */ /* 0x000ee2000c1e1b00 */
[----:B--2---:R-:W-:Y:S01]  /*0460*/  DFMA R16, R18, R16, R20 ;  /* 0x000000101210722b */ /* 0x004fe20000000014 */
[----:B------:R-:W-:Y:S02]  /*0470*/  VIADD R18, R27, 0x2 ;  /* 0x000000021b127836 */ /* 0x000fe40000000000 */
[----:B------:R-:W2:Y:S03]  /*0480*/  LDG.E.64 R20, desc[UR6][R12.64+0x10] ;  /* 0x000010060c147981 */ /* 0x000ea6000c1e1b00 */
[----:B------:R-:W-:-:S04]  /*0490*/  SHF.R.S32.HI R19, RZ, 0x1f, R18 ;  /* 0x0000001fff137819 */ /* 0x000fc80000011412 */
[----:B------:R-:W-:-:S05]  /*04a0*/  LOP3.LUT R19, R19, R10, RZ, 0xc0, !PT ;  /* 0x0000000a13137212 */ /* 0x000fca00078ec0ff */
[----:B------:R-:W-:-:S05]  /*04b0*/  IMAD.IADD R19, R18, 0x1, R19 ;  /* 0x0000000112137824 */ /* 0x000fca00078e0213 */
[-C--:B------:R-:W-:Y:S01]  /*04c0*/  ISETP.GE.AND P1, PT, R19, R10.reuse, PT ;  /* 0x0000000a1300720c */ /* 0x080fe20003f26270 */
[----:B------:R-:W-:-:S03]  /*04d0*/  IMAD R19, R11, R10, R19 ;  /* 0x0000000a0b137224 */ /* 0x000fc600078e0213 */
[----:B------:R-:W-:-:S04]  /*04e0*/  SEL R18, R10, RZ, P1 ;  /* 0x000000ff0a127207 */ /* 0x000fc80000800000 */
[----:B------:R-:W-:Y:S01]  /*04f0*/  IADD3 R19, PT, PT, -R18, R19, RZ ;  /* 0x0000001312137210 */ /* 0x000fe20007ffe1ff */
[----:B---3--:R-:W-:Y:S01]  /*0500*/  DFMA R22, R14, R22, R16 ;  /* 0x000000160e16722b */ /* 0x008fe20000000010 */
[----:B------:R-:W-:Y:S01]  /*0510*/  VIADD R14, R27, 0x3 ;  /* 0x000000031b0e7836 */ /* 0x000fe20000000000 */
[----:B------:R-:W3:Y:S02]  /*0520*/  LDG.E.64 R16, desc[UR6][R12.64+0x18] ;  /* 0x000018060c107981 */ /* 0x000ee4000c1e1b00 */
[----:B------:R-:W-:Y:S02]  /*0530*/  IMAD.WIDE R18, R19, 0x8, R8 ;  /* 0x0000000813127825 */ /* 0x000fe400078e0208 */
[----:B------:R-:W-:-:S04]  /*0540*/  SHF.R.S32.HI R15, RZ, 0x1f, R14 ;  /* 0x0000001fff0f7819 */ /* 0x000fc8000001140e */
[----:B------:R-:W2:Y:S01]  /*0550*/  LDG.E.64 R18, desc[UR6][R18.64] ;  /* 0x0000000612127981 */ /* 0x000ea2000c1e1b00 */
[----:B------:R-:W-:-:S05]  /*0560*/  LOP3.LUT R15, R15, R10, RZ, 0xc0, !PT ;  /* 0x0000000a0f0f7212 */ /* 0x000fca00078ec0ff */
[----:B------:R-:W-:-:S05]  /*0570*/  IMAD.IADD R15, R14, 0x1, R15 ;  /* 0x000000010e0f7824 */ /* 0x000fca00078e020f */
[-C--:B------:R-:W-:Y:S01]  /*0580*/  ISETP.GE.AND P1, PT, R15, R10.reuse, PT ;  /* 0x0000000a0f00720c */ /* 0x080fe20003f26270 */
[----:B------:R-:W-:-:S03]  /*0590*/  IMAD R15, R11, R10, R15 ;  /* 0x0000000a0b0f7224 */ /* 0x000fc600078e020f */
[----:B------:R-:W-:-:S05]  /*05a0*/  SEL R14, R10, RZ, P1 ;  /* 0x000000ff0a0e7207 */ /* 0x000fca0000800000 */
[----:B------:R-:W-:-:S04]  /*05b0*/  IMAD.IADD R15, R15, 0x1, -R14 ;  /* 0x000000010f0f7824 */ /* 0x000fc800078e0a0e */
[----:B------:R-:W-:-:S06]  /*05c0*/  IMAD.WIDE R14, R15, 0x8, R8 ;  /* 0x000000080f0e7825 */ /* 0x000fcc00078e0208 */
        /* <DEDUP_REMOVED lines=9> */
[----:B------:R-:W-:-:S05]  /*0660*/  SEL R20, R10, RZ, P1 ;  /* 0x000000ff0a147207 */ /* 0x000fca0000800000 */
[----:B------:R-:W-:Y:S01]  /*0670*/  IMAD.IADD R21, R21, 0x1, -R20 ;  /* 0x0000000115157824 */ /* 0x000fe200078e0a14 */
[----:B---3--:R-:W-:Y:S01]  /*0680*/  DFMA R14, R16, R14, R18 ;  /* 0x0000000e100e722b */ /* 0x008fe20000000012 */
[----:B------:R-:W-:Y:S01]  /*0690*/  VIADD R20, R27, 0x5 ;  /* 0x000000051b147836 */ /* 0x000fe20000000000 */
[----:B------:R-:W3:Y:S01]  /*06a0*/  LDG.E.64 R18, desc[UR6][R12.64+0x20] ;  /* 0x000020060c127981 */ /* 0x000ee2000c1e1b00 */
[----:B------:R-:W-:-:S03]  /*06b0*/  IMAD.WIDE R16, R21, 0x8, R8 ;  /* 0x0000000815107825 */ /* 0x000fc600078e0208 */
[----:B------:R-:W-:-:S03]  /*06c0*/  SHF.R.S32.HI R21, RZ, 0x1f, R20 ;  /* 0x0000001fff157819 */ /* 0x000fc60000011414 */
[----:B------:R-:W3:Y:S01]  /*06d0*/  LDG.E.64 R16, desc[UR6][R16.64] ;  /* 0x0000000610107981 */ /* 0x000ee2000c1e1b00 */
[----:B------:R-:W-:-:S04]  /*06e0*/  LOP3.LUT R21, R21, R10, RZ, 0xc0, !PT ;  /* 0x0000000a15157212 */ /* 0x000fc800078ec0ff */
[----:B------:R-:W-:-:S04]  /*06f0*/  IADD3 R21, PT, PT, R20, R21, RZ ;  /* 0x0000001514157210 */ /* 0x000fc80007ffe0ff */
[-C--:B------:R-:W-:Y:S01]  /*0700*/  ISETP.GE.AND P1, PT, R21, R10.reuse, PT ;  /* 0x0000000a1500720c */ /* 0x080fe20003f26270 */
[----:B------:R-:W-:-:S03]  /*0710*/  IMAD R21, R11, R10, R21 ;  /* 0x0000000a0b157224 */ /* 0x000fc600078e0215 */
[----:B------:R-:W-:-:S05]  /*0720*/  SEL R20, R10, RZ, P1 ;  /* 0x000000ff0a147207 */ /* 0x000fca0000800000 */
[----:B------:R-:W-:-:S04]  /*0730*/  IMAD.IADD R21, R21, 0x1, -R20 ;  /* 0x0000000115157824 */ /* 0x000fc800078e0a14 */
[----:B------:R-:W-:-:S06]  /*0740*/  IMAD.WIDE R20, R21, 0x8, R8 ;  /* 0x0000000815147825 */ /* 0x000fcc00078e0208 */
[----:B------:R-:W2:Y:S01]  /*0750*/  LDG.E.64 R20, desc[UR6][R20.64] ;  /* 0x0000000614147981 */ /* 0x000ea2000c1e1b00 */
[----:B---3--:R-:W-:Y:S01]  /*0760*/  DFMA R14, R18, R16, R14 ;  /* 0x00000010120e722b */ /* 0x008fe2000000000e */
[C---:B------:R-:W-:Y:S02]  /*0770*/  VIADD R16, R27.reuse, 0x6 ;  /* 0x000000061b107836 */ /* 0x040fe40000000000 */
[----:B------:R-:W-:-:S03]  /*0780*/  VIADD R27, R27, 0x7 ;  /* 0x000000071b1b7836 */ /* 0x000fc60000000000 */
[----:B------:R-:W-:-:S04]  /*0790*/  SHF.R.S32.HI R17, RZ, 0x1f, R16 ;  /* 0x0000001fff117819 */ /* 0x000fc80000011410 */
[----:B------:R-:W-:Y:S02]  /*07a0*/  LOP3.LUT R17, R17, R10, RZ, 0xc0, !PT ;  /* 0x0000000a11117212 */ /* 0x000fe400078ec0ff */
[----:B------:R-:W-:-:S03]  /*07b0*/  SHF.R.S32.HI R19, RZ, 0x1f, R27 ;  /* 0x0000001fff137819 */ /* 0x000fc6000001141b */
[----:B------:R-:W-:Y:S01]  /*07c0*/  IMAD.IADD R17, R16, 0x1, R17 ;  /* 0x0000000110117824 */ /* 0x000fe200078e0211 */
[-C--:B------:R-:W-:Y:S02]  /*07d0*/  LOP3.LUT R16, R19, R10.reuse, RZ, 0xc0, !PT ;  /* 0x0000000a13107212 */ /* 0x080fe400078ec0ff */
[----:B------:R-:W3:Y:S02]  /*07e0*/  LDG.E.64 R18, desc[UR6][R12.64+0x30] ;  /* 0x000030060c127981 */ /* 0x000ee4000c1e1b00 */
[-C--:B------:R-:W-:Y:S01]  /*07f0*/  ISETP.GE.AND P1, PT, R17, R10.reuse, PT ;  /* 0x0000000a1100720c */ /* 0x080fe20003f26270 */
[----:B------:R-:W-:Y:S02]  /*0800*/  IMAD.IADD R27, R27, 0x1, R16 ;  /* 0x000000011b1b7824 */ /* 0x000fe400078e0210 */
[-C--:B------:R-:W-:Y:S01]  /*0810*/  IMAD R17, R11, R10.reuse, R17 ;  /* 0x0000000a0b117224 */ /* 0x080fe200078e0211 */
[----:B------:R-:W-:Y:S02]  /*0820*/  SEL R16, R10, RZ, P1 ;  /* 0x000000ff0a107207 */ /* 0x000fe40000800000 */
[----:B------:R-:W-:Y:S01]  /*0830*/  ISETP.GE.AND P1, PT, R27, R10, PT ;  /* 0x0000000a1b00720c */ /* 0x000fe20003f26270 */
[----:B--2---:R-:W-:-:S02]  /*0840*/  DFMA R20, R22, R20, R14 ;  /* 0x000000141614722b */ /* 0x004fc4000000000e */
[----:B------:R-:W-:Y:S01]  /*0850*/  IMAD.IADD R17, R17, 0x1, -R16 ;  /* 0x0000000111117824 */ /* 0x000fe200078e0a10 */
[----:B------:R-:W-:Y:S01]  /*0860*/  SEL R14, R10, RZ, P1 ;  /* 0x000000ff0a0e7207 */ /* 0x000fe20000800000 */
[----:B------:R-:W-:Y:S01]  /*0870*/  IMAD R27, R11, R10, R27 ;  /* 0x0000000a0b1b7224 */ /* 0x000fe200078e021b */
[----:B------:R-:W2:Y:S01]  /*0880*/  LDG.E.64 R22, desc[UR6][R12.64+0x38] ;  /* 0x000038060c167981 */ /* 0x000ea2000c1e1b00 */
[----:B------:R-:W-:-:S04]  /*0890*/  IMAD.WIDE R16, R17, 0x8, R8 ;  /* 0x0000000811107825 */ /* 0x000fc800078e0208 */
[----:B------:R-:W-:Y:S02]  /*08a0*/  IMAD.IADD R15, R27, 0x1, -R14 ;  /* 0x000000011b0f7824 */ /* 0x000fe400078e0a0e */
[----:B------:R-:W3:Y:S02]  /*08b0*/  LDG.E.64 R16, desc[UR6][R16.64] ;  /* 0x0000000610107981 */ /* 0x000ee4000c1e1b00 */
[----:B------:R-:W-:-:S06]  /*08c0*/  IMAD.WIDE R14, R15, 0x8, R8 ;  /* 0x000000080f0e7825 */ /* 0x000fcc00078e0208 */
[----:B------:R-:W2:Y:S01]  /*08d0*/  LDG.E.64 R14, desc[UR6][R14.64] ;  /* 0x000000060e0e7981 */ /* 0x000ea2000c1e1b00 */
[----:B------:R-:W-:-:S06]  /*08e0*/  UIADD3 UR5, UPT, UPT, UR5, 0x8, URZ ;  /* 0x0000000805057890 */ /* 0x000fcc000fffe0ff */
[----:B------:R-:W-:Y:S01]  /*08f0*/  ISETP.NE.AND P1, PT, R4, UR5, PT ;  /* 0x0000000504007c0c */ /* 0x000fe2000bf25270 */
[----:B---3--:R-:W-:-:S08]  /*0900*/  DFMA R20, R18, R16, R20 ;  /* 0x000000101214722b */ /* 0x008fd00000000014 */
[----:B--2---:R-:W-:-:S04]  /*0910*/  DFMA R20, R22, R14, R20 ;  /* 0x0000000e1614722b */ /* 0x004fc80000000014 */
[----:B------:R-:W-:Y:S07]  /*0920*/  @P1 BRA `(.L_x_42) ;  /* 0xfffffff8006c1947 */ /* 0x000fee000383ffff */
[----:B------:R-:W-:-:S07]  /*0930*/  MOV R23, R4 ;  /* 0x0000000400177202 */ /* 0x000fce0000000f00 */
.L_x_41:
[----:B------:R-:W-:-:S13]  /*0940*/  ISETP.NE.AND P1, PT, R5, RZ, PT ;  /* 0x000000ff0500720c */ /* 0x000fda0003f25270 */
[----:B------:R-:W-:Y:S05]  /*0950*/  @!P1 BRA `(.L_x_43) ;  /* 0x0000000400d49947 */ /* 0x000fea0003800000 */
[----:B------:R-:W-:Y:S01]  /*0960*/  VIADD R6, R5, 0xffffffff ;  /* 0xffffffff05067836 */ /* 0x000fe20000000000 */
[----:B------:R-:W-:-:S04]  /*0970*/  ISETP.NE.AND P1, PT, R25, RZ, PT ;  /* 0x000000ff1900720c */ /* 0x000fc80003f25270 */
[----:B------:R-:W-:-:S13]  /*0980*/  ISETP.GE.U32.AND P2, PT, R6, 0x3, PT ;  /* 0x000000030600780c */ /* 0x000fda0003f46070 */
[----:B------:R-:W-:Y:S05]  /*0990*/  @!P2 BRA `(.L_x_44) ;  /* 0x0000000000e8a947 */ /* 0x000fea0003800000 */
[----:B------:R-:W-:Y:S01]  /*09a0*/  IMAD.IADD R22, R2, 0x1, R23 ;  /* 0x0000000102167824 */ /* 0x000fe200078e0217 */
[----:B------:R-:W0:Y:S03]  /*09b0*/  LDC.64 R14, c[0x0][0x3a0] ;  /* 0x0000e800ff0e7b82 */ /* 0x000e260000000a00 */
[----:B------:R-:W-:Y:S01]  /*09c0*/  VIADD R16, R22, 0x1 ;  /* 0x0000000116107836 */ /* 0x000fe20000000000 */
[----:B------:R-:W-:-:S04]  /*09d0*/  SHF.R.S32.HI R9, RZ, 0x1f, R22 ;  /* 0x0000001fff097819 */ /* 0x000fc80000011416 */
[----:B------:R-:W1:Y:S01]  /*09e0*/  LDC.64 R6, c[0x0][0x398] ;  /* 0x0000e600ff067b82 */ /* 0x000e620000000a00 */
[----:B------:R-:W-:Y:S02]  /*09f0*/  LOP3.LUT R9, R9, R10, RZ, 0xc0, !PT ;  /* 0x0000000a09097212 */ /* 0x000fe400078ec0ff */
[----:B------:R-:W-:-:S03]  /*0a00*/  SHF.R.S32.HI R17, RZ, 0x1f, R16 ;  /* 0x0000001fff117819 */ /* 0x000fc60000011410 */
[----:B------:R-:W-:-:S04]  /*0a10*/  IMAD.IADD R9, R22, 0x1, R9 ;  /* 0x0000000116097824 */ /* 0x000fc800078e0209 */
[-C--:B------:R-:W-:Y:S01]  /*0a20*/  IMAD R13, R11, R10.reuse, R9 ;  /* 0x0000000a0b0d7224 */ /* 0x080fe200078e0209 */
[----:B------:R-:W-:Y:S01]  /*0a30*/  ISETP.GE.AND P2, PT, R9, R10, PT ;  /* 0x0000000a0900720c */ /* 0x000fe20003f46270 */
[----:B------:R-:W-:-:S03]  /*0a40*/  IMAD.IADD R9, R26, 0x1, R23 ;  /* 0x000000011a097824 */ /* 0x000fc600078e0217 */
[----:B------:R-:W-:Y:S01]  /*0a50*/  SEL R8, R10, RZ, P2 ;  /* 0x000000ff0a087207 */ /* 0x000fe20001000000 */
[----:B0-----:R-:W-:-:S04]  /*0a60*/  IMAD.WIDE.U32 R14, R9, 0x8, R14 ;  /* 0x00000008090e7825 */ /* 0x001fc800078e000e */
[----:B------:R-:W-:Y:S02]  /*0a70*/  IMAD.IADD R13, R13, 0x1, -R8 ;  /* 0x000000010d0d7824 */ /* 0x000fe400078e0a08 */
[----:B------:R-:W2:Y:S01]  /*0a80*/  LDG.E.64 R14, desc[UR6][R14.64] ;  /* 0x000000060e0e7981 */ /* 0x000ea2000c1e1b00 */
[----:B------:R-:W0:Y:S01]  /*0a90*/  LDC.64 R8, c[0x0][0x3a0] ;  /* 0x0000e800ff087b82 */ /* 0x000e220000000a00 */
[----:B-1----:R-:W-:-:S06]  /*0aa0*/  IMAD.WIDE R12, R13, 0x8, R6 ;  /* 0x000000080d0c7825 */ /* 0x002fcc00078e0206 */
[----:B------:R-:W2:Y:S01]  /*0ab0*/  LDG.E.64 R12, desc[UR6][R12.64] ;  /* 0x000000060c0c7981 */ /* 0x000ea2000c1e1b00 */
[----:B------:R-:W-:-:S05]  /*0ac0*/  LOP3.LUT R17, R17, R10, RZ, 0xc0, !PT ;  /* 0x0000000a11117212 */ /* 0x000fca00078ec0ff */
[----:B------:R-:W-:-:S05]  /*0ad0*/  IMAD.IADD R17, R16, 0x1, R17 ;  /* 0x0000000110117824 */ /* 0x000fca00078e0211 */
[-C--:B------:R-:W-:Y:S01]  /*0ae0*/  ISETP.GE.AND P2, PT, R17, R10.reuse, PT ;  /* 0x0000000a1100720c */ /* 0x080fe20003f46270 */
[----:B------:R-:W-:-:S03]  /*0af0*/  IMAD R17, R11, R10, R17 ;  /* 0x0000000a0b117224 */ /* 0x000fc600078e0211 */
[----:B------:R-:W-:Y:S02]  /*0b00*/  SEL R16, R10, RZ, P2 ;  /* 0x000000ff0a107207 */ /* 0x000fe40001000000 */
[----:B------:R-:W-:Y:S02]  /*0b10*/  IADD3 R18, P2, PT, R26, R23, RZ ;  /* 0x000000171a127210 */ /* 0x000fe40007f5e0ff */
[----:B------:R-:W-:Y:S02]  /*0b20*/  IADD3 R17, PT, PT, -R16, R17, RZ ;  /* 0x0000001110117210 */ /* 0x000fe40007ffe1ff */
[----:B0-----:R-:W-:Y:S01]  /*0b30*/  LEA R8, P3, R18, R8, 0x3 ;  /* 0x0000000812087211 */ /* 0x001fe200078618ff */
[----:B------:R-:W-:-:S05]  /*0b40*/  IMAD.X R16, RZ, RZ, RZ, P2 ;  /* 0x000000ffff107224 */ /* 0x000fca00010e06ff */
[----:B------:R-:W-:Y:S01]  /*0b50*/  LEA.HI.X R9, R18, R9, R16, 0x3, P3 ;  /* 0x0000000912097211 */ /* 0x000fe200018f1c10 */
[----:B------:R-:W-:-:S04]  /*0b60*/  IMAD.WIDE R16, R17, 0x8, R6 ;  /* 0x0000000811107825 */ /* 0x000fc800078e0206 */
[----:B------:R-:W3:Y:S04]  /*0b70*/  LDG.E.64 R18, desc[UR6][R8.64+0x8] ;  /* 0x0000080608127981 */ /* 0x000ee8000c1e1b00 */
[----:B------:R-:W3:Y:S01]  /*0b80*/  LDG.E.64 R16, desc[UR6][R16.64] ;  /* 0x0000000610107981 */ /* 0x000ee2000c1e1b00 */
[----:B--2---:R-:W-:Y:S01]  /*0b90*/  DFMA R12, R14, R12, R20 ;  /* 0x0000000c0e0c722b */ /* 0x004fe20000000014 */
[C---:B------:R-:W-:Y:S02]  /*0ba0*/  VIADD R14, R22.reuse, 0x2 ;  /* 0x00000002160e7836 */ /* 0x040fe40000000000 */
[----:B------:R-:W-:-:S03]  /*0bb0*/  VIADD R22, R22, 0x3 ;  /* 0x0000000316167836 */ /* 0x000fc60000000000 */
[----:B------:R-:W-:-:S04]  /*0bc0*/  SHF.R.S32.HI R15, RZ, 0x1f, R14 ;  /* 0x0000001fff0f7819 */ /* 0x000fc8000001140e */
[----:B------:R-:W-:Y:S02]  /*0bd0*/  LOP3.LUT R15, R15, R10, RZ, 0xc0, !PT ;  /* 0x0000000a0f0f7212 */ /* 0x000fe400078ec0ff */
[----:B------:R-:W-:-:S03]  /*0be0*/  SHF.R.S32.HI R21, RZ, 0x1f, R22 ;  /* 0x0000001fff157819 */ /* 0x000fc60000011416 */
[----:B------:R-:W-:Y:S01]  /*0bf0*/  IMAD.IADD R15, R14, 0x1, R15 ;  /* 0x000000010e0f7824 */ /* 0x000fe200078e020f */
[----:B------:R-:W-:-:S04]  /*0c00*/  LOP3.LUT R21, R21, R10, RZ, 0xc0, !PT ;  /* 0x0000000a15157212 */ /* 0x000fc800078ec0ff */
[-C--:B------:R-:W-:Y:S01]  /*0c10*/  ISETP.GE.AND P2, PT, R15, R10.reuse, PT ;  /* 0x0000000a0f00720c */ /* 0x080fe20003f46270 */
[----:B------:R-:W-:Y:S02]  /*0c20*/  IMAD.IADD R21, R22, 0x1, R21 ;  /* 0x0000000116157824 */ /* 0x000fe400078e0215 */
[-C--:B------:R-:W-:Y:S01]  /*0c30*/  IMAD R15, R11, R10.reuse, R15 ;  /* 0x0000000a0b0f7224 */ /* 0x080fe200078e020f */
[C---:B------:R-:W-:Y:S02]  /*0c40*/  SEL R14, R10.reuse, RZ, P2 ;  /* 0x000000ff0a0e7207 */ /* 0x040fe40001000000 */
[-C--:B------:R-:W-:Y:S01]  /*0c50*/  ISETP.GE.AND P2, PT, R21, R10.reuse, PT ;  /* 0x0000000a1500720c */ /* 0x080fe20003f46270 */
[----:B------:R-:W-:Y:S02]  /*0c60*/  IMAD R20, R11, R10, R21 ;  /* 0x0000000a0b147224 */ /* 0x000fe400078e0215 */
[----:B------:R-:W-:Y:S01]  /*0c70*/  IMAD.IADD R15, R15, 0x1, -R14 ;  /* 0x000000010f0f7824 */ /* 0x000fe200078e0a0e */
[----:B------:R-:W-:-:S03]  /*0c80*/  SEL R21, R10, RZ, P2 ;  /* 0x000000ff0a157207 */ /* 0x000fc60001000000 */
[----:B------:R-:W-:Y:S01]  /*0c90*/  IMAD.WIDE R14, R15, 0x8, R6 ;  /* 0x000000080f0e7825 */ /* 0x000fe200078e0206 */
[----:B---3--:R-:W-:-:S03]  /*0ca0*/  DFMA R16, R18, R16, R12 ;  /* 0x000000101210722b */ /* 0x008fc6000000000c */
[----:B------:R-:W-:Y:S01]  /*0cb0*/  IMAD.IADD R21, R20, 0x1, -R21 ;  /* 0x0000000114157824 */ /* 0x000fe200078e0a15 */
[----:B------:R-:W2:Y:S04]  /*0cc0*/  LDG.E.64 R12, desc[UR6][R8.64+0x10] ;  /* 0x00001006080c7981 */ /* 0x000ea8000c1e1b00 */
[----:B------:R-:W2:Y:S01]  /*0cd0*/  LDG.E.64 R14, desc[UR6][R14.64] ;  /* 0x000000060e0e7981 */ /* 0x000ea2000c1e1b00 */
[----:B------:R-:W-:-:S03]  /*0ce0*/  IMAD.WIDE R6, R21, 0x8, R6 ;  /* 0x0000000815067825 */ /* 0x000fc600078e0206 */
[----:B------:R-:W3:Y:S04]  /*0cf0*/  LDG.E.64 R20, desc[UR6][R8.64+0x18] ;  /* 0x0000180608147981 */ /* 0x000ee8000c1e1b00 */
[----:B------:R-:W3:Y:S01]  /*0d00*/  LDG.E.64 R6, desc[UR6][R6.64] ;  /* 0x0000000606067981 */ /* 0x000ee2000c1e1b00 */
[----:B------:R-:W-:Y:S01]  /*0d10*/  IADD3 R23, PT, PT, R23, 0x4, RZ ;  /* 0x0000000417177810 */ /* 0x000fe20007ffe0ff */
[----:B--2---:R-:W-:-:S08]  /*0d20*/  DFMA R12, R12, R14, R16 ;  /* 0x0000000e0c0c722b */ /* 0x004fd00000000010 */
[----:B---3--:R-:W-:-:S11]  /*0d30*/  DFMA R20, R20, R6, R12 ;  /* 0x000000061414722b */ /* 0x008fd6000000000c */
.L_x_44:
[----:B------:R-:W-:Y:S05]  /*0d40*/  @!P1 BRA `(.L_x_43) ;  /* 0x0000000000d89947 */ /* 0x000fea0003800000 */
[----:B------:R-:W-:Y:S02]  /*0d50*/  ISETP.NE.AND P2, PT, R25, 0x1, PT ;  /* 0x000000011900780c */ /* 0x000fe40003f45270 */
[----:B------:R-:W-:-:S11]  /*0d60*/  LOP3.LUT P1, RZ, R10, 0x1, RZ, 0xc0, !PT ;  /* 0x000000010aff7812 */ /* 0x000fd6000782c0ff */
        /* <DEDUP_REMOVED lines=8> */
[----:B------:R-:W-:Y:S01]  /*0df0*/  IMAD.IADD R9, R8, 0x1, R9 ;  /* 0x0000000108097824 */ /* 0x000fe200078e0209 */
[-C--:B------:R-:W-:Y:S01]  /*0e00*/  LOP3.LUT R17, R17, R10.reuse, RZ, 0xc0, !PT ;  /* 0x0000000a11117212 */ /* 0x080fe200078ec0ff */
[----:B------:R-:W2:Y:S03]  /*0e10*/  LDC.64 R6, c[0x0][0x3a0] ;  /* 0x0000e800ff067b82 */ /* 0x000ea60000000a00 */
[-C--:B------:R-:W-:Y:S01]  /*0e20*/  ISETP.GE.AND P2, PT, R9, R10.reuse, PT ;  /* 0x0000000a0900720c */ /* 0x080fe20003f46270 */
[----:B------:R-:W-:Y:S02]  /*0e30*/  IMAD.IADD R19, R16, 0x1, R17 ;  /* 0x0000000110137824 */ /* 0x000fe400078e0211 */
[-C--:B------:R-:W-:Y:S01]  /*0e40*/  IMAD R17, R11, R10.reuse, R9 ;  /* 0x0000000a0b117224 */ /* 0x080fe200078e0209 */
[----:B------:R-:W-:Y:S01]  /*0e50*/  SEL R8, R10, RZ, P2 ;  /* 0x000000ff0a087207 */ /* 0x000fe20001000000 */
[C---:B------:R-:W-:Y:S01]  /*0e60*/  IMAD.IADD R9, R26.reuse, 0x1, R23 ;  /* 0x000000011a097824 */ /* 0x040fe200078e0217 */
[-C--:B------:R-:W-:Y:S01]  /*0e70*/  ISETP.GE.AND P3, PT, R19, R10.reuse, PT ;  /* 0x0000000a1300720c */ /* 0x080fe20003f66270 */
[----:B------:R-:W-:Y:S01]  /*0e80*/  IMAD R19, R11, R10, R19 ;  /* 0x0000000a0b137224 */ /* 0x000fe200078e0213 */
[----:B------:R-:W-:Y:S01]  /*0e90*/  IADD3 R16, P2, PT, R26, R23, RZ ;  /* 0x000000171a107210 */ /* 0x000fe20007f5e0ff */
[----:B------:R-:W-:Y:S01]  /*0ea0*/  IMAD.IADD R17, R17, 0x1, -R8 ;  /* 0x0000000111117824 */ /* 0x000fe200078e0a08 */
[----:B------:R-:W-:Y:S01]  /*0eb0*/  SEL R18, R10, RZ, P3 ;  /* 0x000000ff0a127207 */ /* 0x000fe20001800000 */
[----:B0-----:R-:W-:-:S03]  /*0ec0*/  IMAD.WIDE.U32 R14, R9, 0x8, R14 ;  /* 0x00000008090e7825 */ /* 0x001fc600078e000e */
[----:B------:R-:W-:Y:S01]  /*0ed0*/  IADD3 R19, PT, PT, -R18, R19, RZ ;  /* 0x0000001312137210 */ /* 0x000fe20007ffe1ff */
[--C-:B-1----:R-:W-:Y:S02]  /*0ee0*/  IMAD.WIDE R8, R17, 0x8, R12.reuse ;  /* 0x0000000811087825 */ /* 0x102fe400078e020c */
[----:B------:R-:W3:Y:S02]  /*0ef0*/  LDG.E.64 R14, desc[UR6][R14.64] ;  /* 0x000000060e0e7981 */ /* 0x000ee4000c1e1b00 */
[----:B------:R-:W-:Y:S01]  /*0f00*/  IMAD.X R17, RZ, RZ, RZ, P2 ;  /* 0x000000ffff117224 */ /* 0x000fe200010e06ff */
[C---:B--2---:R-:W-:Y:S01]  /*0f10*/  LEA R6, P3, R16.reuse, R6, 0x3 ;  /* 0x0000000610067211 */ /* 0x044fe200078618ff */
[----:B------:R-:W3:Y:S01]  /*0f20*/  LDG.E.64 R8, desc[UR6][R8.64] ;  /* 0x0000000608087981 */ /* 0x000ee2000c1e1b00 */
[----:B------:R-:W-:Y:S02]  /*0f30*/  IMAD.WIDE R12, R19, 0x8, R12 ;  /* 0x00000008130c7825 */ /* 0x000fe400078e020c */
[----:B------:R-:W-:-:S04]  /*0f40*/  LEA.HI.X R7, R16, R7, R17, 0x3, P3 ;  /* 0x0000000710077211 */ /* 0x000fc800018f1c11 */
[----:B------:R-:W2:Y:S04]  /*0f50*/  LDG.E.64 R12, desc[UR6][R12.64] ;  /* 0x000000060c0c7981 */ /* 0x000ea8000c1e1b00 */
[----:B------:R-:W2:Y:S01]  /*0f60*/  LDG.E.64 R6, desc[UR6][R6.64+0x8] ;  /* 0x0000080606067981 */ /* 0x000ea2000c1e1b00 */
[----:B------:R-:W-:Y:S01]  /*0f70*/  VIADD R23, R23, 0x2 ;  /* 0x0000000217177836 */ /* 0x000fe20000000000 */
[----:B---3--:R-:W-:-:S08]  /*0f80*/  DFMA R20, R14, R8, R20 ;  /* 0x000000080e14722b */ /* 0x008fd00000000014 */
[----:B--2---:R-:W-:-:S11]  /*0f90*/  DFMA R20, R6, R12, R20 ;  /* 0x0000000c0614722b */ /* 0x004fd60000000014 */
.L_x_45:
[----:B------:R-:W-:Y:S05]  /*0fa0*/  @!P1 BRA `(.L_x_43) ;  /* 0x0000000000409947 */ /* 0x000fea0003800000 */
[----:B------:R-:W-:Y:S01]  /*0fb0*/  IMAD.IADD R12, R2, 0x1, R23 ;  /* 0x00000001020c7824 */ /* 0x000fe200078e0217 */
[----:B------:R-:W0:Y:S04]  /*0fc0*/  LDC.64 R8, c[0x0][0x3a0] ;  /* 0x0000e800ff087b82 */ /* 0x000e280000000a00 */
[----:B------:R-:W-:-:S04]  /*0fd0*/  SHF.R.S32.HI R13, RZ, 0x1f, R12 ;  /* 0x0000001fff0d7819 */ /* 0x000fc8000001140c */
[----:B------:R-:W1:Y:S01]  /*0fe0*/  LDC.64 R6, c[0x0][0x398] ;  /* 0x0000e600ff067b82 */ /* 0x000e620000000a00 */
[----:B------:R-:W-:-:S05]  /*0ff0*/  LOP3.LUT R13, R13, R10, RZ, 0xc0, !PT ;  /* 0x0000000a0d0d7212 */ /* 0x000fca00078ec0ff */
[----:B------:R-:W-:-:S04]  /*1000*/  IMAD.IADD R13, R12, 0x1, R13 ;  /* 0x000000010c0d7824 */ /* 0x000fc800078e020d */
[-C--:B------:R-:W-:Y:S01]  /*1010*/  IMAD R12, R11, R10.reuse, R13 ;  /* 0x0000000a0b0c7224 */ /* 0x080fe200078e020d */
[----:B------:R-:W-:Y:S01]  /*1020*/  ISETP.GE.AND P1, PT, R13, R10, PT ;  /* 0x0000000a0d00720c */ /* 0x000fe20003f26270 */
[----:B------:R-:W-:-:S03]  /*1030*/  IMAD.IADD R13, R26, 0x1, R23 ;  /* 0x000000011a0d7824 */ /* 0x000fc600078e0217 */
[----:B------:R-:W-:Y:S01]  /*1040*/  SEL R11, R10, RZ, P1 ;  /* 0x000000ff0a0b7207 */ /* 0x000fe20000800000 */
[----:B0-----:R-:W-:-:S04]  /*1050*/  IMAD.WIDE.U32 R8, R13, 0x8, R8 ;  /* 0x000000080d087825 */ /* 0x001fc800078e0008 */
[----:B------:R-:W-:Y:S02]  /*1060*/  IMAD.IADD R11, R12, 0x1, -R11 ;  /* 0x000000010c0b7824 */ /* 0x000fe400078e0a0b */
[----:B------:R-:W2:Y:S02]  /*1070*/  LDG.E.64 R8, desc[UR6][R8.64] ;  /* 0x0000000608087981 */ /* 0x000ea4000c1e1b00 */
[----:B-1----:R-:W-:-:S06]  /*1080*/  IMAD.WIDE R6, R11, 0x8, R6 ;  /* 0x000000080b067825 */ /* 0x002fcc00078e0206 */
[----:B------:R-:W2:Y:S02]  /*1090*/  LDG.E.64 R6, desc[UR6][R6.64] ;  /* 0x0000000606067981 */ /* 0x000ea4000c1e1b00 */
[----:B--2---:R-:W-:-:S11]  /*10a0*/  DFMA R20, R8, R6, R20 ;  /* 0x000000060814722b */ /* 0x004fd60000000014 */
.L_x_43:
[----:B------:R-:W-:Y:S05]  /*10b0*/  @P0 BRA `(.L_x_46) ;  /* 0xfffffff000440947 */ /* 0x000fea000383ffff */
.L_x_40:
[----:B------:R-:W0:Y:S01]  /*10c0*/  LDC.64 R4, c[0x0][0x3a8] ;  /* 0x0000ea00ff047b82 */ /* 0x000e220000000a00 */
[----:B------:R-:W1:Y:S01]  /*10d0*/  LDCU.64 UR4, c[0x0][0x390] ;  /* 0x00007200ff0477ac */ /* 0x000e620008000a00 */
[----:B------:R-:W-:Y:S01]  /*10e0*/  IMAD R3, R0, R10, R3 ;  /* 0x0000000a00037224 */ /* 0x000fe200078e0203 */
[----:B-1----:R-:W-:-:S03]  /*10f0*/  DMUL R20, R20, UR4 ;  /* 0x0000000414147c28 */ /* 0x002fc60008000000 */
[----:B0-----:R-:W-:-:S05]  /*1100*/  IMAD.WIDE R2, R3, 0x8, R4 ;  /* 0x0000000803027825 */ /* 0x001fca00078e0204 */
[----:B------:R-:W-:Y:S01]  /*1110*/  STG.E.64 desc[UR6][R2.64], R20 ;  /* 0x0000001402007986 */ /* 0x000fe2000c101b06 */
[----:B------:R-:W-:Y:S05]  /*1120*/  EXIT ;  /* 0x000000000000794d */ /* 0x000fea0003800000 */
.L_x_47:
        /* <DEDUP_REMOVED lines=13> */
.L_x_191:


//--------------------- .text.matrixConvRepeatBorderBackpropagationErrorTraversal --------------------------
	.section	.text.matrixConvRepeatBorderBackpropagationErrorTraversal,"ax",@progbits
	.align	128
        .global         matrixConvRepeatBorderBackpropagationErrorTraversal
        .type           matrixConvRepeatBorderBackpropagationErrorTraversal,@function
        .size           matrixConvRepeatBorderBackpropagationErrorTraversal,(.L_x_192 - matrixConvRepeatBorderBackpropagationErrorTraversal)
        .other          matrixConvRepeatBorderBackpropagationErrorTraversal,@"STO_CUDA_ENTRY STV_DEFAULT"
matrixConvRepeatBorderBackpropagationErrorTraversal:
.text.matrixConvRepeatBorderBackpropagationErrorTraversal:
        /* <DEDUP_REMOVED lines=15> */
[----:B------:R-:W-:Y:S02]  /*00f0*/  CS2R R20, SRZ ;  /* 0x0000000000147805 */ /* 0x000fe4000001ff00 */
[----:B0-----:R-:W-:-:S13]  /*0100*/  ISETP.GE.AND P0, PT, R25, 0x1, PT ;  /* 0x000000011900780c */ /* 0x001fda0003f06270 */
[----:B-1----:R-:W-:Y:S05]  /*0110*/  @!P0 BRA `(.L_x_48) ;  /* 0x0000001000148947 */ /* 0x002fea0003800000 */
[----:B------:R-:W0:Y:S01]  /*0120*/  LDC R6, c[0x0][0x38c] ;  /* 0x0000e300ff067b82 */ /* 0x000e220000000800 */
[----:B------:R-:W-:Y:S02]  /*0130*/  SHF.R.U32.HI R2, RZ, 0x1, R25 ;  /* 0x00000001ff027819 */ /* 0x000fe40000011619 */
[----:B------:R-:W-:Y:S02]  /*0140*/  CS2R R20, SRZ ;  /* 0x0000000000147805 */ /* 0x000fe4000001ff00 */
[----:B------:R-:W-:Y:S01]  /*0150*/  LOP3.LUT R4, R25, 0x7, RZ, 0xc0, !PT ;  /* 0x0000000719047812 */ /* 0x000fe200078ec0ff */
[----:B------:R-:W-:Y:S01]  /*0160*/  UMOV UR4, URZ ;  /* 0x000000ff00047c82 */ /* 0x000fe20008000000 */
[----:B------:R-:W-:Y:S02]  /*0170*/  IADD3 R7, PT, PT, -R2, R25, R3 ;  /* 0x0000001902077210 */ /* 0x000fe40007ffe103 */
[----:B0-----:R-:W-:-:S04]  /*0180*/  SHF.R.S32.HI R5, RZ, 0x1, R6 ;  /* 0x00000001ff057819 */ /* 0x001fc80000011406 */
[----:B------:R-:W-:Y:S02]  /*0190*/  IADD3 R5, PT, PT, -R5, R6, R0 ;  /* 0x0000000605057210 */ /* 0x000fe40007ffe100 */
[C---:B------:R-:W-:Y:S02]  /*01a0*/  LOP3.LUT R6, R25.reuse, 0x3, RZ, 0xc0, !PT ;  /* 0x0000000319067812 */ /* 0x040fe400078ec0ff */
[----:B------:R-:W-:-:S07]  /*01b0*/  LOP3.LUT R25, R25, 0x7ffffff8, RZ, 0xc0, !PT ;  /* 0x7ffffff819197812 */ /* 0x000fce00078ec0ff */
.L_x_54:
[----:B------:R-:W0:Y:S01]  /*01c0*/  LDC R24, c[0x0][0x384] ;  /* 0x0000e100ff187b82 */ /* 0x000e220000000800 */
[----:B------:R-:W-:Y:S01]  /*01d0*/  ULOP3.LUT UR5, URZ, UR4, URZ, 0x33, !UPT ;  /* 0x00000004ff057292 */ /* 0x000fe2000f8e33ff */
[----:B------:R-:W1:Y:S05]  /*01e0*/  LDCU UR8, c[0x0][0x388] ;  /* 0x00007100ff0877ac */ /* 0x000e6a0008000800 */
[----:B------:R-:W-:-:S05]  /*01f0*/  VIADD R2, R5, UR5 ;  /* 0x0000000505027c36 */ /* 0x000fca0008000000 */
[----:B------:R-:W-:Y:S01]  /*0200*/  SHF.R.S32.HI R8, RZ, 0x1f, R2 ;  /* 0x0000001fff087819 */ /* 0x000fe20000011402 */
[----:B-1----:R-:W-:Y:S02]  /*0210*/  UISETP.GE.U32.AND UP1, UPT, UR8, 0x8, UPT ;  /* 0x000000080800788c */ /* 0x002fe4000bf26070 */
[----:B------:R-:W-:Y:S01]  /*0220*/  UIMAD UR5, UR4, UR8, URZ ;  /* 0x00000008040572a4 */ /* 0x000fe2000f8e02ff */
[----:B0-----:R-:W-:Y:S01]  /*0230*/  LOP3.LUT R9, R8, R24, RZ, 0xc0, !PT ;  /* 0x0000001808097212 */ /* 0x001fe200078ec0ff */
[----:B------:R-:W-:-:S04]  /*0240*/  UIADD3 UR4, UPT, UPT, UR4, 0x1, URZ ;  /* 0x0000000104047890 */ /* 0x000fc8000fffe0ff */
[----:B------:R-:W-:Y:S01]  /*0250*/  IMAD.IADD R9, R2, 0x1, R9 ;  /* 0x0000000102097824 */ /* 0x000fe200078e0209 */
[----:B------:R-:W-:Y:S01]  /*0260*/  UISETP.NE.AND UP0, UPT, UR4, UR8, UPT ;  /* 0x000000080400728c */ /* 0x000fe2000bf05270 */
[----:B------:R-:W-:-:S03]  /*0270*/  IMAD.MOV.U32 R2, RZ, RZ, RZ ;  /* 0x000000ffff027224 */ /* 0x000fc600078e00ff */
[----:B------:R-:W-:-:S04]  /*0280*/  ISETP.GE.AND P0, PT, R9, R24, PT ;  /* 0x000000180900720c */ /* 0x000fc80003f06270 */
[----:B------:R-:W-:-:S05]  /*0290*/  SEL R24, R24, RZ, P0 ;  /* 0x000000ff18187207 */ /* 0x000fca0000000000 */
[----:B------:R-:W-:Y:S01]  /*02a0*/  IMAD.IADD R24, R9, 0x1, -R24 ;  /* 0x0000000109187824 */ /* 0x000fe200078e0a18 */
[----:B------:R-:W-:Y:S06]  /*02b0*/  BRA.U !UP1, `(.L_x_49) ;  /* 0x0000000509b07547 */ /* 0x000fec000b800000 */
[----:B------:R-:W0:Y:S01]  /*02c0*/  LDC R27, c[0x0][0x380] ;  /* 0x0000e000ff1b7b82 */ /* 0x000e220000000800 */
[----:B------:R-:W-:-:S07]  /*02d0*/  IMAD.MOV.U32 R2, RZ, RZ, RZ ;  /* 0x000000ffff027224 */ /* 0x000fce00078e00ff */
[----:B------:R-:W1:Y:S08]  /*02e0*/  LDC.64 R8, c[0x0][0x390] ;  /* 0x0000e400ff087b82 */ /* 0x000e700000000a00 */
[----:B------:R-:W2:Y:S02]  /*02f0*/  LDC.64 R10, c[0x0][0x398] ;  /* 0x0000e600ff0a7b82 */ /* 0x000ea40000000a00 */
.L_x_50:
[----:B------:R-:W-:Y:S01]  /*0300*/  LOP3.LUT R12, RZ, R2, RZ, 0x33, !PT ;  /* 0x00000002ff0c7212 */ /* 0x000fe200078e33ff */
[C---:B------:R-:W-:Y:S02]  /*0310*/  IMAD.IADD R26, R7.reuse, 0x1, -R2 ;  /* 0x00000001071a7824 */ /* 0x040fe400078e0a02 */
[----:B------:R-:W-:Y:S02]  /*0320*/  VIADD R15, R2, UR5 ;  /* 0x00000005020f7c36 */ /* 0x000fe40008000000 */
[----:B------:R-:W-:-:S05]  /*0330*/  IMAD.IADD R12, R7, 0x1, R12 ;  /* 0x00000001070c7824 */ /* 0x000fca00078e020c */
[----:B------:R-:W-:-:S04]  /*0340*/  SHF.R.S32.HI R14, RZ, 0x1f, R12 ;  /* 0x0000001fff0e7819 */ /* 0x000fc8000001140c */
[----:B0-----:R-:W-:Y:S01]  /*0350*/  LOP3.LUT R13, R14, R27, RZ, 0xc0, !PT ;  /* 0x0000001b0e0d7212 */ /* 0x001fe200078ec0ff */
[----:B------:R-:W-:-:S04]  /*0360*/  VIADD R14, R26, 0xfffffffe ;  /* 0xfffffffe1a0e7836 */ /* 0x000fc80000000000 */
[----:B------:R-:W-:Y:S01]  /*0370*/  IMAD.IADD R12, R12, 0x1, R13 ;  /* 0x000000010c0c7824 */ /* 0x000fe200078e020d */
[----:B------:R-:W-:-:S03]  /*0380*/  SHF.R.S32.HI R22, RZ, 0x1f, R14 ;  /* 0x0000001fff167819 */ /* 0x000fc6000001140e */
[-C--:B------:R-:W-:Y:S01]  /*0390*/  IMAD R13, R24, R27.reuse, R12 ;  /* 0x0000001b180d7224 */ /* 0x080fe200078e020c */
[----:B------:R-:W-:-:S04]  /*03a0*/  ISETP.GE.AND P0, PT, R12, R27, PT ;  /* 0x0000001b0c00720c */ /* 0x000fc80003f06270 */
[----:B------:R-:W-:-:S05]  /*03b0*/  SEL R12, R27, RZ, P0 ;  /* 0x000000ff1b0c7207 */ /* 0x000fca0000000000 */
[----:B------:R-:W-:-:S04]  /*03c0*/  IMAD.IADD R13, R13, 0x1, -R12 ;  /* 0x000000010d0d7824 */ /* 0x000fc800078e0a0c */
[----:B-1----:R-:W-:-:S04]  /*03d0*/  IMAD.WIDE R18, R13, 0x8, R8 ;  /* 0x000000080d127825 */ /* 0x002fc800078e0208 */
[----:B--2---:R-:W-:Y:S02]  /*03e0*/  IMAD.WIDE.U32 R12, R15, 0x8, R10 ;  /* 0x000000080f0c7825 */ /* 0x004fe400078e000a */
[----:B------:R-:W2:Y:S01]  /*03f0*/  LDG.E.64 R18, desc[UR6][R18.64] ;  /* 0x0000000612127981 */ /* 0x000ea2000c1e1b00 */
[----:B------:R-:W-:-:S03]  /*0400*/  LOP3.LUT R15, R22, R27, RZ, 0xc0, !PT ;  /* 0x0000001b160f7212 */ /* 0x000fc600078ec0ff */
[----:B------:R-:W2:Y:S02]  /*0410*/  LDG.E.64 R16, desc[UR6][R12.64] ;  /* 0x000000060c107981 */ /* 0x000ea4000c1e1b00 */
[----:B------:R-:W-:Y:S02]  /*0420*/  IMAD.IADD R14, R14, 0x1, R15 ;  /* 0x000000010e0e7824 */ /* 0x000fe400078e020f */
[----:B------:R-:W3:Y:S02]  /*0430*/  LDG.E.64 R22, desc[UR6][R12.64+0x8] ;  /* 0x000008060c167981 */ /* 0x000ee4000c1e1b00 */
[-C--:B------:R-:W-:Y:S01]  /*0440*/  IMAD R15, R24, R27.reuse, R14 ;  /* 0x0000001b180f7224 */ /* 0x080fe200078e020e */
[----:B------:R-:W-:-:S04]  /*0450*/  ISETP.GE.AND P0, PT, R14, R27, PT ;  /* 0x0000001b0e00720c */ /* 0x000fc80003f06270 */
[----:B------:R-:W-:-:S04]  /*0460*/  SEL R14, R27, RZ, P0 ;  /* 0x000000ff1b0e7207 */ /* 0x000fc80000000000 */
[----:B------:R-:W-:-:S05]  /*0470*/  IADD3 R15, PT, PT, -R14, R15, RZ ;  /* 0x0000000f0e0f7210 */ /* 0x000fca0007ffe1ff */
[----:B------:R-:W-:-:S06]  /*0480*/  IMAD.WIDE R14, R15, 0x8, R8 ;  /* 0x000000080f0e7825 */ /* 0x000fcc00078e0208 */
[----:B------:R-:W3:Y:S01]  /*0490*/  LDG.E.64 R14, desc[UR6][R14.64] ;  /* 0x000000060e0e7981 */ /* 0x000ee2000c1e1b00 */
[----:B--2---:R-:W-:Y:S01]  /*04a0*/  DFMA R16, R18, R16, R20 ;  /* 0x000000101210722b */ /* 0x004fe20000000014 */
[----:B------:R-:W-:-:S05]  /*04b0*/  VIADD R18, R26, 0xfffffffd ;  /* 0xfffffffd1a127836 */ /* 0x000fca0000000000 */
[----:B------:R-:W-:-:S04]  /*04c0*/  SHF.R.S32.HI R20, RZ, 0x1f, R18 ;  /* 0x0000001fff147819 */ /* 0x000fc80000011412 */
[----:B------:R-:W-:-:S05]  /*04d0*/  LOP3.LUT R19, R20, R27, RZ, 0xc0, !PT ;  /* 0x0000001b14137212 */ /* 0x000fca00078ec0ff */
[----:B------:R-:W-:-:S05]  /*04e0*/  IMAD.IADD R18, R18, 0x1, R19 ;  /* 0x0000000112127824 */ /* 0x000fca00078e0213 */
[-C--:B------:R-:W-:Y:S01]  /*04f0*/  ISETP.GE.AND P0, PT, R18, R27.reuse, PT ;  /* 0x0000001b1200720c */ /* 0x080fe20003f06270 */
[----:B------:R-:W-:-:S03]  /*0500*/  IMAD R19, R24, R27, R18 ;  /* 0x0000001b18137224 */ /* 0x000fc600078e0212 */
[----:B------:R-:W-:Y:S01]  /*0510*/  SEL R18, R27, RZ, P0 ;  /* 0x000000ff1b127207 */ /* 0x000fe20000000000 */
[----:B---3--:R-:W-:-:S04]  /*0520*/  DFMA R22, R14, R22, R16 ;  /* 0x000000160e16722b */ /* 0x008fc80000000010 */
[----:B------:R-:W-:Y:S02]  /*0530*/  IMAD.IADD R19, R19, 0x1, -R18 ;  /* 0x0000000113137824 */ /* 0x000fe400078e0a12 */
[----:B------:R-:W-:Y:S02]  /*0540*/  VIADD R14, R26, 0xfffffffc ;  /* 0xfffffffc1a0e7836 */ /* 0x000fe40000000000 */
[----:B------:R-:W-:Y:S02]  /*0550*/  IMAD.WIDE R20, R19, 0x8, R8 ;  /* 0x0000000813147825 */ /* 0x000fe400078e0208 */
[----:B------:R-:W2:Y:S01]  /*0560*/  LDG.E.64 R18, desc[UR6][R12.64+0x10] ;  /* 0x000010060c127981 */ /* 0x000ea2000c1e1b00 */
[----:B------:R-:W-:-:S03]  /*0570*/  SHF.R.S32.HI R16, RZ, 0x1f, R14 ;  /* 0x0000001fff107819 */ /* 0x000fc6000001140e */
[----:B------:R-:W2:Y:S01]  /*0580*/  LDG.E.64 R20, desc[UR6][R20.64] ;  /* 0x0000000614147981 */ /* 0x000ea2000c1e1b00 */
[----:B------:R-:W-:-:S05]  /*0590*/  LOP3.LUT R15, R16, R27, RZ, 0xc0, !PT ;  /* 0x0000001b100f7212 */ /* 0x000fca00078ec0ff */
        /* <DEDUP_REMOVED lines=19> */
[----:B------:R-:W2:Y:S01]  /*06d0*/  LDG.E.64 R18, desc[UR6][R12.64+0x20] ;  /* 0x000020060c127981 */ /* 0x000ea2000c1e1b00 */
[----:B------:R-:W-:-:S03]  /*06e0*/  IMAD.WIDE R16, R21, 0x8, R8 ;  /* 0x0000000815107825 */ /* 0x000fc600078e0208 */
[----:B------:R-:W-:-:S03]  /*06f0*/  SHF.R.S32.HI R22, RZ, 0x1f, R20 ;  /* 0x0000001fff167819 */ /* 0x000fc60000011414 */
[----:B------:R-:W2:Y:S01]  /*0700*/  LDG.E.64 R16, desc[UR6][R16.64] ;  /* 0x0000000610107981 */ /* 0x000ea2000c1e1b00 */
[----:B------:R-:W-:-:S03]  /*0710*/  LOP3.LUT R21, R22, R27, RZ, 0xc0, !PT ;  /* 0x0000001b16157212 */ /* 0x000fc600078ec0ff */
[----:B------:R-:W3:Y:S01]  /*0720*/  LDG.E.64 R22, desc[UR6][R12.64+0x28] ;  /* 0x000028060c167981 */ /* 0x000ee2000c1e1b00 */
[----:B------:R-:W-:-:S04]  /*0730*/  IADD3 R20, PT, PT, R20, R21, RZ ;  /* 0x0000001514147210 */ /* 0x000fc80007ffe0ff */
[-C--:B------:R-:W-:Y:S01]  /*0740*/  ISETP.GE.AND P0, PT, R20, R27.reuse, PT ;  /* 0x0000001b1400720c */ /* 0x080fe20003f06270 */
[----:B------:R-:W-:-:S03]  /*0750*/  IMAD R21, R24, R27, R20 ;  /* 0x0000001b18157224 */ /* 0x000fc600078e0214 */
[----:B------:R-:W-:-:S05]  /*0760*/  SEL R20, R27, RZ, P0 ;  /* 0x000000ff1b147207 */ /* 0x000fca0000000000 */
[----:B------:R-:W-:-:S04]  /*0770*/  IMAD.IADD R21, R21, 0x1, -R20 ;  /* 0x0000000115157824 */ /* 0x000fc800078e0a14 */
[----:B------:R-:W-:-:S06]  /*0780*/  IMAD.WIDE R20, R21, 0x8, R8 ;  /* 0x0000000815147825 */ /* 0x000fcc00078e0208 */
        /* <DEDUP_REMOVED lines=12> */
[----:B------:R-:W-:Y:S02]  /*0850*/  SEL R16, R27, RZ, P0 ;  /* 0x000000ff1b107207 */ /* 0x000fe40000000000 */
[-C--:B------:R-:W-:Y:S01]  /*0860*/  ISETP.GE.AND P0, PT, R26, R27.reuse, PT ;  /* 0x0000001b1a00720c */ /* 0x080fe20003f06270 */
[----:B---3--:R-:W-:Y:S02]  /*0870*/  DFMA R20, R20, R22, R14 ;  /* 0x000000161414722b */ /* 0x008fe4000000000e */
[----:B------:R-:W-:Y:S01]  /*0880*/  IMAD.IADD R17, R17, 0x1, -R16 ;  /* 0x0000000111117824 */ /* 0x000fe200078e0a10 */
[----:B------:R-:W-:Y:S01]  /*0890*/  SEL R14, R27, RZ, P0 ;  /* 0x000000ff1b0e7207 */ /* 0x000fe20000000000 */
[----:B------:R-:W-:Y:S01]  /*08a0*/  IMAD R15, R24, R27, R26 ;  /* 0x0000001b180f7224 */ /* 0x000fe200078e021a */
[----:B------:R-:W2:Y:S01]  /*08b0*/  LDG.E.64 R22, desc[UR6][R12.64+0x38] ;  /* 0x000038060c167981 */ /* 0x000ea2000c1e1b00 */
[----:B------:R-:W-:-:S03]  /*08c0*/  IMAD.WIDE R18, R17, 0x8, R8 ;  /* 0x0000000811127825 */ /* 0x000fc600078e0208 */
[----:B------:R-:W3:Y:S01]  /*08d0*/  LDG.E.64 R16, desc[UR6][R12.64+0x30] ;  /* 0x000030060c107981 */ /* 0x000ee2000c1e1b00 */
[----:B------:R-:W-:-:S03]  /*08e0*/  IMAD.IADD R15, R15, 0x1, -R14 ;  /* 0x000000010f0f7824 */ /* 0x000fc600078e0a0e */
[----:B------:R-:W3:Y:S01]  /*08f0*/  LDG.E.64 R18, desc[UR6][R18.64] ;  /* 0x0000000612127981 */ /* 0x000ee2000c1e1b00 */
[----:B------:R-:W-:-:S06]  /*0900*/  IMAD.WIDE R14, R15, 0x8, R8 ;  /* 0x000000080f0e7825 */ /* 0x000fcc00078e0208 */
[----:B------:R-:W2:Y:S01]  /*0910*/  LDG.E.64 R14, desc[UR6][R14.64] ;  /* 0x000000060e0e7981 */ /* 0x000ea2000c1e1b00 */
[----:B------:R-:W-:-:S05]  /*0920*/  VIADD R2, R2, 0x8 ;  /* 0x0000000802027836 */ /* 0x000fca0000000000 */
[----:B------:R-:W-:Y:S01]  /*0930*/  ISETP.NE.AND P0, PT, R2, R25, PT ;  /* 0x000000190200720c */ /* 0x000fe20003f05270 */
[----:B---3--:R-:W-:-:S08]  /*0940*/  DFMA R20, R18, R16, R20 ;  /* 0x000000101214722b */ /* 0x008fd00000000014 */
[----:B--2---:R-:W-:-:S04]  /*0950*/  DFMA R20, R14, R22, R20 ;  /* 0x000000160e14722b */ /* 0x004fc80000000014 */
[----:B------:R-:W-:Y:S07]  /*0960*/  @P0 BRA `(.L_x_50) ;  /* 0xfffffff800640947 */ /* 0x000fee000383ffff */
[----:B------:R-:W-:-:S07]  /*0970*/  IMAD.MOV.U32 R2, RZ, RZ, R25 ;  /* 0x000000ffff027224 */ /* 0x000fce00078e0019 */
.L_x_49:
[----:B------:R-:W-:-:S13]  /*0980*/  ISETP.NE.AND P0, PT, R4, RZ, PT ;  /* 0x000000ff0400720c */ /* 0x000fda0003f05270 */
[----:B------:R-:W-:Y:S05]  /*0990*/  @!P0 BRA `(.L_x_51) ;  /* 0x0000000400f08947 */ /* 0x000fea0003800000 */
[----:B------:R-:W-:Y:S02]  /*09a0*/  IADD3 R8, PT, PT, R4, -0x1, RZ ;  /* 0xffffffff04087810 */ /* 0x000fe40007ffe0ff */
[----:B------:R-:W-:Y:S02]  /*09b0*/  ISETP.NE.AND P0, PT, R6, RZ, PT ;  /* 0x000000ff0600720c */ /* 0x000fe40003f05270 */
[----:B------:R-:W-:-:S13]  /*09c0*/  ISETP.GE.U32.AND P1, PT, R8, 0x3, PT ;  /* 0x000000030800780c */ /* 0x000fda0003f26070 */
[----:B------:R-:W-:Y:S05]  /*09d0*/  @!P1 BRA `(.L_x_52) ;  /* 0x0000000000f49947 */ /* 0x000fea0003800000 */
[----:B------:R-:W0:Y:S01]  /*09e0*/  LDC R19, c[0x0][0x380] ;  /* 0x0000e000ff137b82 */ /* 0x000e220000000800 */
[----:B------:R-:W-:Y:S01]  /*09f0*/  LOP3.LUT R8, RZ, R2, RZ, 0x33, !PT ;  /* 0x00000002ff087212 */ /* 0x000fe200078e33ff */
[----:B------:R-:W-:-:S04]  /*0a00*/  VIADD R15, R2, UR5 ;  /* 0x00000005020f7c36 */ /* 0x000fc80008000000 */
[----:B------:R-:W-:Y:S02]  /*0a10*/  IMAD.IADD R12, R7, 0x1, R8 ;  /* 0x00000001070c7824 */ /* 0x000fe400078e0208 */
[----:B------:R-:W1:Y:S03]  /*0a20*/  LDC.64 R8, c[0x0][0x398] ;  /* 0x0000e600ff087b82 */ /* 0x000e660000000a00 */
[----:B------:R-:W-:-:S05]  /*0a30*/  SHF.R.S32.HI R14, RZ, 0x1f, R12 ;  /* 0x0000001fff0e7819 */ /* 0x000fca000001140c */
[----:B------:R-:W2:Y:S01]  /*0a40*/  LDC.64 R10, c[0x0][0x390] ;  /* 0x0000e400ff0a7b82 */ /* 0x000ea20000000a00 */
[----:B0-----:R-:W-:-:S05]  /*0a50*/  LOP3.LUT R13, R14, R19, RZ, 0xc0, !PT ;  /* 0x000000130e0d7212 */ /* 0x001fca00078ec0ff */
[----:B------:R-:W-:Y:S02]  /*0a60*/  IMAD.IADD R12, R12, 0x1, R13 ;  /* 0x000000010c0c7824 */ /* 0x000fe400078e020d */
[----:B-1----:R-:W-:-:S03]  /*0a70*/  IMAD.WIDE.U32 R14, R15, 0x8, R8 ;  /* 0x000000080f0e7825 */ /* 0x002fc600078e0008 */
[-C--:B------:R-:W-:Y:S01]  /*0a80*/  ISETP.GE.AND P1, PT, R12, R19.reuse, PT ;  /* 0x000000130c00720c */ /* 0x080fe20003f26270 */
[----:B------:R-:W0:Y:S01]  /*0a90*/  LDC.64 R8, c[0x0][0x398] ;  /* 0x0000e600ff087b82 */ /* 0x000e220000000a00 */
[----:B------:R-:W-:Y:S02]  /*0aa0*/  IMAD R13, R24, R19, R12 ;  /* 0x00000013180d7224 */ /* 0x000fe400078e020c */
[----:B------:R-:W-:Y:S01]  /*0ab0*/  SEL R12, R19, RZ, P1 ;  /* 0x000000ff130c7207 */ /* 0x000fe20000800000 */
[----:B------:R-:W3:Y:S04]  /*0ac0*/  LDG.E.64 R14, desc[UR6][R14.64] ;  /* 0x000000060e0e7981 */ /* 0x000ee8000c1e1b00 */
[----:B------:R-:W-:-:S04]  /*0ad0*/  IMAD.IADD R13, R13, 0x1, -R12 ;  /* 0x000000010d0d7824 */ /* 0x000fc800078e0a0c */
[----:B--2---:R-:W-:-:S06]  /*0ae0*/  IMAD.WIDE R12, R13, 0x8, R10 ;  /* 0x000000080d0c7825 */ /* 0x004fcc00078e020a */
[----:B------:R-:W3:Y:S01]  /*0af0*/  LDG.E.64 R12, desc[UR6][R12.64] ;  /* 0x000000060c0c7981 */ /* 0x000ee2000c1e1b00 */
[----:B------:R-:W-:Y:S01]  /*0b00*/  IADD3 R18, P1, PT, R2, UR5, RZ ;  /* 0x0000000502127c10 */ /* 0x000fe2000ff3e0ff */
[----:B------:R-:W-:-:S04]  /*0b10*/  IMAD.IADD R16, R7, 0x1, -R2 ;  /* 0x0000000107107824 */ /* 0x000fc800078e0a02 */
[----:B------:R-:W-:Y:S01]  /*0b20*/  IMAD.X R22, RZ, RZ, RZ, P1 ;  /* 0x000000ffff167224 */ /* 0x000fe200008e06ff */
[----:B0-----:R-:W-:Y:S01]  /*0b30*/  LEA R8, P1, R18, R8, 0x3 ;  /* 0x0000000812087211 */ /* 0x001fe200078218ff */
[----:B------:R-:W-:-:S03]  /*0b40*/  VIADD R17, R16, 0xfffffffe ;  /* 0xfffffffe10117836 */ /* 0x000fc60000000000 */
[----:B------:R-:W-:Y:S02]  /*0b50*/  LEA.HI.X R9, R18, R9, R22, 0x3, P1 ;  /* 0x0000000912097211 */ /* 0x000fe400008f1c16 */
[----:B------:R-:W-:Y:S01]  /*0b60*/  SHF.R.S32.HI R18, RZ, 0x1f, R17 ;  /* 0x0000001fff127819 */ /* 0x000fe20000011411 */
[----:B------:R-:W-:-:S03]  /*0b70*/  VIADD R22, R16, 0xfffffffd ;  /* 0xfffffffd10167836 */ /* 0x000fc60000000000 */
[----:B------:R-:W-:Y:S02]  /*0b80*/  LOP3.LUT R18, R18, R19, RZ, 0xc0, !PT ;  /* 0x0000001312127212 */ /* 0x000fe400078ec0ff */
[----:B------:R-:W-:-:S03]  /*0b90*/  SHF.R.S32.HI R26, RZ, 0x1f, R22 ;  /* 0x0000001fff1a7819 */ /* 0x000fc60000011416 */
[----:B------:R-:W-:Y:S01]  /*0ba0*/  IMAD.IADD R18, R17, 0x1, R18 ;  /* 0x0000000111127824 */ /* 0x000fe200078e0212 */
[-C--:B------:R-:W-:Y:S02]  /*0bb0*/  LOP3.LUT R17, R26, R19.reuse, RZ, 0xc0, !PT ;  /* 0x000000131a117212 */ /* 0x080fe400078ec0ff */
[----:B------:R-:W-:Y:S02]  /*0bc0*/  IADD3 R16, PT, PT, R16, -0x4, RZ ;  /* 0xfffffffc10107810 */ /* 0x000fe40007ffe0ff */
[-C--:B------:R-:W-:Y:S01]  /*0bd0*/  ISETP.GE.AND P1, PT, R18, R19.reuse, PT ;  /* 0x000000131200720c */ /* 0x080fe20003f26270 */
[----:B------:R-:W-:Y:S01]  /*0be0*/  IMAD.IADD R22, R22, 0x1, R17 ;  /* 0x0000000116167824 */ /* 0x000fe200078e0211 */
[----:B------:R-:W-:Y:S01]  /*0bf0*/  SHF.R.S32.HI R26, RZ, 0x1f, R16 ;  /* 0x0000001fff1a7819 */ /* 0x000fe20000011410 */
[-C--:B------:R-:W-:Y:S01]  /*0c00*/  IMAD R18, R24, R19.reuse, R18 ;  /* 0x0000001318127224 */ /* 0x080fe200078e0212 */
[----:B------:R-:W-:Y:S02]  /*0c10*/  SEL R17, R19, RZ, P1 ;  /* 0x000000ff13117207 */ /* 0x000fe40000800000 */
[----:B------:R-:W-:-:S02]  /*0c20*/  LOP3.LUT R27, R26, R19, RZ, 0xc0, !PT ;  /* 0x000000131a1b7212 */ /* 0x000fc400078ec0ff */
[----:B------:R-:W-:Y:S01]  /*0c30*/  ISETP.GE.AND P1, PT, R22, R19, PT ;  /* 0x000000131600720c */ /* 0x000fe20003f26270 */
[----:B------:R-:W-:Y:S02]  /*0c40*/  IMAD.IADD R17, R18, 0x1, -R17 ;  /* 0x0000000112117824 */ /* 0x000fe400078e0a11 */
[----:B------:R-:W-:Y:S01]  /*0c50*/  IMAD.IADD R18, R16, 0x1, R27 ;  /* 0x0000000110127824 */ /* 0x000fe200078e021b */
[----:B------:R-:W-:Y:S01]  /*0c60*/  SEL R23, R19, RZ, P1 ;  /* 0x000000ff13177207 */ /* 0x000fe20000800000 */
[----:B------:R-:W-:-:S04]  /*0c70*/  IMAD.WIDE R16, R17, 0x8, R10 ;  /* 0x0000000811107825 */ /* 0x000fc800078e020a */
[-C--:B------:R-:W-:Y:S01]  /*0c80*/  IMAD R22, R24, R19.reuse, R22 ;  /* 0x0000001318167224 */ /* 0x080fe200078e0216 */
[-C--:B------:R-:W-:Y:S01]  /*0c90*/  ISETP.GE.AND P1, PT, R18, R19.reuse, PT ;  /* 0x000000131200720c */ /* 0x080fe20003f26270 */
[----:B------:R-:W2:Y:S01]  /*0ca0*/  LDG.E.64 R16, desc[UR6][R16.64] ;  /* 0x0000000610107981 */ /* 0x000ea2000c1e1b00 */
[----:B------:R-:W-:Y:S02]  /*0cb0*/  IMAD R18, R24, R19, R18 ;  /* 0x0000001318127224 */ /* 0x000fe400078e0212 */
[----:B------:R-:W-:Y:S01]  /*0cc0*/  IMAD.IADD R23, R22, 0x1, -R23 ;  /* 0x0000000116177824 */ /* 0x000fe200078e0a17 */
[----:B------:R-:W-:-:S03]  /*0cd0*/  SEL R19, R19, RZ, P1 ;  /* 0x000000ff13137207 */ /* 0x000fc60000800000 */
[----:B------:R-:W-:-:S04]  /*0ce0*/  IMAD.WIDE R26, R23, 0x8, R10 ;  /* 0x00000008171a7825 */ /* 0x000fc800078e020a */
[----:B------:R-:W-:Y:S02]  /*0cf0*/  IMAD.IADD R23, R18, 0x1, -R19 ;  /* 0x0000000112177824 */ /* 0x000fe400078e0a13 */
[----:B------:R-:W4:Y:S02]  /*0d00*/  LDG.E.64 R18, desc[UR6][R8.64+0x10] ;  /* 0x0000100608127981 */ /* 0x000f24000c1e1b00 */
[----:B------:R-:W-:Y:S02]  /*0d10*/  IMAD.WIDE R10, R23, 0x8, R10 ;  /* 0x00000008170a7825 */ /* 0x000fe400078e020a */
[----:B------:R-:W5:Y:S04]  /*0d20*/  LDG.E.64 R22, desc[UR6][R8.64+0x18] ;  /* 0x0000180608167981 */ /* 0x000f68000c1e1b00 */
[----:B------:R-:W5:Y:S01]  /*0d30*/  LDG.E.64 R10, desc[UR6][R10.64] ;  /* 0x000000060a0a7981 */ /* 0x000f62000c1e1b00 */
[----:B---3--:R-:W-:-:S03]  /*0d40*/  DFMA R12, R12, R14, R20 ;  /* 0x0000000e0c0c722b */ /* 0x008fc60000000014 */
[----:B------:R-:W2:Y:S04]  /*0d50*/  LDG.E.64 R14, desc[UR6][R8.64+0x8] ;  /* 0x00000806080e7981 */ /* 0x000ea8000c1e1b00 */
[----:B------:R-:W4:Y:S01]  /*0d60*/  LDG.E.64 R20, desc[UR6][R26.64] ;  /* 0x000000061a147981 */ /* 0x000f22000c1e1b00 */
[----:B------:R-:W-:Y:S01]  /*0d70*/  VIADD R2, R2, 0x4 ;  /* 0x0000000402027836 */ /* 0x000fe20000000000 */
[----:B--2---:R-:W-:-:S08]  /*0d80*/  DFMA R12, R16, R14, R12 ;  /* 0x0000000e100c722b */ /* 0x004fd0000000000c */
[----:B----4-:R-:W-:-:S08]  /*0d90*/  DFMA R20, R20, R18, R12 ;  /* 0x000000121414722b */ /* 0x010fd0000000000c */
[----:B-----5:R-:W-:-:S11]  /*0da0*/  DFMA R20, R10, R22, R20 ;  /* 0x000000160a14722b */ /* 0x020fd60000000014 */
.L_x_52:
[----:B------:R-:W-:Y:S05]  /*0db0*/  @!P0 BRA `(.L_x_51) ;  /* 0x0000000000e88947 */ /* 0x000fea0003800000 */
[----:B------:R-:W-:Y:S01]  /*0dc0*/  ISETP.NE.AND P0, PT, R6, 0x1, PT ;  /* 0x000000010600780c */ /* 0x000fe20003f05270 */
[----:B------:R-:W-:-:S12]  /*0dd0*/  ULOP3.LUT UP1, URZ, UR8, 0x1, URZ, 0xc0, !UPT ;  /* 0x0000000108ff7892 */ /* 0x000fd8000f82c0ff */
[----:B------:R-:W-:Y:S05]  /*0de0*/  @!P0 BRA `(.L_x_53) ;  /* 0x0000000000908947 */ /* 0x000fea0003800000 */
[----:B------:R-:W0:Y:S01]  /*0df0*/  LDC R11, c[0x0][0x380] ;  /* 0x0000e000ff0b7b82 */ /* 0x000e220000000800 */
[----:B------:R-:W-:Y:S02]  /*0e00*/  LOP3.LUT R8, RZ, R2, RZ, 0x33, !PT ;  /* 0x00000002ff087212 */ /* 0x000fe400078e33ff */
[C---:B------:R-:W-:Y:S02]  /*0e10*/  IADD3 R10, PT, PT, R7.reuse, -0x2, -R2 ;  /* 0xfffffffe070a7810 */ /* 0x040fe40007ffe802 */
[----:B------:R-:W-:Y:S01]  /*0e20*/  IADD3 R19, PT, PT, R2, UR5, RZ ;  /* 0x0000000502137c10 */ /* 0x000fe2000fffe0ff */
[----:B------:R-:W-:Y:S02]  /*0e30*/  IMAD.IADD R17, R7, 0x1, R8 ;  /* 0x0000000107117824 */ /* 0x000fe400078e0208 */
[----:B------:R-:W1:Y:S03]  /*0e40*/  LDC.64 R12, c[0x0][0x398] ;  /* 0x0000e600ff0c7b82 */ /* 0x000e660000000a00 */
[----:B------:R-:W-:-:S05]  /*0e50*/  SHF.R.S32.HI R16, RZ, 0x1f, R17 ;  /* 0x0000001fff107819 */ /* 0x000fca0000011411 */
[----:B------:R-:W2:Y:S01]  /*0e60*/  LDC.64 R14, c[0x0][0x390] ;  /* 0x0000e400ff0e7b82 */ /* 0x000ea20000000a00 */
[----:B0-----:R-:W-:-:S07]  /*0e70*/  LOP3.LUT R18, R16, R11, RZ, 0xc0, !PT ;  /* 0x0000000b10127212 */ /* 0x001fce00078ec0ff */
[----:B------:R-:W0:Y:S01]  /*0e80*/  LDC.64 R8, c[0x0][0x398] ;  /* 0x0000e600ff087b82 */ /* 0x000e220000000a00 */
[----:B------:R-:W-:Y:S01]  /*0e90*/  SHF.R.S32.HI R16, RZ, 0x1f, R10 ;  /* 0x0000001fff107819 */ /* 0x000fe2000001140a */
[----:B------:R-:W-:-:S03]  /*0ea0*/  IMAD.IADD R18, R17, 0x1, R18 ;  /* 0x0000000111127824 */ /* 0x000fc600078e0212 */
[-C--:B------:R-:W-:Y:S01]  /*0eb0*/  LOP3.LUT R17, R16, R11.reuse, RZ, 0xc0, !PT ;  /* 0x0000000b10117212 */ /* 0x080fe200078ec0ff */
[----:B-1----:R-:W-:Y:S01]  /*0ec0*/  IMAD.WIDE.U32 R12, R19, 0x8, R12 ;  /* 0x00000008130c7825 */ /* 0x002fe200078e000c */
[----:B------:R-:W-:-:S03]  /*0ed0*/  ISETP.GE.AND P0, PT, R18, R11, PT ;  /* 0x0000000b1200720c */ /* 0x000fc60003f06270 */
[----:B------:R-:W-:Y:S01]  /*0ee0*/  IMAD.IADD R10, R10, 0x1, R17 ;  /* 0x000000010a0a7824 */ /* 0x000fe200078e0211 */
[----:B------:R-:W-:Y:S01]  /*0ef0*/  SEL R16, R11, RZ, P0 ;  /* 0x000000ff0b107207 */ /* 0x000fe20000000000 */
[-C--:B------:R-:W-:Y:S01]  /*0f00*/  IMAD R17, R24, R11.reuse, R18 ;  /* 0x0000000b18117224 */ /* 0x080fe200078e0212 */
[----:B------:R-:W3:Y:S02]  /*0f10*/  LDG.E.64 R12, desc[UR6][R12.64] ;  /* 0x000000060c0c7981 */ /* 0x000ee4000c1e1b00 */
[-C--:B------:R-:W-:Y:S01]  /*0f20*/  ISETP.GE.AND P0, PT, R10, R11.reuse, PT ;  /* 0x0000000b0a00720c */ /* 0x080fe20003f06270 */
[----:B------:R-:W-:Y:S02]  /*0f30*/  IMAD R19, R24, R11, R10 ;  /* 0x0000000b18137224 */ /* 0x000fe400078e020a */
[----:B------:R-:W-:Y:S01]  /*0f40*/  IMAD.IADD R17, R17, 0x1, -R16 ;  /* 0x0000000111117824 */ /* 0x000fe200078e0a10 */
[----:B------:R-:W-:Y:S02]  /*0f50*/  IADD3 R16, P1, PT, R2, UR5, RZ ;  /* 0x0000000502107c10 */ /* 0x000fe4000ff3e0ff */
[----:B------:R-:W-:Y:S01]  /*0f60*/  SEL R18, R11, RZ, P0 ;  /* 0x000000ff0b127207 */ /* 0x000fe20000000000 */
[----:B--2---:R-:W-:Y:S01]  /*0f70*/  IMAD.WIDE R10, R17, 0x8, R14 ;  /* 0x00000008110a7825 */ /* 0x004fe200078e020e */
[----:B0-----:R-:W-:-:S03]  /*0f80*/  LEA R8, P0, R16, R8, 0x3 ;  /* 0x0000000810087211 */ /* 0x001fc600078018ff */
[----:B------:R-:W-:Y:S02]  /*0f90*/  IMAD.X R17, RZ, RZ, RZ, P1 ;  /* 0x000000ffff117224 */ /* 0x000fe400008e06ff */
[----:B------:R-:W-:Y:S01]  /*0fa0*/  IMAD.IADD R19, R19, 0x1, -R18 ;  /* 0x0000000113137824 */ /* 0x000fe200078e0a12 */
[----:B------:R-:W3:Y:S02]  /*0fb0*/  LDG.E.64 R10, desc[UR6][R10.64] ;  /* 0x000000060a0a7981 */ /* 0x000ee4000c1e1b00 */
[----:B------:R-:W-:Y:S01]  /*0fc0*/  LEA.HI.X R9, R16, R9, R17, 0x3, P0 ;  /* 0x0000000910097211 */ /* 0x000fe200000f1c11 */
[----:B------:R-:W-:-:S05]  /*0fd0*/  IMAD.WIDE R14, R19, 0x8, R14 ;  /* 0x00000008130e7825 */ /* 0x000fca00078e020e */
[----:B------:R-:W2:Y:S04]  /*0fe0*/  LDG.E.64 R8, desc[UR6][R8.64+0x8] ;  /* 0x0000080608087981 */ /* 0x000ea8000c1e1b00 */
[----:B------:R-:W2:Y:S01]  /*0ff0*/  LDG.E.64 R14, desc[UR6][R14.64] ;  /* 0x000000060e0e7981 */ /* 0x000ea2000c1e1b00 */
[----:B------:R-:W-:Y:S01]  /*1000*/  VIADD R2, R2, 0x2 ;  /* 0x0000000202027836 */ /* 0x000fe20000000000 */
[----:B---3--:R-:W-:-:S08]  /*1010*/  DFMA R20, R10, R12, R20 ;  /* 0x0000000c0a14722b */ /* 0x008fd00000000014 */
[----:B--2---:R-:W-:-:S11]  /*1020*/  DFMA R20, R8, R14, R20 ;  /* 0x0000000e0814722b */ /* 0x004fd60000000014 */
.L_x_53:
[----:B------:R-:W-:Y:S05]  /*1030*/  BRA.U !UP1, `(.L_x_51) ;  /* 0x0000000109487547 */ /* 0x000fea000b800000 */
        /* <DEDUP_REMOVED lines=11> */
[----:B------:R-:W-:-:S03]  /*10f0*/  IMAD R13, R24, R14, R13 ;  /* 0x0000000e180d7224 */ /* 0x000fc600078e020d */
[----:B------:R-:W-:Y:S01]  /*1100*/  SEL R12, R14, RZ, P0 ;  /* 0x000000ff0e0c7207 */ /* 0x000fe20000000000 */
[----:B------:R-:W3:Y:S04]  /*1110*/  LDG.E.64 R10, desc[UR6][R10.64] ;  /* 0x000000060a0a7981 */ /* 0x000ee8000c1e1b00 */
[----:B------:R-:W-:-:S04]  /*1120*/  IMAD.IADD R13, R13, 0x1, -R12 ;  /* 0x000000010d0d7824 */ /* 0x000fc800078e0a0c */
[----:B--2---:R-:W-:-:S06]  /*1130*/  IMAD.WIDE R8, R13, 0x8, R8 ;  /* 0x000000080d087825 */ /* 0x004fcc00078e0208 */
[----:B------:R-:W3:Y:S02]  /*1140*/  LDG.E.64 R8, desc[UR6][R8.64] ;  /* 0x0000000608087981 */ /* 0x000ee4000c1e1b00 */
[----:B---3--:R-:W-:-:S11]  /*1150*/  DFMA R20, R8, R10, R20 ;  /* 0x0000000a0814722b */ /* 0x008fd60000000014 */
.L_x_51:
[----:B------:R-:W-:Y:S05]  /*1160*/  BRA.U UP0, `(.L_x_54) ;  /* 0xfffffff100147547 */ /* 0x000fea000b83ffff */
.L_x_48:
[----:B------:R-:W0:Y:S01]  /*1170*/  LDC.64 R4, c[0x0][0x3a0] ;  /* 0x0000e800ff047b82 */ /* 0x000e220000000a00 */
[----:B------:R-:W1:Y:S02]  /*1180*/  LDCU UR4, c[0x0][0x380] ;  /* 0x00007000ff0477ac */ /* 0x000e640008000800 */
[----:B-1----:R-:W-:-:S04]  /*1190*/  IMAD R3, R0, UR4, R3 ;  /* 0x0000000400037c24 */ /* 0x002fc8000f8e0203 */
[----:B0-----:R-:W-:-:S05]  /*11a0*/  IMAD.WIDE R2, R3, 0x8, R4 ;  /* 0x0000000803027825 */ /* 0x001fca00078e0204 */
[----:B------:R-:W-:Y:S01]  /*11b0*/  STG.E.64 desc[UR6][R2.64], R20 ;  /* 0x0000001402007986 */ /* 0x000fe2000c101b06 */
[----:B------:R-:W-:Y:S05]  /*11c0*/  EXIT ;  /* 0x000000000000794d */ /* 0x000fea0003800000 */
.L_x_55:
        /* <DEDUP_REMOVED lines=11> */
.L_x_192:


//--------------------- .text.matrixConvExtendBorderBackpropagationWeightCorrection --------------------------
	.section	.text.matrixConvExtendBorderBackpropagationWeightCorrection,"ax",@progbits
	.align	128
        .global         matrixConvExtendBorderBackpropagationWeightCorrection
        .type           matrixConvExtendBorderBackpropagationWeightCorrection,@function
        .size           matrixConvExtendBorderBackpropagationWeightCorrection,(.L_x_193 - matrixConvExtendBorderBackpropagationWeightCorrection)
        .other          matrixConvExtendBorderBackpropagationWeightCorrection,@"STO_CUDA_ENTRY STV_DEFAULT"
matrixConvExtendBorderBackpropagationWeightCorrection:
.text.matrixConvExtendBorderBackpropagationWeightCorrection:
        /* <DEDUP_REMOVED lines=13> */
[----:B------:R-:W0:Y:S01]  /*00d0*/  LDC.64 R8, c[0x0][0x380] ;  /* 0x0000e000ff087b82 */ /* 0x000e220000000a00 */
[----:B------:R-:W-:Y:S01]  /*00e0*/  IMAD.MOV R5, RZ, RZ, -R3 ;  /* 0x000000ffff057224 */ /* 0x000fe200078e0a03 */
[----:B------:R-:W1:Y:S01]  /*00f0*/  LDCU.64 UR6, c[0x0][0x358] ;  /* 0x00006b00ff0677ac */ /* 0x000e620008000a00 */
[----:B------:R-:W-:-:S03]  /*0100*/  CS2R R20, SRZ ;  /* 0x0000000000147805 */ /* 0x000fc6000001ff00 */
[----:B------:R-:W-:Y:S02]  /*0110*/  LEA.HI.SX32 R2, R6, R5, 0x1f ;  /* 0x0000000506027211 */ /* 0x000fe400078ffaff */
[----:B0-----:R-:W-:-:S04]  /*0120*/  ISETP.GE.AND P0, PT, R8, 0x1, PT ;  /* 0x000000010800780c */ /* 0x001fc80003f06270 */
[----:B------:R-:W-:-:S13]  /*0130*/  ISETP.LT.OR P0, PT, R9, 0x1, !P0 ;  /* 0x000000010900780c */ /* 0x000fda0004701670 */
[----:B-1----:R-:W-:Y:S05]  /*0140*/  @P0 BRA `(.L_x_56) ;  /* 0x00000008006c0947 */ /* 0x002fea0003800000 */
[----:B------:R-:W-:Y:S01]  /*0150*/  IMAD.MOV R24, RZ, RZ, -R0 ;  /* 0x000000ffff187224 */ /* 0x000fe200078e0a00 */
[----:B------:R-:W-:Y:S01]  /*0160*/  IADD3 R5, PT, PT, R9, -0x1, RZ ;  /* 0xffffffff09057810 */ /* 0x000fe20007ffe0ff */
[C---:B------:R-:W-:Y:S01]  /*0170*/  VIADD R27, R8.reuse, 0xffffffff ;  /* 0xffffffff081b7836 */ /* 0x040fe20000000000 */
[C---:B------:R-:W-:Y:S02]  /*0180*/  LOP3.LUT R6, R8.reuse, 0x7, RZ, 0xc0, !PT ;  /* 0x0000000708067812 */ /* 0x040fe400078ec0ff */
[----:B------:R-:W-:Y:S02]  /*0190*/  CS2R R20, SRZ ;  /* 0x0000000000147805 */ /* 0x000fe4000001ff00 */
[----:B------:R-:W-:Y:S01]  /*01a0*/  LEA.HI R24, R7, R24, RZ, 0x1f ;  /* 0x0000001807187211 */ /* 0x000fe200078ff8ff */
[----:B------:R-:W-:Y:S01]  /*01b0*/  UMOV UR4, URZ ;  /* 0x000000ff00047c82 */ /* 0x000fe20008000000 */
[C---:B------:R-:W-:Y:S02]  /*01c0*/  LOP3.LUT R7, R8.reuse, 0x3, RZ, 0xc0, !PT ;  /* 0x0000000308077812 */ /* 0x040fe400078ec0ff */
[----:B------:R-:W-:-:S07]  /*01d0*/  LOP3.LUT R25, R8, 0x7ffffff8, RZ, 0xc0, !PT ;  /* 0x7ffffff808197812 */ /* 0x000fce00078ec0ff */
.L_x_62:
[----:B------:R-:W0:Y:S01]  /*01e0*/  LDC.64 R8, c[0x0][0x380] ;  /* 0x0000e000ff087b82 */ /* 0x000e220000000a00 */
[----:B------:R-:W-:Y:S02]  /*01f0*/  VIADDMNMX.RELU R29, R24, UR4, R5, PT ;  /* 0x00000004181d7c46 */ /* 0x000fe4000b801105 */
[C---:B0-----:R-:W-:Y:S01]  /*0200*/  ISETP.GE.U32.AND P1, PT, R8.reuse, 0x8, PT ;  /* 0x000000080800780c */ /* 0x041fe20003f26070 */
[----:B------:R-:W-:Y:S01]  /*0210*/  IMAD R4, R8, UR4, RZ ;  /* 0x0000000408047c24 */ /* 0x000fe2000f8e02ff */
[----:B------:R-:W-:-:S06]  /*0220*/  UIADD3 UR4, UPT, UPT, UR4, 0x1, URZ ;  /* 0x0000000104047890 */ /* 0x000fcc000fffe0ff */
[----:B------:R-:W-:Y:S01]  /*0230*/  ISETP.NE.AND P0, PT, R9, UR4, PT ;  /* 0x0000000409007c0c */ /* 0x000fe2000bf05270 */
[----:B------:R-:W-:-:S04]  /*0240*/  HFMA2 R9, -RZ, RZ, 0, 0 ;  /* 0x00000000ff097431 */ /* 0x000fc800000001ff */
[----:B------:R-:W-:Y:S08]  /*0250*/  @!P1 BRA `(.L_x_57) ;  /* 0x0000000000e89947 */ /* 0x000ff00003800000 */
[----:B------:R-:W-:-:S05]  /*0260*/  UMOV UR5, URZ ;  /* 0x000000ff00057c82 */ /* 0x000fca0008000000 */
.L_x_58:
[----:B------:R-:W0:Y:S01]  /*0270*/  LDC.64 R10, c[0x0][0x398] ;  /* 0x0000e600ff0a7b82 */ /* 0x000e220000000a00 */
[----:B------:R-:W-:Y:S01]  /*0280*/  VIADD R26, R2, UR5 ;  /* 0x00000005021a7c36 */ /* 0x000fe20008000000 */
[----:B------:R-:W-:-:S04]  /*0290*/  IADD3 R15, PT, PT, R4, UR5, RZ ;  /* 0x00000005040f7c10 */ /* 0x000fc8000fffe0ff */
[----:B------:R-:W-:Y:S02]  /*02a0*/  VIMNMX.RELU R9, PT, PT, R27, R26, PT ;  /* 0x0000001a1b097248 */ /* 0x000fe40003fe1100 */
[----:B------:R-:W1:Y:S01]  /*02b0*/  LDC.64 R12, c[0x0][0x3a0] ;  /* 0x0000e800ff0c7b82 */ /* 0x000e620000000a00 */
[----:B------:R-:W-:Y:S02]  /*02c0*/  VIADDMNMX.RELU R14, R26, 0x1, R27, PT ;  /* 0x000000011a0e7846 */ /* 0x000fe4000380111b */
[----:B------:R-:W-:-:S03]  /*02d0*/  IMAD R9, R29, R8, R9 ;  /* 0x000000081d097224 */ /* 0x000fc600078e0209 */
[----:B------:R-:W-:Y:S02]  /*02e0*/  IMAD R23, R29, R8, R14 ;  /* 0x000000081d177224 */ /* 0x000fe400078e020e */
[----:B0-----:R-:W-:-:S04]  /*02f0*/  IMAD.WIDE.U32 R16, R9, 0x8, R10 ;  /* 0x0000000809107825 */ /* 0x001fc800078e000a */
[----:B-1----:R-:W-:Y:S02]  /*0300*/  IMAD.WIDE.U32 R12, R15, 0x8, R12 ;  /* 0x000000080f0c7825 */ /* 0x002fe400078e000c */
[----:B------:R-:W2:Y:S04]  /*0310*/  LDG.E.64 R16, desc[UR6][R16.64] ;  /* 0x0000000610107981 */ /* 0x000ea8000c1e1b00 */
[----:B------:R-:W2:Y:S01]  /*0320*/  LDG.E.64 R18, desc[UR6][R12.64] ;  /* 0x000000060c127981 */ /* 0x000ea2000c1e1b00 */
[----:B------:R-:W-:-:S03]  /*0330*/  IMAD.WIDE.U32 R22, R23, 0x8, R10 ;  /* 0x0000000817167825 */ /* 0x000fc600078e000a */
[----:B------:R-:W3:Y:S04]  /*0340*/  LDG.E.64 R14, desc[UR6][R12.64+0x8] ;  /* 0x000008060c0e7981 */ /* 0x000ee8000c1e1b00 */
[----:B------:R-:W3:Y:S01]  /*0350*/  LDG.E.64 R22, desc[UR6][R22.64] ;  /* 0x0000000616167981 */ /* 0x000ee2000c1e1b00 */
[----:B------:R-:W-:-:S05]  /*0360*/  VIADDMNMX.RELU R9, R26, 0x2, R27, PT ;  /* 0x000000021a097846 */ /* 0x000fca000380111b */
[----:B------:R-:W-:Y:S01]  /*0370*/  IMAD R9, R29, R8, R9 ;  /* 0x000000081d097224 */ /* 0x000fe200078e0209 */
[----:B--2---:R-:W-:-:S03]  /*0380*/  DFMA R16, R18, R16, R20 ;  /* 0x000000101210722b */ /* 0x004fc60000000014 */
[----:B------:R-:W-:Y:S01]  /*0390*/  IMAD.WIDE.U32 R18, R9, 0x8, R10 ;  /* 0x0000000809127825 */ /* 0x000fe200078e000a */
[----:B------:R-:W2:Y:S04]  /*03a0*/  LDG.E.64 R20, desc[UR6][R12.64+0x10] ;  /* 0x000010060c147981 */ /* 0x000ea8000c1e1b00 */
[----:B---3--:R-:W-:Y:S01]  /*03b0*/  DFMA R22, R14, R22, R16 ;  /* 0x000000160e16722b */ /* 0x008fe20000000010 */
[----:B------:R-:W2:Y:S01]  /*03c0*/  LDG.E.64 R18, desc[UR6][R18.64] ;  /* 0x0000000612127981 */ /* 0x000ea2000c1e1b00 */
[----:B------:R-:W-:-:S03]  /*03d0*/  VIADDMNMX.RELU R14, R26, 0x3, R27, PT ;  /* 0x000000031a0e7846 */ /* 0x000fc6000380111b */
[----:B------:R-:W3:Y:S02]  /*03e0*/  LDG.E.64 R16, desc[UR6][R12.64+0x18] ;  /* 0x000018060c107981 */ /* 0x000ee4000c1e1b00 */
[----:B------:R-:W-:-:S04]  /*03f0*/  IMAD R15, R29, R8, R14 ;  /* 0x000000081d0f7224 */ /* 0x000fc800078e020e */
[----:B------:R-:W-:-:S06]  /*0400*/  IMAD.WIDE.U32 R14, R15, 0x8, R10 ;  /* 0x000000080f0e7825 */ /* 0x000fcc00078e000a */
[----:B------:R-:W3:Y:S01]  /*0410*/  LDG.E.64 R14, desc[UR6][R14.64] ;  /* 0x000000060e0e7981 */ /* 0x000ee2000c1e1b00 */
[----:B------:R-:W-:-:S05]  /*0420*/  VIADDMNMX.RELU R9, R26, 0x4, R27, PT ;  /* 0x000000041a097846 */ /* 0x000fca000380111b */
[-C--:B------:R-:W-:Y:S01]  /*0430*/  IMAD R9, R29, R8.reuse, R9 ;  /* 0x000000081d097224 */ /* 0x080fe200078e0209 */
[----:B--2---:R-:W-:Y:S01]  /*0440*/  DFMA R18, R20, R18, R22 ;  /* 0x000000121412722b */ /* 0x004fe20000000016 */
[----:B------:R-:W2:Y:S07]  /*0450*/  LDG.E.64 R22, desc[UR6][R12.64+0x28] ;  /* 0x000028060c167981 */ /* 0x000eae000c1e1b00 */
[----:B---3--:R-:W-:Y:S01]  /*0460*/  DFMA R14, R16, R14, R18 ;  /* 0x0000000e100e722b */ /* 0x008fe20000000012 */
[----:B------:R-:W-:Y:S01]  /*0470*/  IMAD.WIDE.U32 R18, R9, 0x8, R10 ;  /* 0x0000000809127825 */ /* 0x000fe200078e000a */
[----:B------:R-:W-:Y:S01]  /*0480*/  VIADDMNMX.RELU R9, R26, 0x5, R27, PT ;  /* 0x000000051a097846 */ /* 0x000fe2000380111b */
[----:B------:R-:W3:Y:S04]  /*0490*/  LDG.E.64 R16, desc[UR6][R12.64+0x20] ;  /* 0x000020060c107981 */ /* 0x000ee8000c1e1b00 */
[----:B------:R-:W-:Y:S01]  /*04a0*/  IMAD R9, R29, R8, R9 ;  /* 0x000000081d097224 */ /* 0x000fe200078e0209 */
[----:B------:R-:W3:Y:S03]  /*04b0*/  LDG.E.64 R18, desc[UR6][R18.64] ;  /* 0x0000000612127981 */ /* 0x000ee6000c1e1b00 */
[----:B------:R-:W-:-:S06]  /*04c0*/  IMAD.WIDE.U32 R20, R9, 0x8, R10 ;  /* 0x0000000809147825 */ /* 0x000fcc00078e000a */
[----:B------:R-:W2:Y:S01]  /*04d0*/  LDG.E.64 R20, desc[UR6][R20.64] ;  /* 0x0000000614147981 */ /* 0x000ea2000c1e1b00 */
[C-C-:B------:R-:W-:Y:S02]  /*04e0*/  VIADDMNMX.RELU R9, R26.reuse, 0x6, R27.reuse, PT ;  /* 0x000000061a097846 */ /* 0x140fe4000380111b */
[----:B------:R-:W-:-:S03]  /*04f0*/  VIADDMNMX.RELU R26, R26, 0x7, R27, PT ;  /* 0x000000071a1a7846 */ /* 0x000fc6000380111b */
[----:B------:R-:W-:Y:S01]  /*0500*/  IMAD R9, R29, R8, R9 ;  /* 0x000000081d097224 */ /* 0x000fe200078e0209 */
[----:B---3--:R-:W-:-:S03]  /*0510*/  DFMA R14, R16, R18, R14 ;  /* 0x00000012100e722b */ /* 0x008fc6000000000e */
[----:B------:R-:W-:-:S04]  /*0520*/  IMAD.WIDE.U32 R16, R9, 0x8, R10 ;  /* 0x0000000809107825 */ /* 0x000fc800078e000a */
[----:B------:R-:W-:Y:S02]  /*0530*/  IMAD R9, R29, R8, R26 ;  /* 0x000000081d097224 */ /* 0x000fe400078e021a */
[----:B------:R-:W3:Y:S01]  /*0540*/  LDG.E.64 R16, desc[UR6][R16.64] ;  /* 0x0000000610107981 */ /* 0x000ee2000c1e1b00 */
[----:B--2---:R-:W-:Y:S01]  /*0550*/  DFMA R22, R22, R20, R14 ;  /* 0x000000141616722b */ /* 0x004fe2000000000e */
[----:B------:R-:W-:Y:S02]  /*0560*/  IMAD.WIDE.U32 R10, R9, 0x8, R10 ;  /* 0x00000008090a7825 */ /* 0x000fe400078e000a */
[----:B------:R-:W3:Y:S04]  /*0570*/  LDG.E.64 R14, desc[UR6][R12.64+0x30] ;  /* 0x000030060c0e7981 */ /* 0x000ee8000c1e1b00 */
[----:B------:R-:W2:Y:S04]  /*0580*/  LDG.E.64 R20, desc[UR6][R12.64+0x38] ;  /* 0x000038060c147981 */ /* 0x000ea8000c1e1b00 */
[----:B------:R-:W2:Y:S01]  /*0590*/  LDG.E.64 R10, desc[UR6][R10.64] ;  /* 0x000000060a0a7981 */ /* 0x000ea2000c1e1b00 */
[----:B------:R-:W-:-:S06]  /*05a0*/  UIADD3 UR5, UPT, UPT, UR5, 0x8, URZ ;  /* 0x0000000805057890 */ /* 0x000fcc000fffe0ff */
[----:B------:R-:W-:Y:S01]  /*05b0*/  ISETP.NE.AND P1, PT, R25, UR5, PT ;  /* 0x0000000519007c0c */ /* 0x000fe2000bf25270 */
[----:B---3--:R-:W-:-:S08]  /*05c0*/  DFMA R14, R14, R16, R22 ;  /* 0x000000100e0e722b */ /* 0x008fd00000000016 */
[----:B--2---:R-:W-:-:S04]  /*05d0*/  DFMA R20, R20, R10, R14 ;  /* 0x0000000a1414722b */ /* 0x004fc8000000000e */
[----:B------:R-:W-:Y:S07]  /*05e0*/  @P1 BRA `(.L_x_58) ;  /* 0xfffffffc00201947 */ /* 0x000fee000383ffff */
[----:B------:R-:W-:-:S07]  /*05f0*/  IMAD.MOV.U32 R9, RZ, RZ, R25 ;  /* 0x000000ffff097224 */ /* 0x000fce00078e0019 */
.L_x_57:
[----:B------:R-:W-:-:S13]  /*0600*/  ISETP.NE.AND P1, PT, R6, RZ, PT ;  /* 0x000000ff0600720c */ /* 0x000fda0003f25270 */
[----:B------:R-:W-:Y:S05]  /*0610*/  @!P1 BRA `(.L_x_59) ;  /* 0x0000000400349947 */ /* 0x000fea0003800000 */
[----:B------:R-:W-:Y:S02]  /*0620*/  IADD3 R10, PT, PT, R6, -0x1, RZ ;  /* 0xffffffff060a7810 */ /* 0x000fe40007ffe0ff */
[----:B------:R-:W-:Y:S02]  /*0630*/  ISETP.NE.AND P1, PT, R7, RZ, PT ;  /* 0x000000ff0700720c */ /* 0x000fe40003f25270 */
[----:B------:R-:W-:-:S13]  /*0640*/  ISETP.GE.U32.AND P2, PT, R10, 0x3, PT ;  /* 0x000000030a00780c */ /* 0x000fda0003f46070 */
[----:B------:R-:W-:Y:S05]  /*0650*/  @!P2 BRA `(.L_x_60) ;  /* 0x00000000008ca947 */ /* 0x000fea0003800000 */
[----:B------:R-:W0:Y:S01]  /*0660*/  LDC.64 R16, c[0x0][0x3a0] ;  /* 0x0000e800ff107b82 */ /* 0x000e220000000a00 */
[----:B------:R-:W-:Y:S01]  /*0670*/  IMAD.IADD R18, R2, 0x1, R9 ;  /* 0x0000000102127824 */ /* 0x000fe200078e0209 */
[----:B------:R-:W-:-:S04]  /*0680*/  IADD3 R11, PT, PT, R4, R9, RZ ;  /* 0x00000009040b7210 */ /* 0x000fc80007ffe0ff */
[----:B------:R-:W-:Y:S02]  /*0690*/  VIMNMX.RELU R10, PT, PT, R27, R18, PT ;  /* 0x000000121b0a7248 */ /* 0x000fe40003fe1100 */
[----:B------:R-:W1:Y:S03]  /*06a0*/  LDC.64 R12, c[0x0][0x398] ;  /* 0x0000e600ff0c7b82 */ /* 0x000e660000000a00 */
[----:B------:R-:W-:Y:S02]  /*06b0*/  IMAD R15, R29, R8, R10 ;  /* 0x000000081d0f7224 */ /* 0x000fe400078e020a */
[----:B0-----:R-:W-:-:S03]  /*06c0*/  IMAD.WIDE.U32 R16, R11, 0x8, R16 ;  /* 0x000000080b107825 */ /* 0x001fc600078e0010 */
[----:B------:R-:W0:Y:S03]  /*06d0*/  LDC.64 R10, c[0x0][0x3a0] ;  /* 0x0000e800ff0a7b82 */ /* 0x000e260000000a00 */
[----:B------:R-:W2:Y:S01]  /*06e0*/  LDG.E.64 R16, desc[UR6][R16.64] ;  /* 0x0000000610107981 */ /* 0x000ea2000c1e1b00 */
[----:B-1----:R-:W-:-:S06]  /*06f0*/  IMAD.WIDE.U32 R14, R15, 0x8, R12 ;  /* 0x000000080f0e7825 */ /* 0x002fcc00078e000c */
[----:B------:R-:W2:Y:S01]  /*0700*/  LDG.E.64 R14, desc[UR6][R14.64] ;  /* 0x000000060e0e7981 */ /* 0x000ea2000c1e1b00 */
[----:B------:R-:W-:Y:S02]  /*0710*/  IADD3 R22, P2, PT, R4, R9, RZ ;  /* 0x0000000904167210 */ /* 0x000fe40007f5e0ff */
[----:B------:R-:W-:-:S03]  /*0720*/  VIADDMNMX.RELU R19, R18, 0x1, R27, PT ;  /* 0x0000000112137846 */ /* 0x000fc6000380111b */
[----:B------:R-:W-:Y:S02]  /*0730*/  IMAD.X R23, RZ, RZ, RZ, P2 ;  /* 0x000000ffff177224 */ /* 0x000fe400010e06ff */
[----:B------:R-:W-:Y:S01]  /*0740*/  IMAD R19, R29, R8, R19 ;  /* 0x000000081d137224 */ /* 0x000fe200078e0213 */
[----:B0-----:R-:W-:-:S04]  /*0750*/  LEA R10, P2, R22, R10, 0x3 ;  /* 0x0000000a160a7211 */ /* 0x001fc800078418ff */
[----:B------:R-:W-:Y:S01]  /*0760*/  LEA.HI.X R11, R22, R11, R23, 0x3, P2 ;  /* 0x0000000b160b7211 */ /* 0x000fe200010f1c17 */
[----:B------:R-:W-:Y:S01]  /*0770*/  IMAD.WIDE.U32 R22, R19, 0x8, R12 ;  /* 0x0000000813167825 */ /* 0x000fe200078e000c */
[----:B--2---:R-:W-:-:S04]  /*0780*/  DFMA R20, R16, R14, R20 ;  /* 0x0000000e1014722b */ /* 0x004fc80000000014 */
[----:B------:R-:W2:Y:S04]  /*0790*/  LDG.E.64 R14, desc[UR6][R22.64] ;  /* 0x00000006160e7981 */ /* 0x000ea8000c1e1b00 */
[----:B------:R-:W2:Y:S01]  /*07a0*/  LDG.E.64 R16, desc[UR6][R10.64+0x8] ;  /* 0x000008060a107981 */ /* 0x000ea2000c1e1b00 */
[----:B------:R-:W-:-:S05]  /*07b0*/  VIADDMNMX.RELU R19, R18, 0x2, R27, PT ;  /* 0x0000000212137846 */ /* 0x000fca000380111b */
[----:B------:R-:W-:Y:S01]  /*07c0*/  IMAD R19, R29, R8, R19 ;  /* 0x000000081d137224 */ /* 0x000fe200078e0213 */
[----:B------:R-:W-:Y:S01]  /*07d0*/  VIADDMNMX.RELU R18, R18, 0x3, R27, PT ;  /* 0x0000000312127846 */ /* 0x000fe2000380111b */
[----:B------:R-:W3:Y:S01]  /*07e0*/  LDG.E.64 R22, desc[UR6][R10.64+0x18] ;  /* 0x000018060a167981 */ /* 0x000ee2000c1e1b00 */
[----:B--2---:R-:W-:Y:S01]  /*07f0*/  DFMA R14, R16, R14, R20 ;  /* 0x0000000e100e722b */ /* 0x004fe20000000014 */
[----:B------:R-:W-:-:S04]  /*0800*/  IMAD.WIDE.U32 R16, R19, 0x8, R12 ;  /* 0x0000000813107825 */ /* 0x000fc800078e000c */
[----:B------:R-:W-:Y:S02]  /*0810*/  IMAD R21, R29, R8, R18 ;  /* 0x000000081d157224 */ /* 0x000fe400078e0212 */
[----:B------:R-:W2:Y:S04]  /*0820*/  LDG.E.64 R16, desc[UR6][R16.64] ;  /* 0x0000000610107981 */ /* 0x000ea8000c1e1b00 */
[----:B------:R-:W2:Y:S01]  /*0830*/  LDG.E.64 R18, desc[UR6][R10.64+0x10] ;  /* 0x000010060a127981 */ /* 0x000ea2000c1e1b00 */
[----:B------:R-:W-:-:S05]  /*0840*/  IMAD.WIDE.U32 R12, R21, 0x8, R12 ;  /* 0x00000008150c7825 */ /* 0x000fca00078e000c */
[----:B------:R-:W3:Y:S01]  /*0850*/  LDG.E.64 R20, desc[UR6][R12.64] ;  /* 0x000000060c147981 */ /* 0x000ee2000c1e1b00 */
[----:B------:R-:W-:Y:S01]  /*0860*/  IADD3 R9, PT, PT, R9, 0x4, RZ ;  /* 0x0000000409097810 */ /* 0x000fe20007ffe0ff */
[----:B--2---:R-:W-:-:S08]  /*0870*/  DFMA R14, R18, R16, R14 ;  /* 0x00000010120e722b */ /* 0x004fd0000000000e */
[----:B---3--:R-:W-:-:S11]  /*0880*/  DFMA R20, R22, R20, R14 ;  /* 0x000000141614722b */ /* 0x008fd6000000000e */
.L_x_60:
[----:B------:R-:W-:Y:S05]  /*0890*/  @!P1 BRA `(.L_x_59) ;  /* 0x0000000000949947 */ /* 0x000fea0003800000 */
[----:B------:R-:W-:Y:S02]  /*08a0*/  ISETP.NE.AND P2, PT, R7, 0x1, PT ;  /* 0x000000010700780c */ /* 0x000fe40003f45270 */
[----:B------:R-:W-:-:S11]  /*08b0*/  LOP3.LUT P1, RZ, R8, 0x1, RZ, 0xc0, !PT ;  /* 0x0000000108ff7812 */ /* 0x000fd6000782c0ff */
[----:B------:R-:W-:Y:S05]  /*08c0*/  @!P2 BRA `(.L_x_61) ;  /* 0x00000000005ca947 */ /* 0x000fea0003800000 */
[----:B------:R-:W0:Y:S01]  /*08d0*/  LDC.64 R10, c[0x0][0x3a0] ;  /* 0x0000e800ff0a7b82 */ /* 0x000e220000000a00 */
[----:B------:R-:W-:Y:S01]  /*08e0*/  IADD3 R18, P2, PT, R4, R9, RZ ;  /* 0x0000000904127210 */ /* 0x000fe20007f5e0ff */
[----:B------:R-:W-:-:S03]  /*08f0*/  IMAD.IADD R14, R2, 0x1, R9 ;  /* 0x00000001020e7824 */ /* 0x000fc600078e0209 */
[----:B------:R-:W-:Y:S02]  /*0900*/  IADD3.X R19, PT, PT, RZ, RZ, RZ, P2, !PT ;  /* 0x000000ffff137210 */ /* 0x000fe400017fe4ff */
[----:B------:R-:W-:Y:S01]  /*0910*/  VIMNMX.RELU R15, PT, PT, R27, R14, PT ;  /* 0x0000000e1b0f7248 */ /* 0x000fe20003fe1100 */
[----:B------:R-:W1:Y:S04]  /*0920*/  LDC.64 R16, c[0x0][0x3a0] ;  /* 0x0000e800ff107b82 */ /* 0x000e680000000a00 */
[----:B------:R-:W-:-:S04]  /*0930*/  IMAD R15, R29, R8, R15 ;  /* 0x000000081d0f7224 */ /* 0x000fc800078e020f */
[----:B------:R-:W2:Y:S01]  /*0940*/  LDC.64 R12, c[0x0][0x398] ;  /* 0x0000e600ff0c7b82 */ /* 0x000ea20000000a00 */
[----:B0-----:R-:W-:-:S04]  /*0950*/  LEA R10, P2, R18, R10, 0x3 ;  /* 0x0000000a120a7211 */ /* 0x001fc800078418ff */
[----:B------:R-:W-:Y:S01]  /*0960*/  LEA.HI.X R11, R18, R11, R19, 0x3, P2 ;  /* 0x0000000b120b7211 */ /* 0x000fe200010f1c13 */
[----:B------:R-:W-:Y:S01]  /*0970*/  IMAD.IADD R19, R4, 0x1, R9 ;  /* 0x0000000104137824 */ /* 0x000fe200078e0209 */
[----:B------:R-:W-:-:S03]  /*0980*/  VIADDMNMX.RELU R18, R14, 0x1, R27, PT ;  /* 0x000000010e127846 */ /* 0x000fc6000380111b */
[----:B-1----:R-:W-:Y:S01]  /*0990*/  IMAD.WIDE.U32 R16, R19, 0x8, R16 ;  /* 0x0000000813107825 */ /* 0x002fe200078e0010 */
[----:B------:R-:W3:Y:S03]  /*09a0*/  LDG.E.64 R10, desc[UR6][R10.64+0x8] ;  /* 0x000008060a0a7981 */ /* 0x000ee6000c1e1b00 */
[----:B------:R-:W-:Y:S02]  /*09b0*/  IMAD R19, R29, R8, R18 ;  /* 0x000000081d137224 */ /* 0x000fe400078e0212 */
[----:B------:R-:W4:Y:S01]  /*09c0*/  LDG.E.64 R16, desc[UR6][R16.64] ;  /* 0x0000000610107981 */ /* 0x000f22000c1e1b00 */
[----:B--2---:R-:W-:-:S04]  /*09d0*/  IMAD.WIDE.U32 R14, R15, 0x8, R12 ;  /* 0x000000080f0e7825 */ /* 0x004fc800078e000c */
[----:B------:R-:W-:Y:S02]  /*09e0*/  IMAD.WIDE.U32 R12, R19, 0x8, R12 ;  /* 0x00000008130c7825 */ /* 0x000fe400078e000c */
[----:B------:R-:W4:Y:S04]  /*09f0*/  LDG.E.64 R14, desc[UR6][R14.64] ;  /* 0x000000060e0e7981 */ /* 0x000f28000c1e1b00 */
[----:B------:R-:W3:Y:S01]  /*0a00*/  LDG.E.64 R12, desc[UR6][R12.64] ;  /* 0x000000060c0c7981 */ /* 0x000ee2000c1e1b00 */
[----:B------:R-:W-:Y:S01]  /*0a10*/  IADD3 R9, PT, PT, R9, 0x2, RZ ;  /* 0x0000000209097810 */ /* 0x000fe20007ffe0ff */
[----:B----4-:R-:W-:-:S08]  /*0a20*/  DFMA R20, R16, R14, R20 ;  /* 0x0000000e1014722b */ /* 0x010fd00000000014 */
[----:B---3--:R-:W-:-:S11]  /*0a30*/  DFMA R20, R10, R12, R20 ;  /* 0x0000000c0a14722b */ /* 0x008fd60000000014 */
.L_x_61:
[----:B------:R-:W-:Y:S05]  /*0a40*/  @!P1 BRA `(.L_x_59) ;  /* 0x0000000000289947 */ /* 0x000fea0003800000 */
[----:B------:R-:W0:Y:S01]  /*0a50*/  LDC.64 R12, c[0x0][0x3a0] ;  /* 0x0000e800ff0c7b82 */ /* 0x000e220000000a00 */
[----:B------:R-:W-:Y:S01]  /*0a60*/  VIADDMNMX.RELU R14, R2, R9, R27, PT ;  /* 0x00000009020e7246 */ /* 0x000fe2000380111b */
[----:B------:R-:W-:-:S04]  /*0a70*/  IMAD.IADD R9, R4, 0x1, R9 ;  /* 0x0000000104097824 */ /* 0x000fc800078e0209 */
[----:B------:R-:W-:Y:S02]  /*0a80*/  IMAD R29, R29, R8, R14 ;  /* 0x000000081d1d7224 */ /* 0x000fe400078e020e */
[----:B------:R-:W1:Y:S01]  /*0a90*/  LDC.64 R10, c[0x0][0x398] ;  /* 0x0000e600ff0a7b82 */ /* 0x000e620000000a00 */
[----:B0-----:R-:W-:-:S06]  /*0aa0*/  IMAD.WIDE.U32 R12, R9, 0x8, R12 ;  /* 0x00000008090c7825 */ /* 0x001fcc00078e000c */
[----:B------:R-:W2:Y:S01]  /*0ab0*/  LDG.E.64 R12, desc[UR6][R12.64] ;  /* 0x000000060c0c7981 */ /* 0x000ea2000c1e1b00 */
[----:B-1----:R-:W-:-:S06]  /*0ac0*/  IMAD.WIDE.U32 R10, R29, 0x8, R10 ;  /* 0x000000081d0a7825 */ /* 0x002fcc00078e000a */
[----:B------:R-:W2:Y:S02]  /*0ad0*/  LDG.E.64 R10, desc[UR6][R10.64] ;  /* 0x000000060a0a7981 */ /* 0x000ea4000c1e1b00 */
[----:B--2---:R-:W-:-:S11]  /*0ae0*/  DFMA R20, R12, R10, R20 ;  /* 0x0000000a0c14722b */ /* 0x004fd60000000014 */
.L_x_59:
[----:B------:R-:W-:Y:S05]  /*0af0*/  @P0 BRA `(.L_x_62) ;  /* 0xfffffff400b80947 */ /* 0x000fea000383ffff */
.L_x_56:
[----:B------:R-:W0:Y:S01]  /*0b00*/  LDC.64 R4, c[0x0][0x3a8] ;  /* 0x0000ea00ff047b82 */ /* 0x000e220000000a00 */
[----:B------:R-:W1:Y:S01]  /*0b10*/  LDCU.64 UR4, c[0x0][0x390] ;  /* 0x00007200ff0477ac */ /* 0x000e620008000a00 */
[----:B------:R-:W-:Y:S01]  /*0b20*/  IMAD R3, R0, R8, R3 ;  /* 0x0000000800037224 */ /* 0x000fe200078e0203 */
[----:B-1----:R-:W-:-:S03]  /*0b30*/  DMUL R20, R20, UR4 ;  /* 0x0000000414147c28 */ /* 0x002fc60008000000 */
[----:B0-----:R-:W-:-:S05]  /*0b40*/  IMAD.WIDE R2, R3, 0x8, R4 ;  /* 0x0000000803027825 */ /* 0x001fca00078e0204 */
[----:B------:R-:W-:Y:S01]  /*0b50*/  STG.E.64 desc[UR6][R2.64], R20 ;  /* 0x0000001402007986 */ /* 0x000fe2000c101b06 */
[----:B------:R-:W-:Y:S05]  /*0b60*/  EXIT ;  /* 0x000000000000794d */ /* 0x000fea0003800000 */
.L_x_63:
        /* <DEDUP_REMOVED lines=9> */
.L_x_193:


//--------------------- .text.matrixConvExtendBorderBackpropagationErrorTraversal --------------------------
	.section	.text.matrixConvExtendBorderBackpropagationErrorTraversal,"ax",@progbits
	.align	128
        .global         matrixConvExtendBorderBackpropagationErrorTraversal
        .type           matrixConvExtendBorderBackpropagationErrorTraversal,@function
        .size           matrixConvExtendBorderBackpropagationErrorTraversal,(.L_x_194 - matrixConvExtendBorderBackpropagationErrorTraversal)
        .other          matrixConvExtendBorderBackpropagationErrorTraversal,@"STO_CUDA_ENTRY STV_DEFAULT"
matrixConvExtendBorderBackpropagationErrorTraversal:
.text.matrixConvExtendBorderBackpropagationErrorTraversal:
        /* <DEDUP_REMOVED lines=14> */
[----:B------:R-:W1:Y:S01]  /*00e0*/  LDCU.64 UR6, c[0x0][0x358] ;  /* 0x00006b00ff0677ac */ /* 0x000e620008000a00 */
[----:B------:R-:W-:Y:S02]  /*00f0*/  CS2R R14, SRZ ;  /* 0x00000000000e7805 */ /* 0x000fe4000001ff00 */
[----:B0-----:R-:W-:-:S13]  /*0100*/  ISETP.GE.AND P0, PT, R25, 0x1, PT ;  /* 0x000000011900780c */ /* 0x001fda0003f06270 */
[----:B-1----:R-:W-:Y:S05]  /*0110*/  @!P0 BRA `(.L_x_64) ;  /* 0x00000008009c8947 */ /* 0x002fea0003800000 */
[----:B------:R-:W0:Y:S01]  /*0120*/  LDC R8, c[0x0][0x38c] ;  /* 0x0000e300ff087b82 */ /* 0x000e220000000800 */
[----:B------:R-:W-:Y:S01]  /*0130*/  SHF.R.U32.HI R2, RZ, 0x1, R25 ;  /* 0x00000001ff027819 */ /* 0x000fe20000011619 */
[----:B------:R-:W-:Y:S01]  /*0140*/  VIADD R4, R7, 0xffffffff ;  /* 0xffffffff07047836 */ /* 0x000fe20000000000 */
[C---:B------:R-:W-:Y:S01]  /*0150*/  LOP3.LUT R7, R25.reuse, 0x7, RZ, 0xc0, !PT ;  /* 0x0000000719077812 */ /* 0x040fe200078ec0ff */
[----:B------:R-:W-:Y:S01]  /*0160*/  VIADD R6, R6, 0xffffffff ;  /* 0xffffffff06067836 */ /* 0x000fe20000000000 */
[C---:B------:R-:W-:Y:S02]  /*0170*/  LOP3.LUT R22, R25.reuse, 0x3, RZ, 0xc0, !PT ;  /* 0x0000000319167812 */ /* 0x040fe400078ec0ff */
[----:B------:R-:W-:Y:S02]  /*0180*/  CS2R R14, SRZ ;  /* 0x00000000000e7805 */ /* 0x000fe4000001ff00 */
[----:B------:R-:W-:Y:S01]  /*0190*/  IADD3 R23, PT, PT, -R2, R25, R3 ;  /* 0x0000001902177210 */ /* 0x000fe20007ffe103 */
[----:B------:R-:W-:Y:S01]  /*01a0*/  UMOV UR4, URZ ;  /* 0x000000ff00047c82 */ /* 0x000fe20008000000 */
[----:B------:R-:W-:-:S02]  /*01b0*/  LOP3.LUT R25, R25, 0x7ffffff8, RZ, 0xc0, !PT ;  /* 0x7ffffff819197812 */ /* 0x000fc400078ec0ff */
[----:B0-----:R-:W-:-:S04]  /*01c0*/  SHF.R.S32.HI R5, RZ, 0x1, R8 ;  /* 0x00000001ff057819 */ /* 0x001fc80000011408 */
[----:B------:R-:W-:-:S07]  /*01d0*/  IADD3 R5, PT, PT, -R5, R8, R0 ;  /* 0x0000000805057210 */ /* 0x000fce0007ffe100 */
.L_x_70:
[----:B------:R-:W0:Y:S01]  /*01e0*/  LDCU UR9, c[0x0][0x388] ;  /* 0x00007100ff0977ac */ /* 0x000e220008000800 */
[----:B------:R-:W-:Y:S01]  /*01f0*/  HFMA2 R2, -RZ, RZ, 0, 0 ;  /* 0x00000000ff027431 */ /* 0x000fe200000001ff */
[----:B------:R-:W-:-:S06]  /*0200*/  ULOP3.LUT UR5, URZ, UR4, URZ, 0x33, !UPT ;  /* 0x00000004ff057292 */ /* 0x000fcc000f8e33ff */
[----:B------:R-:W-:Y:S01]  /*0210*/  VIADDMNMX.RELU R24, R5, UR5, R4, PT ;  /* 0x0000000505187c46 */ /* 0x000fe2000b801104 */
[----:B0-----:R-:W-:Y:S02]  /*0220*/  UISETP.GE.U32.AND UP1, UPT, UR9, 0x8, UPT ;  /* 0x000000080900788c */ /* 0x001fe4000bf26070 */
[----:B------:R-:W-:Y:S02]  /*0230*/  UIMAD UR8, UR4, UR9, URZ ;  /* 0x00000009040872a4 */ /* 0x000fe4000f8e02ff */
[----:B------:R-:W-:-:S04]  /*0240*/  UIADD3 UR4, UPT, UPT, UR4, 0x1, URZ ;  /* 0x0000000104047890 */ /* 0x000fc8000fffe0ff */
[----:B------:R-:W-:Y:S01]  /*0250*/  UISETP.NE.AND UP0, UPT, UR4, UR9, UPT ;  /* 0x000000090400728c */ /* 0x000fe2000bf05270 */
[----:B------:R-:W-:Y:S10]  /*0260*/  BRA.U !UP1, `(.L_x_65) ;  /* 0x0000000109f07547 */ /* 0x000ff4000b800000 */
[----:B------:R-:W-:Y:S01]  /*0270*/  IMAD.MOV.U32 R2, RZ, RZ, RZ ;  /* 0x000000ffff027224 */ /* 0x000fe200078e00ff */
[----:B------:R-:W0:Y:S06]  /*0280*/  LDCU UR5, c[0x0][0x380] ;  /* 0x00007000ff0577ac */ /* 0x000e2c0008000800 */
.L_x_66:
[----:B------:R-:W1:Y:S01]  /*0290*/  LDC.64 R8, c[0x0][0x390] ;  /* 0x0000e400ff087b82 */ /* 0x000e620000000a00 */
[----:B------:R-:W-:Y:S01]  /*02a0*/  LOP3.LUT R12, RZ, R2, RZ, 0x33, !PT ;  /* 0x00000002ff0c7212 */ /* 0x000fe200078e33ff */
[----:B------:R-:W-:-:S03]  /*02b0*/  VIADD R17, R2, UR8 ;  /* 0x0000000802117c36 */ /* 0x000fc60008000000 */
[----:B------:R-:W-:-:S03]  /*02c0*/  VIADDMNMX.RELU R13, R23, R12, R6, PT ;  /* 0x0000000c170d7246 */ /* 0x000fc60003801106 */
[----:B------:R-:W2:Y:S02]  /*02d0*/  LDC.64 R10, c[0x0][0x398] ;  /* 0x0000e600ff0a7b82 */ /* 0x000ea40000000a00 */
[----:B0-----:R-:W-:-:S04]  /*02e0*/  IMAD R13, R24, UR5, R13 ;  /* 0x00000005180d7c24 */ /* 0x001fc8000f8e020d */
[----:B-1----:R-:W-:-:S06]  /*02f0*/  IMAD.WIDE R12, R13, 0x8, R8 ;  /* 0x000000080d0c7825 */ /* 0x002fcc00078e0208 */
[----:B------:R-:W3:Y:S01]  /*0300*/  LDG.E.64 R12, desc[UR6][R12.64] ;  /* 0x000000060c0c7981 */ /* 0x000ee2000c1e1b00 */
[----:B--2---:R-:W-:-:S05]  /*0310*/  IMAD.WIDE.U32 R10, R17, 0x8, R10 ;  /* 0x00000008110a7825 */ /* 0x004fca00078e000a */
[----:B------:R-:W3:Y:S01]  /*0320*/  LDG.E.64 R20, desc[UR6][R10.64] ;  /* 0x000000060a147981 */ /* 0x000ee2000c1e1b00 */
[----:B------:R-:W-:-:S04]  /*0330*/  IADD3 R27, PT, PT, R23, -R2, RZ ;  /* 0x80000002171b7210 */ /* 0x000fc80007ffe0ff */
[----:B------:R-:W-:-:S05]  /*0340*/  VIADDMNMX.RELU R17, R27, 0xfffffffe, R6, PT ;  /* 0xfffffffe1b117846 */ /* 0x000fca0003801106 */
[----:B------:R-:W-:-:S04]  /*0350*/  IMAD R17, R24, UR5, R17 ;  /* 0x0000000518117c24 */ /* 0x000fc8000f8e0211 */
[----:B------:R-:W-:Y:S02]  /*0360*/  IMAD.WIDE R18, R17, 0x8, R8 ;  /* 0x0000000811127825 */ /* 0x000fe400078e0208 */
[----:B------:R-:W2:Y:S04]  /*0370*/  LDG.E.64 R16, desc[UR6][R10.64+0x8] ;  /* 0x000008060a107981 */ /* 0x000ea8000c1e1b00 */
[----:B------:R-:W2:Y:S01]  /*0380*/  LDG.E.64 R18, desc[UR6][R18.64] ;  /* 0x0000000612127981 */ /* 0x000ea2000c1e1b00 */
[----:B---3--:R-:W-:Y:S01]  /*0390*/  DFMA R20, R12, R20, R14 ;  /* 0x000000140c14722b */ /* 0x008fe2000000000e */
[----:B------:R-:W-:Y:S02]  /*03a0*/  VIADDMNMX.RELU R15, R27, 0xfffffffd, R6, PT ;  /* 0xfffffffd1b0f7846 */ /* 0x000fe40003801106 */
[----:B------:R-:W3:Y:S03]  /*03b0*/  LDG.E.64 R12, desc[UR6][R10.64+0x10] ;  /* 0x000010060a0c7981 */ /* 0x000ee6000c1e1b00 */
[----:B------:R-:W-:-:S04]  /*03c0*/  IMAD R15, R24, UR5, R15 ;  /* 0x00000005180f7c24 */ /* 0x000fc8000f8e020f */
[----:B------:R-:W-:-:S05]  /*03d0*/  IMAD.WIDE R28, R15, 0x8, R8 ;  /* 0x000000080f1c7825 */ /* 0x000fca00078e0208 */
[----:B------:R0:W3:Y:S01]  /*03e0*/  LDG.E.64 R14, desc[UR6][R28.64] ;  /* 0x000000061c0e7981 */ /* 0x0000e2000c1e1b00 */
[----:B--2---:R-:W-:Y:S01]  /*03f0*/  DFMA R18, R18, R16, R20 ;  /* 0x000000101212722b */ /* 0x004fe20000000014 */
[----:B------:R-:W-:-:S05]  /*0400*/  VIADDMNMX.RELU R17, R27, 0xfffffffc, R6, PT ;  /* 0xfffffffc1b117846 */ /* 0x000fca0003801106 */
[----:B------:R-:W-:-:S04]  /*0410*/  IMAD R17, R24, UR5, R17 ;  /* 0x0000000518117c24 */ /* 0x000fc8000f8e0211 */
[----:B------:R-:W-:Y:S01]  /*0420*/  IMAD.WIDE R16, R17, 0x8, R8 ;  /* 0x0000000811107825 */ /* 0x000fe200078e0208 */
[----:B------:R-:W-:-:S05]  /*0430*/  VIADDMNMX.RELU R21, R27, 0xfffffffb, R6, PT ;  /* 0xfffffffb1b157846 */ /* 0x000fca0003801106 */
[----:B------:R-:W2:Y:S01]  /*0440*/  LDG.E.64 R16, desc[UR6][R16.64] ;  /* 0x0000000610107981 */ /* 0x000ea2000c1e1b00 */
[----:B------:R-:W-:-:S04]  /*0450*/  IMAD R21, R24, UR5, R21 ;  /* 0x0000000518157c24 */ /* 0x000fc8000f8e0215 */
[----:B0-----:R-:W-:Y:S02]  /*0460*/  IMAD.WIDE R28, R21, 0x8, R8 ;  /* 0x00000008151c7825 */ /* 0x001fe400078e0208 */
[----:B------:R-:W4:Y:S01]  /*0470*/  LDG.E.64 R20, desc[UR6][R10.64+0x20] ;  /* 0x000020060a147981 */ /* 0x000f22000c1e1b00 */
[----:B---3--:R-:W-:-:S03]  /*0480*/  DFMA R12, R14, R12, R18 ;  /* 0x0000000c0e0c722b */ /* 0x008fc60000000012 */
[----:B------:R-:W2:Y:S04]  /*0490*/  LDG.E.64 R14, desc[UR6][R10.64+0x18] ;  /* 0x000018060a0e7981 */ /* 0x000ea8000c1e1b00 */
[----:B------:R-:W4:Y:S01]  /*04a0*/  LDG.E.64 R18, desc[UR6][R28.64] ;  /* 0x000000061c127981 */ /* 0x000f22000c1e1b00 */
[C-C-:B------:R-:W-:Y:S01]  /*04b0*/  VIADDMNMX.RELU R26, R27.reuse, 0xfffffff9, R6.reuse, PT ;  /* 0xfffffff91b1a7846 */ /* 0x140fe20003801106 */
[----:B--2---:R-:W-:Y:S01]  /*04c0*/  DFMA R12, R16, R14, R12 ;  /* 0x0000000e100c722b */ /* 0x004fe2000000000c */
[----:B------:R-:W-:Y:S01]  /*04d0*/  VIADDMNMX.RELU R15, R27, 0xfffffffa, R6, PT ;  /* 0xfffffffa1b0f7846 */ /* 0x000fe20003801106 */
[----:B------:R-:W2:Y:S04]  /*04e0*/  LDG.E.64 R16, desc[UR6][R10.64+0x30] ;  /* 0x000030060a107981 */ /* 0x000ea8000c1e1b00 */
[----:B------:R-:W-:-:S02]  /*04f0*/  IMAD R15, R24, UR5, R15 ;  /* 0x00000005180f7c24 */ /* 0x000fc4000f8e020f */
[----:B----4-:R-:W-:Y:S02]  /*0500*/  DFMA R18, R18, R20, R12 ;  /* 0x000000141212722b */ /* 0x010fe4000000000c */
[----:B------:R-:W-:Y:S01]  /*0510*/  IMAD.WIDE R14, R15, 0x8, R8 ;  /* 0x000000080f0e7825 */ /* 0x000fe200078e0208 */
[----:B------:R-:W3:Y:S03]  /*0520*/  LDG.E.64 R12, desc[UR6][R10.64+0x28] ;  /* 0x000028060a0c7981 */ /* 0x000ee6000c1e1b00 */
[----:B------:R-:W-:Y:S01]  /*0530*/  IMAD R21, R24, UR5, R26 ;  /* 0x0000000518157c24 */ /* 0x000fe2000f8e021a */
[----:B------:R-:W-:Y:S01]  /*0540*/  VIADDMNMX.RELU R27, R27, 0xfffffff8, R6, PT ;  /* 0xfffffff81b1b7846 */ /* 0x000fe20003801106 */
[----:B------:R-:W3:Y:S02]  /*0550*/  LDG.E.64 R14, desc[UR6][R14.64] ;  /* 0x000000060e0e7981 */ /* 0x000ee4000c1e1b00 */
[----:B------:R-:W-:-:S04]  /*0560*/  IMAD.WIDE R20, R21, 0x8, R8 ;  /* 0x0000000815147825 */ /* 0x000fc800078e0208 */
[----:B------:R-:W-:Y:S02]  /*0570*/  IMAD R27, R24, UR5, R27 ;  /* 0x00000005181b7c24 */ /* 0x000fe4000f8e021b */
[----:B------:R-:W2:Y:S02]  /*0580*/  LDG.E.64 R20, desc[UR6][R20.64] ;  /* 0x0000000614147981 */ /* 0x000ea4000c1e1b00 */
[----:B------:R-:W-:Y:S02]  /*0590*/  IMAD.WIDE R8, R27, 0x8, R8 ;  /* 0x000000081b087825 */ /* 0x000fe400078e0208 */
[----:B------:R-:W4:Y:S04]  /*05a0*/  LDG.E.64 R26, desc[UR6][R10.64+0x38] ;  /* 0x000038060a1a7981 */ /* 0x000f28000c1e1b00 */
[----:B------:R-:W4:Y:S01]  /*05b0*/  LDG.E.64 R8, desc[UR6][R8.64] ;  /* 0x0000000608087981 */ /* 0x000f22000c1e1b00 */
[----:B------:R-:W-:-:S05]  /*05c0*/  VIADD R2, R2, 0x8 ;  /* 0x0000000802027836 */ /* 0x000fca0000000000 */
[----:B------:R-:W-:Y:S01]  /*05d0*/  ISETP.NE.AND P0, PT, R2, R25, PT ;  /* 0x000000190200720c */ /* 0x000fe20003f05270 */
[----:B---3--:R-:W-:-:S08]  /*05e0*/  DFMA R12, R14, R12, R18 ;  /* 0x0000000c0e0c722b */ /* 0x008fd00000000012 */
[----:B--2---:R-:W-:-:S08]  /*05f0*/  DFMA R12, R20, R16, R12 ;  /* 0x00000010140c722b */ /* 0x004fd0000000000c */
[----:B----4-:R-:W-:Y:S01]  /*0600*/  DFMA R14, R8, R26, R12 ;  /* 0x0000001a080e722b */ /* 0x010fe2000000000c */
[----:B------:R-:W-:Y:S10]  /*0610*/  @P0 BRA `(.L_x_66) ;  /* 0xfffffffc001c0947 */ /* 0x000ff4000383ffff */
[----:B------:R-:W-:-:S07]  /*0620*/  IMAD.MOV.U32 R2, RZ, RZ, R25 ;  /* 0x000000ffff027224 */ /* 0x000fce00078e0019 */
.L_x_65:
[----:B------:R-:W-:-:S13]  /*0630*/  ISETP.NE.AND P0, PT, R7, RZ, PT ;  /* 0x000000ff0700720c */ /* 0x000fda0003f05270 */
[----:B------:R-:W-:Y:S05]  /*0640*/  @!P0 BRA `(.L_x_67) ;  /* 0x00000004004c8947 */ /* 0x000fea0003800000 */
[----:B------:R-:W-:Y:S02]  /*0650*/  IADD3 R8, PT, PT, R7, -0x1, RZ ;  /* 0xffffffff07087810 */ /* 0x000fe40007ffe0ff */
[----:B------:R-:W-:Y:S02]  /*0660*/  ISETP.NE.AND P0, PT, R22, RZ, PT ;  /* 0x000000ff1600720c */ /* 0x000fe40003f05270 */
[----:B------:R-:W-:-:S13]  /*0670*/  ISETP.GE.U32.AND P1, PT, R8, 0x3, PT ;  /* 0x000000030800780c */ /* 0x000fda0003f26070 */
[----:B------:R-:W-:Y:S05]  /*0680*/  @!P1 BRA `(.L_x_68) ;  /* 0x0000000000949947 */ /* 0x000fea0003800000 */
[----:B------:R-:W0:Y:S01]  /*0690*/  LDC.64 R12, c[0x0][0x390] ;  /* 0x0000e400ff0c7b82 */ /* 0x000e220000000a00 */
[----:B------:R-:W1:Y:S01]  /*06a0*/  LDCU UR5, c[0x0][0x380] ;  /* 0x00007000ff0577ac */ /* 0x000e620008000800 */
[----:B------:R-:W-:Y:S01]  /*06b0*/  LOP3.LUT R8, RZ, R2, RZ, 0x33, !PT ;  /* 0x00000002ff087212 */ /* 0x000fe200078e33ff */
[----:B------:R-:W-:-:S03]  /*06c0*/  VIADD R17, R2, UR8 ;  /* 0x0000000802117c36 */ /* 0x000fc60008000000 */
[----:B------:R-:W-:Y:S02]  /*06d0*/  VIADDMNMX.RELU R9, R23, R8, R6, PT ;  /* 0x0000000817097246 */ /* 0x000fe40003801106 */
[----:B------:R-:W2:Y:S08]  /*06e0*/  LDC.64 R10, c[0x0][0x398] ;  /* 0x0000e600ff0a7b82 */ /* 0x000eb00000000a00 */
[----:B------:R-:W3:Y:S01]  /*06f0*/  LDC.64 R26, c[0x0][0x398] ;  /* 0x0000e600ff1a7b82 */ /* 0x000ee20000000a00 */
[----:B-1----:R-:W-:-:S04]  /*0700*/  IMAD R9, R24, UR5, R9 ;  /* 0x0000000518097c24 */ /* 0x002fc8000f8e0209 */
[----:B0-----:R-:W-:-:S06]  /*0710*/  IMAD.WIDE R8, R9, 0x8, R12 ;  /* 0x0000000809087825 */ /* 0x001fcc00078e020c */
[----:B------:R-:W4:Y:S01]  /*0720*/  LDG.E.64 R8, desc[UR6][R8.64] ;  /* 0x0000000608087981 */ /* 0x000f22000c1e1b00 */
[----:B--2---:R-:W-:-:S05]  /*0730*/  IMAD.WIDE.U32 R10, R17, 0x8, R10 ;  /* 0x00000008110a7825 */ /* 0x004fca00078e000a */
[----:B------:R0:W4:Y:S01]  /*0740*/  LDG.E.64 R20, desc[UR6][R10.64] ;  /* 0x000000060a147981 */ /* 0x000122000c1e1b00 */
[----:B------:R-:W-:Y:S02]  /*0750*/  IADD3 R17, PT, PT, R23, -R2, RZ ;  /* 0x8000000217117210 */ /* 0x000fe40007ffe0ff */
[----:B------:R-:W-:Y:S02]  /*0760*/  IADD3 R16, P1, PT, R2, UR8, RZ ;  /* 0x0000000802107c10 */ /* 0x000fe4000ff3e0ff */
[----:B------:R-:W-:-:S05]  /*0770*/  VIADDMNMX.RELU R19, R17, 0xfffffffe, R6, PT ;  /* 0xfffffffe11137846 */ /* 0x000fca0003801106 */
[----:B------:R-:W-:Y:S01]  /*0780*/  IMAD R19, R24, UR5, R19 ;  /* 0x0000000518137c24 */ /* 0x000fe2000f8e0213 */
[----:B0-----:R-:W-:-:S03]  /*0790*/  VIADDMNMX.RELU R11, R17, 0xfffffffc, R6, PT ;  /* 0xfffffffc110b7846 */ /* 0x001fc60003801106 */
[----:B------:R-:W-:-:S04]  /*07a0*/  IMAD.WIDE R18, R19, 0x8, R12 ;  /* 0x0000000813127825 */ /* 0x000fc800078e020c */
[----:B------:R-:W-:Y:S02]  /*07b0*/  IMAD R11, R24, UR5, R11 ;  /* 0x00000005180b7c24 */ /* 0x000fe4000f8e020b */
[----:B------:R-:W2:Y:S01]  /*07c0*/  LDG.E.64 R18, desc[UR6][R18.64] ;  /* 0x0000000612127981 */ /* 0x000ea2000c1e1b00 */
[----:B----4-:R-:W-:Y:S01]  /*07d0*/  DFMA R20, R8, R20, R14 ;  /* 0x000000140814722b */ /* 0x010fe2000000000e */
[----:B------:R-:W-:Y:S01]  /*07e0*/  IMAD.X R14, RZ, RZ, RZ, P1 ;  /* 0x000000ffff0e7224 */ /* 0x000fe200008e06ff */
[C---:B---3--:R-:W-:Y:S02]  /*07f0*/  LEA R26, P1, R16.reuse, R26, 0x3 ;  /* 0x0000001a101a7211 */ /* 0x048fe400078218ff */
[----:B------:R-:W-:Y:S02]  /*0800*/  VIADDMNMX.RELU R15, R17, 0xfffffffd, R6, PT ;  /* 0xfffffffd110f7846 */ /* 0x000fe40003801106 */
[----:B------:R-:W-:-:S03]  /*0810*/  LEA.HI.X R27, R16, R27, R14, 0x3, P1 ;  /* 0x0000001b101b7211 */ /* 0x000fc600008f1c0e */
[----:B------:R-:W-:Y:S02]  /*0820*/  IMAD R9, R24, UR5, R15 ;  /* 0x0000000518097c24 */ /* 0x000fe4000f8e020f */
[----:B------:R-:W2:Y:S02]  /*0830*/  LDG.E.64 R16, desc[UR6][R26.64+0x8] ;  /* 0x000008061a107981 */ /* 0x000ea4000c1e1b00 */
[--C-:B------:R-:W-:Y:S02]  /*0840*/  IMAD.WIDE R8, R9, 0x8, R12.reuse ;  /* 0x0000000809087825 */ /* 0x100fe400078e020c */
[----:B------:R-:W3:Y:S02]  /*0850*/  LDG.E.64 R14, desc[UR6][R26.64+0x18] ;  /* 0x000018061a0e7981 */ /* 0x000ee4000c1e1b00 */
[----:B------:R-:W-:Y:S02]  /*0860*/  IMAD.WIDE R12, R11, 0x8, R12 ;  /* 0x000000080b0c7825 */ /* 0x000fe400078e020c */
[----:B------:R-:W4:Y:S04]  /*0870*/  LDG.E.64 R8, desc[UR6][R8.64] ;  /* 0x0000000608087981 */ /* 0x000f28000c1e1b00 */
[----:B------:R-:W4:Y:S04]  /*0880*/  LDG.E.64 R10, desc[UR6][R26.64+0x10] ;  /* 0x000010061a0a7981 */ /* 0x000f28000c1e1b00 */
[----:B------:R-:W3:Y:S01]  /*0890*/  LDG.E.64 R12, desc[UR6][R12.64] ;  /* 0x000000060c0c7981 */ /* 0x000ee2000c1e1b00 */
[----:B------:R-:W-:Y:S01]  /*08a0*/  IADD3 R2, PT, PT, R2, 0x4, RZ ;  /* 0x0000000402027810 */ /* 0x000fe20007ffe0ff */
[----:B--2---:R-:W-:-:S08]  /*08b0*/  DFMA R16, R18, R16, R20 ;  /* 0x000000101210722b */ /* 0x004fd00000000014 */
[----:B----4-:R-:W-:-:S08]  /*08c0*/  DFMA R10, R8, R10, R16 ;  /* 0x0000000a080a722b */ /* 0x010fd00000000010 */
[----:B---3--:R-:W-:-:S11]  /*08d0*/  DFMA R14, R12, R14, R10 ;  /* 0x0000000e0c0e722b */ /* 0x008fd6000000000a */
.L_x_68:
[----:B------:R-:W-:Y:S05]  /*08e0*/  @!P0 BRA `(.L_x_67) ;  /* 0x0000000000a48947 */ /* 0x000fea0003800000 */
[----:B------:R-:W-:Y:S01]  /*08f0*/  ISETP.NE.AND P0, PT, R22, 0x1, PT ;  /* 0x000000011600780c */ /* 0x000fe20003f05270 */
[----:B------:R-:W-:-:S12]  /*0900*/  ULOP3.LUT UP1, URZ, UR9, 0x1, URZ, 0xc0, !UPT ;  /* 0x0000000109ff7892 */ /* 0x000fd8000f82c0ff */
[----:B------:R-:W-:Y:S05]  /*0910*/  @!P0 BRA `(.L_x_69) ;  /* 0x0000000000648947 */ /* 0x000fea0003800000 */
[----:B------:R-:W0:Y:S01]  /*0920*/  LDC.64 R10, c[0x0][0x398] ;  /* 0x0000e600ff0a7b82 */ /* 0x000e220000000a00 */
[----:B------:R-:W1:Y:S01]  /*0930*/  LDCU UR5, c[0x0][0x380] ;  /* 0x00007000ff0577ac */ /* 0x000e620008000800 */
[----:B------:R-:W-:Y:S01]  /*0940*/  LOP3.LUT R12, RZ, R2, RZ, 0x33, !PT ;  /* 0x00000002ff0c7212 */ /* 0x000fe200078e33ff */
[C---:B------:R-:W-:Y:S01]  /*0950*/  VIADD R19, R2.reuse, UR8 ;  /* 0x0000000802137c36 */ /* 0x040fe20008000000 */
[C---:B------:R-:W-:Y:S02]  /*0960*/  IADD3 R21, PT, PT, R23.reuse, -0x2, -R2 ;  /* 0xfffffffe17157810 */ /* 0x040fe40007ffe802 */
[----:B------:R-:W-:Y:S02]  /*0970*/  VIADDMNMX.RELU R13, R23, R12, R6, PT ;  /* 0x0000000c170d7246 */ /* 0x000fe40003801106 */
[----:B------:R-:W2:Y:S01]  /*0980*/  LDC.64 R16, c[0x0][0x390] ;  /* 0x0000e400ff107b82 */ /* 0x000ea20000000a00 */
[----:B------:R-:W-:Y:S02]  /*0990*/  IADD3 R18, P0, PT, R2, UR8, RZ ;  /* 0x0000000802127c10 */ /* 0x000fe4000ff1e0ff */
[----:B------:R-:W-:-:S05]  /*09a0*/  VIMNMX.RELU R21, PT, PT, R6, R21, PT ;  /* 0x0000001506157248 */ /* 0x000fca0003fe1100 */
[----:B------:R-:W3:Y:S01]  /*09b0*/  LDC.64 R8, c[0x0][0x398] ;  /* 0x0000e600ff087b82 */ /* 0x000ee20000000a00 */
[C---:B-1----:R-:W-:Y:S02]  /*09c0*/  IMAD R13, R24.reuse, UR5, R13 ;  /* 0x00000005180d7c24 */ /* 0x042fe4000f8e020d */
[----:B------:R-:W-:Y:S02]  /*09d0*/  IMAD R21, R24, UR5, R21 ;  /* 0x0000000518157c24 */ /* 0x000fe4000f8e0215 */
[----:B0-----:R-:W-:Y:S01]  /*09e0*/  IMAD.WIDE.U32 R10, R19, 0x8, R10 ;  /* 0x00000008130a7825 */ /* 0x001fe200078e000a */
[----:B------:R-:W-:-:S05]  /*09f0*/  IADD3.X R19, PT, PT, RZ, RZ, RZ, P0, !PT ;  /* 0x000000ffff137210 */ /* 0x000fca00007fe4ff */
[----:B------:R-:W4:Y:S01]  /*0a00*/  LDG.E.64 R10, desc[UR6][R10.64] ;  /* 0x000000060a0a7981 */ /* 0x000f22000c1e1b00 */
[----:B--2---:R-:W-:-:S04]  /*0a10*/  IMAD.WIDE R12, R13, 0x8, R16 ;  /* 0x000000080d0c7825 */ /* 0x004fc800078e0210 */
[----:B------:R-:W-:Y:S02]  /*0a20*/  IMAD.WIDE R16, R21, 0x8, R16 ;  /* 0x0000000815107825 */ /* 0x000fe400078e0210 */
[----:B------:R-:W4:Y:S01]  /*0a30*/  LDG.E.64 R12, desc[UR6][R12.64] ;  /* 0x000000060c0c7981 */ /* 0x000f22000c1e1b00 */
[----:B---3--:R-:W-:-:S03]  /*0a40*/  LEA R8, P0, R18, R8, 0x3 ;  /* 0x0000000812087211 */ /* 0x008fc600078018ff */
[----:B------:R-:W2:Y:S01]  /*0a50*/  LDG.E.64 R16, desc[UR6][R16.64] ;  /* 0x0000000610107981 */ /* 0x000ea2000c1e1b00 */
[----:B------:R-:W-:-:S06]  /*0a60*/  LEA.HI.X R9, R18, R9, R19, 0x3, P0 ;  /* 0x0000000912097211 */ /* 0x000fcc00000f1c13 */
[----:B------:R-:W2:Y:S01]  /*0a70*/  LDG.E.64 R8, desc[UR6][R8.64+0x8] ;  /* 0x0000080608087981 */ /* 0x000ea2000c1e1b00 */
[----:B------:R-:W-:Y:S01]  /*0a80*/  VIADD R2, R2, 0x2 ;  /* 0x0000000202027836 */ /* 0x000fe20000000000 */
[----:B----4-:R-:W-:-:S08]  /*0a90*/  DFMA R14, R12, R10, R14 ;  /* 0x0000000a0c0e722b */ /* 0x010fd0000000000e */
[----:B--2---:R-:W-:-:S11]  /*0aa0*/  DFMA R14, R8, R16, R14 ;  /* 0x00000010080e722b */ /* 0x004fd6000000000e */
.L_x_69:
[----:B------:R-:W-:Y:S05]  /*0ab0*/  BRA.U !UP1, `(.L_x_67) ;  /* 0x0000000109307547 */ /* 0x000fea000b800000 */
[----:B------:R-:W0:Y:S01]  /*0ac0*/  LDC.64 R10, c[0x0][0x398] ;  /* 0x0000e600ff0a7b82 */ /* 0x000e220000000a00 */
[----:B------:R-:W1:Y:S01]  /*0ad0*/  LDCU UR5, c[0x0][0x380] ;  /* 0x00007000ff0577ac */ /* 0x000e620008000800 */
[----:B------:R-:W-:Y:S02]  /*0ae0*/  LOP3.LUT R12, RZ, R2, RZ, 0x33, !PT ;  /* 0x00000002ff0c7212 */ /* 0x000fe400078e33ff */
[----:B------:R-:W-:Y:S02]  /*0af0*/  IADD3 R17, PT, PT, R2, UR8, RZ ;  /* 0x0000000802117c10 */ /* 0x000fe4000fffe0ff */
[----:B------:R-:W-:Y:S02]  /*0b00*/  VIADDMNMX.RELU R13, R23, R12, R6, PT ;  /* 0x0000000c170d7246 */ /* 0x000fe40003801106 */
[----:B------:R-:W2:Y:S03]  /*0b10*/  LDC.64 R8, c[0x0][0x390] ;  /* 0x0000e400ff087b82 */ /* 0x000ea60000000a00 */
[----:B-1----:R-:W-:-:S02]  /*0b20*/  IMAD R13, R24, UR5, R13 ;  /* 0x00000005180d7c24 */ /* 0x002fc4000f8e020d */
[----:B0-----:R-:W-:-:S06]  /*0b30*/  IMAD.WIDE.U32 R10, R17, 0x8, R10 ;  /* 0x00000008110a7825 */ /* 0x001fcc00078e000a */
[----:B------:R-:W3:Y:S01]  /*0b40*/  LDG.E.64 R10, desc[UR6][R10.64] ;  /* 0x000000060a0a7981 */ /* 0x000ee2000c1e1b00 */
[----:B--2---:R-:W-:-:S06]  /*0b50*/  IMAD.WIDE R8, R13, 0x8, R8 ;  /* 0x000000080d087825 */ /* 0x004fcc00078e0208 */
[----:B------:R-:W3:Y:S02]  /*0b60*/  LDG.E.64 R8, desc[UR6][R8.64] ;  /* 0x0000000608087981 */ /* 0x000ee4000c1e1b00 */
[----:B---3--:R-:W-:-:S11]  /*0b70*/  DFMA R14, R8, R10, R14 ;  /* 0x0000000a080e722b */ /* 0x008fd6000000000e */
.L_x_67:
[----:B------:R-:W-:Y:S05]  /*0b80*/  BRA.U UP0, `(.L_x_70) ;  /* 0xfffffff500947547 */ /* 0x000fea000b83ffff */
.L_x_64:
[----:B------:R-:W0:Y:S01]  /*0b90*/  LDC.64 R4, c[0x0][0x3a0] ;  /* 0x0000e800ff047b82 */ /* 0x000e220000000a00 */
[----:B------:R-:W1:Y:S02]  /*0ba0*/  LDCU UR4, c[0x0][0x380] ;  /* 0x00007000ff0477ac */ /* 0x000e640008000800 */
[----:B-1----:R-:W-:-:S04]  /*0bb0*/  IMAD R3, R0, UR4, R3 ;  /* 0x0000000400037c24 */ /* 0x002fc8000f8e0203 */
[----:B0-----:R-:W-:-:S05]  /*0bc0*/  IMAD.WIDE R2, R3, 0x8, R4 ;  /* 0x0000000803027825 */ /* 0x001fca00078e0204 */
[----:B------:R-:W-:Y:S01]  /*0bd0*/  STG.E.64 desc[UR6][R2.64], R14 ;  /* 0x0000000e02007986 */ /* 0x000fe2000c101b06 */
[----:B------:R-:W-:Y:S05]  /*0be0*/  EXIT ;  /* 0x000000000000794d */ /* 0x000fea0003800000 */
.L_x_71:
        /* <DEDUP_REMOVED lines=9> */
.L_x_194:


//--------------------- .text.matrixConvEmptyBorderBackpropagationWeightCorrection --------------------------
	.section	.text.matrixConvEmptyBorderBackpropagationWeightCorrection,"ax",@progbits
	.align	128
        .global         matrixConvEmptyBorderBackpropagationWeightCorrection
        .type           matrixConvEmptyBorderBackpropagationWeightCorrection,@function
        .size           matrixConvEmptyBorderBackpropagationWeightCorrection,(.L_x_195 - matrixConvEmptyBorderBackpropagationWeightCorrection)
        .other          matrixConvEmptyBorderBackpropagationWeightCorrection,@"STO_CUDA_ENTRY STV_DEFAULT"
matrixConvEmptyBorderBackpropagationWeightCorrection:
.text.matrixConvEmptyBorderBackpropagationWeightCorrection:
        /* <DEDUP_REMOVED lines=13> */
[----:B------:R-:W0:Y:S01]  /*00d0*/  LDCU UR4, c[0x0][0x384] ;  /* 0x00007080ff0477ac */ /* 0x000e220008000800 */
[----:B------:R-:W-:Y:S01]  /*00e0*/  IMAD.MOV R5, RZ, RZ, -R3 ;  /* 0x000000ffff057224 */ /* 0x000fe200078e0a03 */
[----:B------:R-:W-:Y:S01]  /*00f0*/  CS2R R6, SRZ ;  /* 0x0000000000067805 */ /* 0x000fe2000001ff00 */
[----:B------:R-:W1:Y:S03]  /*0100*/  LDCU.64 UR10, c[0x0][0x358] ;  /* 0x00006b00ff0a77ac */ /* 0x000e660008000a00 */
[----:B------:R-:W-:Y:S01]  /*0110*/  LEA.HI.SX32 R2, R8, R5, 0x1f ;  /* 0x0000000508027211 */ /* 0x000fe200078ffaff */
[----:B0-----:R-:W-:-:S09]  /*0120*/  UISETP.GE.AND UP0, UPT, UR4, 0x1, UPT ;  /* 0x000000010400788c */ /* 0x001fd2000bf06270 */
[----:B-1----:R-:W-:Y:S05]  /*0130*/  BRA.U !UP0, `(.L_x_72) ;  /* 0x00000009087c7547 */ /* 0x002fea000b800000 */
[----:B------:R-:W0:Y:S01]  /*0140*/  LDCU UR6, c[0x0][0x380] ;  /* 0x00007000ff0677ac */ /* 0x000e220008000800 */
[----:B------:R-:W-:Y:S01]  /*0150*/  IMAD.MOV R4, RZ, RZ, -R0 ;  /* 0x000000ffff047224 */ /* 0x000fe200078e0a00 */
[----:B------:R-:W-:Y:S01]  /*0160*/  CS2R R6, SRZ ;  /* 0x0000000000067805 */ /* 0x000fe2000001ff00 */
[----:B------:R-:W-:-:S03]  /*0170*/  UMOV UR4, URZ ;  /* 0x000000ff00047c82 */ /* 0x000fc60008000000 */
[----:B------:R-:W-:Y:S01]  /*0180*/  LEA.HI R4, R9, R4, RZ, 0x1f ;  /* 0x0000000409047211 */ /* 0x000fe200078ff8ff */
[----:B0-----:R-:W-:Y:S02]  /*0190*/  ULOP3.LUT UR7, UR6, 0x7, URZ, 0xc0, !UPT ;  /* 0x0000000706077892 */ /* 0x001fe4000f8ec0ff */
[----:B------:R-:W-:Y:S02]  /*01a0*/  ULOP3.LUT UR8, UR6, 0x3, URZ, 0xc0, !UPT ;  /* 0x0000000306087892 */ /* 0x000fe4000f8ec0ff */
[----:B------:R-:W-:-:S12]  /*01b0*/  ULOP3.LUT UR6, UR6, 0x7ffffff8, URZ, 0xc0, !UPT ;  /* 0x7ffffff806067892 */ /* 0x000fd8000f8ec0ff */
.L_x_79:
[----:B------:R-:W0:Y:S01]  /*01c0*/  LDCU.64 UR12, c[0x0][0x380] ;  /* 0x00007000ff0c77ac */ /* 0x000e220008000a00 */
[----:B------:R-:W-:Y:S01]  /*01d0*/  IADD3 R26, PT, PT, R4, UR4, RZ ;  /* 0x00000004041a7c10 */ /* 0x000fe2000fffe0ff */
[----:B------:R-:W-:Y:S01]  /*01e0*/  BSSY.RECONVERGENT B0, `(.L_x_73) ;  /* 0x0000090000007945 */ /* 0x000fe20003800200 */
[----:B0-----:R-:W-:-:S05]  /*01f0*/  IMAD.U32 R5, RZ, RZ, UR12 ;  /* 0x0000000cff057e24 */ /* 0x001fca000f8e00ff */
[----:B------:R-:W-:-:S04]  /*0200*/  ISETP.GE.AND P0, PT, R5, 0x1, PT ;  /* 0x000000010500780c */ /* 0x000fc80003f06270 */
[----:B------:R-:W-:-:S13]  /*0210*/  ISETP.GE.U32.OR P0, PT, R26, UR13, !P0 ;  /* 0x0000000d1a007c0c */ /* 0x000fda000c706470 */
[----:B------:R-:W-:Y:S05]  /*0220*/  @P0 BRA `(.L_x_74) ;  /* 0x00000008002c0947 */ /* 0x000fea0003800000 */
[C---:B------:R-:W-:Y:S01]  /*0230*/  ISETP.GE.U32.AND P0, PT, R5.reuse, 0x8, PT ;  /* 0x000000080500780c */ /* 0x040fe20003f06070 */
[----:B------:R-:W-:Y:S02]  /*0240*/  IMAD R27, R5, UR4, RZ ;  /* 0x00000004051b7c24 */ /* 0x000fe4000f8e02ff */
[----:B------:R-:W-:-:S10]  /*0250*/  IMAD.MOV.U32 R28, RZ, RZ, RZ ;  /* 0x000000ffff1c7224 */ /* 0x000fd400078e00ff */
[----:B------:R-:W-:Y:S05]  /*0260*/  @!P0 BRA `(.L_x_75) ;  /* 0x0000000000e88947 */ /* 0x000fea0003800000 */
[----:B------:R-:W0:Y:S01]  /*0270*/  LDCU UR9, c[0x0][0x380] ;  /* 0x00007000ff0977ac */ /* 0x000e220008000800 */
[----:B------:R-:W-:-:S05]  /*0280*/  UMOV UR5, URZ ;  /* 0x000000ff00057c82 */ /* 0x000fca0008000000 */
.L_x_76:
[----:B------:R-:W-:Y:S01]  /*0290*/  VIADD R24, R2, UR5 ;  /* 0x0000000502187c36 */ /* 0x000fe20008000000 */
[----:B------:R-:W1:Y:S01]  /*02a0*/  LDC.64 R10, c[0x0][0x398] ;  /* 0x0000e600ff0a7b82 */ /* 0x000e620000000a00 */
[----:B0-----:R-:W-:-:S04]  /*02b0*/  IMAD.U32 R5, RZ, RZ, UR9 ;  /* 0x00000009ff057e24 */ /* 0x001fc8000f8e00ff */
[-C--:B------:R-:W-:Y:S01]  /*02c0*/  IMAD R9, R26, R5.reuse, R24 ;  /* 0x000000051a097224 */ /* 0x080fe200078e0218 */
[----:B------:R-:W-:-:S13]  /*02d0*/  ISETP.GE.U32.AND P1, PT, R24, R5, PT ;  /* 0x000000051800720c */ /* 0x000fda0003f26070 */
[----:B------:R-:W0:Y:S01]  /*02e0*/  @!P1 LDC.64 R14, c[0x0][0x3a0] ;  /* 0x0000e800ff0e9b82 */ /* 0x000e220000000a00 */
[----:B------:R-:W-:Y:S01]  /*02f0*/  @!P1 IADD3 R13, PT, PT, R27, UR5, RZ ;  /* 0x000000051b0d9c10 */ /* 0x000fe2000fffe0ff */
[----:B-1----:R-:W-:-:S06]  /*0300*/  IMAD.WIDE R10, R9, 0x8, R10 ;  /* 0x00000008090a7825 */ /* 0x002fcc00078e020a */
[----:B------:R-:W1:Y:S01]  /*0310*/  LDC.64 R8, c[0x0][0x3a0] ;  /* 0x0000e800ff087b82 */ /* 0x000e620000000a00 */
[----:B0-----:R-:W-:Y:S02]  /*0320*/  @!P1 IMAD.WIDE.U32 R14, R13, 0x8, R14 ;  /* 0x000000080d0e9825 */ /* 0x001fe400078e000e */
[----:B------:R-:W2:Y:S04]  /*0330*/  @!P1 LDG.E.64 R12, desc[UR10][R10.64] ;  /* 0x0000000a0a0c9981 */ /* 0x000ea8000c1e1b00 */
[----:B------:R-:W2:Y:S01]  /*0340*/  @!P1 LDG.E.64 R14, desc[UR10][R14.64] ;  /* 0x0000000a0e0e9981 */ /* 0x000ea2000c1e1b00 */
[----:B------:R-:W-:-:S05]  /*0350*/  VIADD R16, R24, 0x1 ;  /* 0x0000000118107836 */ /* 0x000fca0000000000 */
[----:B------:R-:W-:Y:S02]  /*0360*/  ISETP.GE.U32.AND P0, PT, R16, R5, PT ;  /* 0x000000051000720c */ /* 0x000fe40003f06070 */
[----:B------:R-:W-:-:S05]  /*0370*/  IADD3 R16, P2, PT, R27, UR5, RZ ;  /* 0x000000051b107c10 */ /* 0x000fca000ff5e0ff */
[----:B------:R-:W-:Y:S01]  /*0380*/  IMAD.X R17, RZ, RZ, RZ, P2 ;  /* 0x000000ffff117224 */ /* 0x000fe200010e06ff */
[----:B-1----:R-:W-:-:S04]  /*0390*/  LEA R8, P2, R16, R8, 0x3 ;  /* 0x0000000810087211 */ /* 0x002fc800078418ff */
[----:B------:R-:W-:Y:S01]  /*03a0*/  LEA.HI.X R9, R16, R9, R17, 0x3, P2 ;  /* 0x0000000910097211 */ /* 0x000fe200010f1c11 */
[----:B------:R-:W-:Y:S01]  /*03b0*/  VIADD R16, R24, 0x2 ;  /* 0x0000000218107836 */ /* 0x000fe20000000000 */
[----:B------:R-:W3:Y:S04]  /*03c0*/  @!P0 LDG.E.64 R20, desc[UR10][R10.64+0x8] ;  /* 0x0000080a0a148981 */ /* 0x000ee8000c1e1b00 */
[----:B------:R-:W3:Y:S01]  /*03d0*/  @!P0 LDG.E.64 R22, desc[UR10][R8.64+0x8] ;  /* 0x0000080a08168981 */ /* 0x000ee2000c1e1b00 */
[----:B------:R-:W-:Y:S02]  /*03e0*/  ISETP.GE.U32.AND P3, PT, R16, R5, PT ;  /* 0x000000051000720c */ /* 0x000fe40003f66070 */
[----:B------:R-:W-:-:S04]  /*03f0*/  IADD3 R16, PT, PT, R24, 0x3, RZ ;  /* 0x0000000318107810 */ /* 0x000fc80007ffe0ff */
[----:B------:R-:W-:-:S13]  /*0400*/  ISETP.GE.U32.AND P2, PT, R16, R5, PT ;  /* 0x000000051000720c */ /* 0x000fda0003f46070 */
[----:B------:R-:W4:Y:S04]  /*0410*/  @!P2 LDG.E.64 R16, desc[UR10][R10.64+0x18] ;  /* 0x0000180a0a10a981 */ /* 0x000f28000c1e1b00 */
[----:B------:R-:W4:Y:S01]  /*0420*/  @!P2 LDG.E.64 R18, desc[UR10][R8.64+0x18] ;  /* 0x0000180a0812a981 */ /* 0x000f22000c1e1b00 */
[----:B--2---:R-:W-:-:S03]  /*0430*/  @!P1 DFMA R6, R14, R12, R6 ;  /* 0x0000000c0e06922b */ /* 0x004fc60000000006 */
[----:B------:R-:W2:Y:S04]  /*0440*/  @!P3 LDG.E.64 R12, desc[UR10][R10.64+0x10] ;  /* 0x0000100a0a0cb981 */ /* 0x000ea8000c1e1b00 */
[----:B------:R-:W2:Y:S01]  /*0450*/  @!P3 LDG.E.64 R14, desc[UR10][R8.64+0x10] ;  /* 0x0000100a080eb981 */ /* 0x000ea2000c1e1b00 */
[----:B---3--:R-:W-:Y:S01]  /*0460*/  @!P0 DFMA R6, R22, R20, R6 ;  /* 0x000000141606822b */ /* 0x008fe20000000006 */
[----:B------:R-:W-:-:S05]  /*0470*/  VIADD R20, R24, 0x4 ;  /* 0x0000000418147836 */ /* 0x000fca0000000000 */
[----:B------:R-:W-:Y:S01]  /*0480*/  ISETP.GE.U32.AND P0, PT, R20, R5, PT ;  /* 0x000000051400720c */ /* 0x000fe20003f06070 */
[----:B------:R-:W-:-:S05]  /*0490*/  VIADD R20, R24, 0x5 ;  /* 0x0000000518147836 */ /* 0x000fca0000000000 */
[----:B------:R-:W-:Y:S01]  /*04a0*/  ISETP.GE.U32.AND P1, PT, R20, R5, PT ;  /* 0x000000051400720c */ /* 0x000fe20003f26070 */
[C---:B------:R-:W-:Y:S01]  /*04b0*/  VIADD R20, R24.reuse, 0x6 ;  /* 0x0000000618147836 */ /* 0x040fe20000000000 */
[----:B------:R-:W-:-:S11]  /*04c0*/  IADD3 R24, PT, PT, R24, 0x7, RZ ;  /* 0x0000000718187810 */ /* 0x000fd60007ffe0ff */
[----:B------:R-:W3:Y:S01]  /*04d0*/  @!P1 LDG.E.64 R22, desc[UR10][R8.64+0x28] ;  /* 0x0000280a08169981 */ /* 0x000ee2000c1e1b00 */
[----:B--2---:R-:W-:-:S03]  /*04e0*/  @!P3 DFMA R6, R14, R12, R6 ;  /* 0x0000000c0e06b22b */ /* 0x004fc60000000006 */
[----:B------:R-:W2:Y:S01]  /*04f0*/  @!P0 LDG.E.64 R12, desc[UR10][R10.64+0x20] ;  /* 0x0000200a0a0c8981 */ /* 0x000ea2000c1e1b00 */
[----:B------:R-:W-:-:S03]  /*0500*/  ISETP.GE.U32.AND P3, PT, R20, R5, PT ;  /* 0x000000051400720c */ /* 0x000fc60003f66070 */
[----:B------:R-:W2:Y:S01]  /*0510*/  @!P0 LDG.E.64 R14, desc[UR10][R8.64+0x20] ;  /* 0x0000200a080e8981 */ /* 0x000ea2000c1e1b00 */
[----:B----4-:R-:W-:-:S03]  /*0520*/  @!P2 DFMA R6, R18, R16, R6 ;  /* 0x000000101206a22b */ /* 0x010fc60000000006 */
[----:B------:R-:W3:Y:S01]  /*0530*/  @!P1 LDG.E.64 R20, desc[UR10][R10.64+0x28] ;  /* 0x0000280a0a149981 */ /* 0x000ee2000c1e1b00 */
[----:B------:R-:W-:-:S05]  /*0540*/  ISETP.GE.U32.AND P2, PT, R24, R5, PT ;  /* 0x000000051800720c */ /* 0x000fca0003f46070 */
[----:B------:R-:W4:Y:S04]  /*0550*/  @!P3 LDG.E.64 R16, desc[UR10][R10.64+0x30] ;  /* 0x0000300a0a10b981 */ /* 0x000f28000c1e1b00 */
[----:B------:R-:W4:Y:S04]  /*0560*/  @!P3 LDG.E.64 R18, desc[UR10][R8.64+0x30] ;  /* 0x0000300a0812b981 */ /* 0x000f28000c1e1b00 */
[----:B------:R-:W5:Y:S04]  /*0570*/  @!P2 LDG.E.64 R24, desc[UR10][R10.64+0x38] ;  /* 0x0000380a0a18a981 */ /* 0x000f68000c1e1b00 */
[----:B------:R-:W5:Y:S01]  /*0580*/  @!P2 LDG.E.64 R28, desc[UR10][R8.64+0x38] ;  /* 0x0000380a081ca981 */ /* 0x000f62000c1e1b00 */
[----:B------:R-:W-:-:S04]  /*0590*/  UIADD3 UR5, UPT, UPT, UR5, 0x8, URZ ;  /* 0x0000000805057890 */ /* 0x000fc8000fffe0ff */
[----:B------:R-:W-:Y:S01]  /*05a0*/  UISETP.NE.AND UP0, UPT, UR5, UR6, UPT ;  /* 0x000000060500728c */ /* 0x000fe2000bf05270 */
[----:B--2---:R-:W-:-:S08]  /*05b0*/  @!P0 DFMA R6, R14, R12, R6 ;  /* 0x0000000c0e06822b */ /* 0x004fd00000000006 */
[----:B---3--:R-:W-:-:S08]  /*05c0*/  @!P1 DFMA R6, R22, R20, R6 ;  /* 0x000000141606922b */ /* 0x008fd00000000006 */
[----:B----4-:R-:W-:-:S08]  /*05d0*/  @!P3 DFMA R6, R18, R16, R6 ;  /* 0x000000101206b22b */ /* 0x010fd00000000006 */
[----:B-----5:R-:W-:Y:S01]  /*05e0*/  @!P2 DFMA R6, R28, R24, R6 ;  /* 0x000000181c06a22b */ /* 0x020fe20000000006 */
[----:B------:R-:W-:Y:S10]  /*05f0*/  BRA.U UP0, `(.L_x_76) ;  /* 0xfffffffd00247547 */ /* 0x000ff4000b83ffff */
[----:B------:R-:W-:-:S07]  /*0600*/  IMAD.U32 R28, RZ, RZ, UR6 ;  /* 0x00000006ff1c7e24 */ /* 0x000fce000f8e00ff */
.L_x_75:
[----:B------:R-:W-:-:S09]  /*0610*/  UISETP.NE.AND UP0, UPT, UR7, URZ, UPT ;  /* 0x000000ff0700728c */ /* 0x000fd2000bf05270 */
[----:B------:R-:W-:Y:S05]  /*0620*/  BRA.U !UP0, `(.L_x_74) ;  /* 0x00000005082c7547 */ /* 0x000fea000b800000 */
[----:B------:R-:W-:Y:S02]  /*0630*/  UIADD3 UR5, UPT, UPT, UR7, -0x1, URZ ;  /* 0xffffffff07057890 */ /* 0x000fe4000fffe0ff */
[----:B------:R-:W-:Y:S02]  /*0640*/  UISETP.NE.AND UP1, UPT, UR8, URZ, UPT ;  /* 0x000000ff0800728c */ /* 0x000fe4000bf25270 */
[----:B------:R-:W-:-:S09]  /*0650*/  UISETP.GE.U32.AND UP0, UPT, UR5, 0x3, UPT ;  /* 0x000000030500788c */ /* 0x000fd2000bf06070 */
[----:B------:R-:W-:Y:S05]  /*0660*/  BRA.U !UP0, `(.L_x_77) ;  /* 0x0000000108807547 */ /* 0x000fea000b800000 */
[----:B------:R-:W-:Y:S01]  /*0670*/  IMAD.IADD R10, R2, 0x1, R28 ;  /* 0x00000001020a7824 */ /* 0x000fe200078e021c */
[----:B------:R-:W0:Y:S01]  /*0680*/  LDC.64 R22, c[0x0][0x398] ;  /* 0x0000e600ff167b82 */ /* 0x000e220000000a00 */
[----:B------:R-:W-:Y:S02]  /*0690*/  IADD3 R11, P2, PT, R27, R28, RZ ;  /* 0x0000001c1b0b7210 */ /* 0x000fe40007f5e0ff */
[C---:B------:R-:W-:Y:S01]  /*06a0*/  VIADD R8, R10.reuse, 0x1 ;  /* 0x000000010a087836 */ /* 0x040fe20000000000 */
[-C--:B------:R-:W-:Y:S01]  /*06b0*/  ISETP.GE.U32.AND P0, PT, R10, R5.reuse, PT ;  /* 0x000000050a00720c */ /* 0x080fe20003f06070 */
[-C--:B------:R-:W-:Y:S02]  /*06c0*/  IMAD R9, R26, R5.reuse, R10 ;  /* 0x000000051a097224 */ /* 0x080fe400078e020a */
[----:B------:R-:W-:Y:S01]  /*06d0*/  IMAD.X R14, RZ, RZ, RZ, P2 ;  /* 0x000000ffff0e7224 */ /* 0x000fe200010e06ff */
[----:B------:R-:W1:Y:S01]  /*06e0*/  LDC.64 R20, c[0x0][0x3a0] ;  /* 0x0000e800ff147b82 */ /* 0x000e620000000a00 */
[----:B------:R-:W-:Y:S01]  /*06f0*/  ISETP.GE.U32.AND P1, PT, R8, R5, PT ;  /* 0x000000050800720c */ /* 0x000fe20003f26070 */
[----:B------:R-:W-:-:S07]  /*0700*/  VIADD R12, R10, 0x2 ;  /* 0x000000020a0c7836 */ /* 0x000fce0000000000 */
[----:B------:R-:W2:Y:S01]  /*0710*/  @!P0 LDC.64 R18, c[0x0][0x3a0] ;  /* 0x0000e800ff128b82 */ /* 0x000ea20000000a00 */
[----:B------:R-:W-:Y:S01]  /*0720*/  @!P0 IADD3 R13, PT, PT, R27, R28, RZ ;  /* 0x0000001c1b0d8210 */ /* 0x000fe20007ffe0ff */
[----:B0-----:R-:W-:Y:S01]  /*0730*/  IMAD.WIDE R22, R9, 0x8, R22 ;  /* 0x0000000809167825 */ /* 0x001fe200078e0216 */
[----:B------:R-:W-:-:S04]  /*0740*/  ISETP.GE.U32.AND P2, PT, R12, R5, PT ;  /* 0x000000050c00720c */ /* 0x000fc80003f46070 */
[----:B------:R-:W3:Y:S01]  /*0750*/  @!P0 LDG.E.64 R8, desc[UR10][R22.64] ;  /* 0x0000000a16088981 */ /* 0x000ee2000c1e1b00 */
[----:B-1----:R-:W-:Y:S01]  /*0760*/  LEA R20, P3, R11, R20, 0x3 ;  /* 0x000000140b147211 */ /* 0x002fe200078618ff */
[----:B------:R-:W-:Y:S02]  /*0770*/  VIADD R10, R10, 0x3 ;  /* 0x000000030a0a7836 */ /* 0x000fe40000000000 */
[----:B------:R-:W4:Y:S01]  /*0780*/  @!P1 LDG.E.64 R16, desc[UR10][R22.64+0x8] ;  /* 0x0000080a16109981 */ /* 0x000f22000c1e1b00 */
[----:B--2---:R-:W-:Y:S01]  /*0790*/  @!P0 IMAD.WIDE.U32 R18, R13, 0x8, R18 ;  /* 0x000000080d128825 */ /* 0x004fe200078e0012 */
[----:B------:R-:W-:-:S03]  /*07a0*/  LEA.HI.X R21, R11, R21, R14, 0x3, P3 ;  /* 0x000000150b157211 */ /* 0x000fc600018f1c0e */
[----:B------:R-:W2:Y:S04]  /*07b0*/  @!P2 LDG.E.64 R12, desc[UR10][R22.64+0x10] ;  /* 0x0000100a160ca981 */ /* 0x000ea8000c1e1b00 */
[----:B------:R-:W3:Y:S01]  /*07c0*/  @!P0 LDG.E.64 R18, desc[UR10][R18.64] ;  /* 0x0000000a12128981 */ /* 0x000ee2000c1e1b00 */
[----:B------:R-:W-:-:S03]  /*07d0*/  ISETP.GE.U32.AND P3, PT, R10, R5, PT ;  /* 0x000000050a00720c */ /* 0x000fc60003f66070 */
[----:B------:R-:W4:Y:S04]  /*07e0*/  @!P1 LDG.E.64 R14, desc[UR10][R20.64+0x8] ;  /* 0x0000080a140e9981 */ /* 0x000f28000c1e1b00 */
[----:B------:R-:W2:Y:S06]  /*07f0*/  @!P2 LDG.E.64 R10, desc[UR10][R20.64+0x10] ;  /* 0x0000100a140aa981 */ /* 0x000eac000c1e1b00 */
[----:B------:R-:W5:Y:S04]  /*0800*/  @!P3 LDG.E.64 R24, desc[UR10][R22.64+0x18] ;  /* 0x0000180a1618b981 */ /* 0x000f68000c1e1b00 */
[----:B------:R-:W5:Y:S01]  /*0810*/  @!P3 LDG.E.64 R20, desc[UR10][R20.64+0x18] ;  /* 0x0000180a1414b981 */ /* 0x000f62000c1e1b00 */
[----:B------:R-:W-:Y:S01]  /*0820*/  IADD3 R28, PT, PT, R28, 0x4, RZ ;  /* 0x000000041c1c7810 */ /* 0x000fe20007ffe0ff */
[----:B---3--:R-:W-:-:S08]  /*0830*/  @!P0 DFMA R6, R18, R8, R6 ;  /* 0x000000081206822b */ /* 0x008fd00000000006 */
[----:B----4-:R-:W-:-:S08]  /*0840*/  @!P1 DFMA R6, R14, R16, R6 ;  /* 0x000000100e06922b */ /* 0x010fd00000000006 */
[----:B--2---:R-:W-:-:S08]  /*0850*/  @!P2 DFMA R6, R10, R12, R6 ;  /* 0x0000000c0a06a22b */ /* 0x004fd00000000006 */
[----:B-----5:R-:W-:-:S11]  /*0860*/  @!P3 DFMA R6, R20, R24, R6 ;  /* 0x000000181406b22b */ /* 0x020fd60000000006 */
.L_x_77:
[----:B------:R-:W-:Y:S05]  /*0870*/  BRA.U !UP1, `(.L_x_74) ;  /* 0x0000000109987547 */ /* 0x000fea000b800000 */
[----:B------:R-:W-:Y:S01]  /*0880*/  UISETP.NE.AND UP0, UPT, UR8, 0x1, UPT ;  /* 0x000000010800788c */ /* 0x000fe2000bf05270 */
[----:B------:R-:W-:-:S08]  /*0890*/  LOP3.LUT P0, RZ, R5, 0x1, RZ, 0xc0, !PT ;  /* 0x0000000105ff7812 */ /* 0x000fd0000780c0ff */
[----:B------:R-:W-:Y:S05]  /*08a0*/  BRA.U !UP0, `(.L_x_78) ;  /* 0x0000000108587547 */ /* 0x000fea000b800000 */
[----:B------:R-:W-:Y:S01]  /*08b0*/  IMAD.IADD R10, R2, 0x1, R28 ;  /* 0x00000001020a7824 */ /* 0x000fe200078e021c */
[----:B------:R-:W0:Y:S03]  /*08c0*/  LDC.64 R12, c[0x0][0x398] ;  /* 0x0000e600ff0c7b82 */ /* 0x000e260000000a00 */
[C---:B------:R-:W-:Y:S01]  /*08d0*/  VIADD R8, R10.reuse, 0x1 ;  /* 0x000000010a087836 */ /* 0x040fe20000000000 */
[-C--:B------:R-:W-:Y:S01]  /*08e0*/  ISETP.GE.U32.AND P2, PT, R10, R5.reuse, PT ;  /* 0x000000050a00720c */ /* 0x080fe20003f46070 */
[----:B------:R-:W-:-:S03]  /*08f0*/  IMAD R11, R26, R5, R10 ;  /* 0x000000051a0b7224 */ /* 0x000fc600078e020a */
[----:B------:R-:W-:-:S09]  /*0900*/  ISETP.GE.U32.AND P1, PT, R8, R5, PT ;  /* 0x000000050800720c */ /* 0x000fd20003f26070 */
[----:B------:R-:W1:Y:S01]  /*0910*/  @!P2 LDC.64 R14, c[0x0][0x3a0] ;  /* 0x0000e800ff0eab82 */ /* 0x000e620000000a00 */
[----:B------:R-:W-:-:S03]  /*0920*/  @!P2 IADD3 R17, PT, PT, R27, R28, RZ ;  /* 0x0000001c1b11a210 */ /* 0x000fc60007ffe0ff */
[----:B------:R-:W-:Y:S01]  /*0930*/  @!P1 IADD3 R16, P3, PT, R27, R28, RZ ;  /* 0x0000001c1b109210 */ /* 0x000fe20007f7e0ff */
[----:B0-----:R-:W-:-:S03]  /*0940*/  IMAD.WIDE R12, R11, 0x8, R12 ;  /* 0x000000080b0c7825 */ /* 0x001fc600078e020c */
[----:B------:R-:W0:Y:S02]  /*0950*/  @!P1 LDC.64 R8, c[0x0][0x3a0] ;  /* 0x0000e800ff089b82 */ /* 0x000e240000000a00 */
[----:B------:R-:W2:Y:S01]  /*0960*/  @!P2 LDG.E.64 R10, desc[UR10][R12.64] ;  /* 0x0000000a0c0aa981 */ /* 0x000ea2000c1e1b00 */
[----:B-1----:R-:W-:-:S04]  /*0970*/  @!P2 IMAD.WIDE.U32 R14, R17, 0x8, R14 ;  /* 0x00000008110ea825 */ /* 0x002fc800078e000e */
[----:B------:R-:W-:Y:S02]  /*0980*/  @!P1 IMAD.X R17, RZ, RZ, RZ, P3 ;  /* 0x000000ffff119224 */ /* 0x000fe400018e06ff */
[----:B------:R-:W2:Y:S01]  /*0990*/  @!P2 LDG.E.64 R14, desc[UR10][R14.64] ;  /* 0x0000000a0e0ea981 */ /* 0x000ea2000c1e1b00 */
[----:B0-----:R-:W-:-:S04]  /*09a0*/  @!P1 LEA R8, P3, R16, R8, 0x3 ;  /* 0x0000000810089211 */ /* 0x001fc800078618ff */
[----:B------:R-:W-:Y:S02]  /*09b0*/  @!P1 LEA.HI.X R9, R16, R9, R17, 0x3, P3 ;  /* 0x0000000910099211 */ /* 0x000fe400018f1c11 */
[----:B------:R-:W3:Y:S04]  /*09c0*/  @!P1 LDG.E.64 R16, desc[UR10][R12.64+0x8] ;  /* 0x0000080a0c109981 */ /* 0x000ee8000c1e1b00 */
[----:B------:R-:W3:Y:S01]  /*09d0*/  @!P1 LDG.E.64 R8, desc[UR10][R8.64+0x8] ;  /* 0x0000080a08089981 */ /* 0x000ee2000c1e1b00 */
[----:B------:R-:W-:Y:S01]  /*09e0*/  VIADD R28, R28, 0x2 ;  /* 0x000000021c1c7836 */ /* 0x000fe20000000000 */
[----:B--2---:R-:W-:-:S08]  /*09f0*/  @!P2 DFMA R6, R14, R10, R6 ;  /* 0x0000000a0e06a22b */ /* 0x004fd00000000006 */
[----:B---3--:R-:W-:-:S11]  /*0a00*/  @!P1 DFMA R6, R8, R16, R6 ;  /* 0x000000100806922b */ /* 0x008fd60000000006 */
.L_x_78:
[----:B------:R-:W-:Y:S05]  /*0a10*/  @!P0 BRA `(.L_x_74) ;  /* 0x0000000000308947 */ /* 0x000fea0003800000 */
[----:B------:R-:W-:-:S04]  /*0a20*/  IADD3 R12, PT, PT, R2, R28, RZ ;  /* 0x0000001c020c7210 */ /* 0x000fc80007ffe0ff */
[----:B------:R-:W-:-:S13]  /*0a30*/  ISETP.GE.U32.AND P0, PT, R12, R5, PT ;  /* 0x000000050c00720c */ /* 0x000fda0003f06070 */
[----:B------:R-:W-:Y:S05]  /*0a40*/  @P0 BRA `(.L_x_74) ;  /* 0x0000000000240947 */ /* 0x000fea0003800000 */
[----:B------:R-:W0:Y:S01]  /*0a50*/  LDC.64 R10, c[0x0][0x3a0] ;  /* 0x0000e800ff0a7b82 */ /* 0x000e220000000a00 */
[----:B------:R-:W-:Y:S02]  /*0a60*/  IMAD.IADD R27, R27, 0x1, R28 ;  /* 0x000000011b1b7824 */ /* 0x000fe400078e021c */
[----:B------:R-:W-:-:S05]  /*0a70*/  IMAD R5, R26, R5, R12 ;  /* 0x000000051a057224 */ /* 0x000fca00078e020c */
[----:B------:R-:W1:Y:S01]  /*0a80*/  LDC.64 R8, c[0x0][0x398] ;  /* 0x0000e600ff087b82 */ /* 0x000e620000000a00 */
[----:B0-----:R-:W-:-:S06]  /*0a90*/  IMAD.WIDE.U32 R10, R27, 0x8, R10 ;  /* 0x000000081b0a7825 */ /* 0x001fcc00078e000a */
[----:B------:R-:W2:Y:S01]  /*0aa0*/  LDG.E.64 R10, desc[UR10][R10.64] ;  /* 0x0000000a0a0a7981 */ /* 0x000ea2000c1e1b00 */
[----:B-1----:R-:W-:-:S06]  /*0ab0*/  IMAD.WIDE R8, R5, 0x8, R8 ;  /* 0x0000000805087825 */ /* 0x002fcc00078e0208 */
[----:B------:R-:W2:Y:S02]  /*0ac0*/  LDG.E.64 R8, desc[UR10][R8.64] ;  /* 0x0000000a08087981 */ /* 0x000ea4000c1e1b00 */
[----:B--2---:R-:W-:-:S11]  /*0ad0*/  DFMA R6, R10, R8, R6 ;  /* 0x000000080a06722b */ /* 0x004fd60000000006 */
.L_x_74:
[----:B------:R-:W-:Y:S05]  /*0ae0*/  BSYNC.RECONVERGENT B0 ;  /* 0x0000000000007941 */ /* 0x000fea0003800200 */
.L_x_73:
[----:B------:R-:W0:Y:S01]  /*0af0*/  LDCU UR5, c[0x0][0x384] ;  /* 0x00007080ff0577ac */ /* 0x000e220008000800 */
[----:B------:R-:W-:-:S04]  /*0b00*/  UIADD3 UR4, UPT, UPT, UR4, 0x1, URZ ;  /* 0x0000000104047890 */ /* 0x000fc8000fffe0ff */
[----:B0-----:R-:W-:-:S09]  /*0b10*/  UISETP.NE.AND UP0, UPT, UR4, UR5, UPT ;  /* 0x000000050400728c */ /* 0x001fd2000bf05270 */
[----:B------:R-:W-:Y:S05]  /*0b20*/  BRA.U UP0, `(.L_x_79) ;  /* 0xfffffff500a47547 */ /* 0x000fea000b83ffff */
.L_x_72:
[----:B------:R-:W0:Y:S01]  /*0b30*/  LDC.64 R4, c[0x0][0x3a8] ;  /* 0x0000ea00ff047b82 */ /* 0x000e220000000a00 */
[----:B------:R-:W1:Y:S01]  /*0b40*/  LDCU UR5, c[0x0][0x380] ;  /* 0x00007000ff0577ac */ /* 0x000e620008000800 */
[----:B------:R-:W2:Y:S01]  /*0b50*/  LDCU.64 UR12, c[0x0][0x390] ;  /* 0x00007200ff0c77ac */ /* 0x000ea20008000a00 */
[----:B-1----:R-:W-:Y:S01]  /*0b60*/  IMAD R3, R0, UR5, R3 ;  /* 0x0000000500037c24 */ /* 0x002fe2000f8e0203 */
[----:B--2---:R-:W-:-:S03]  /*0b70*/  DMUL R6, R6, UR12 ;  /* 0x0000000c06067c28 */ /* 0x004fc60008000000 */
[----:B0-----:R-:W-:-:S05]  /*0b80*/  IMAD.WIDE R2, R3, 0x8, R4 ;  /* 0x0000000803027825 */ /* 0x001fca00078e0204 */
[----:B------:R-:W-:Y:S01]  /*0b90*/  STG.E.64 desc[UR10][R2.64], R6 ;  /* 0x0000000602007986 */ /* 0x000fe2000c101b0a */
[----:B------:R-:W-:Y:S05]  /*0ba0*/  EXIT ;  /* 0x000000000000794d */ /* 0x000fea0003800000 */
.L_x_80:
        /* <DEDUP_REMOVED lines=13> */
.L_x_195:


//--------------------- .text.matrixConvEmptyBorderBackpropagationErrorTraversal --------------------------
	.section	.text.matrixConvEmptyBorderBackpropagationErrorTraversal,"ax",@progbits
	.align	128
        .global         matrixConvEmptyBorderBackpropagationErrorTraversal
        .type           matrixConvEmptyBorderBackpropagationErrorTraversal,@function
        .size           matrixConvEmptyBorderBackpropagationErrorTraversal,(.L_x_196 - matrixConvEmptyBorderBackpropagationErrorTraversal)
        .other          matrixConvEmptyBorderBackpropagationErrorTraversal,@"STO_CUDA_ENTRY STV_DEFAULT"
matrixConvEmptyBorderBackpropagationErrorTraversal:
.text.matrixConvEmptyBorderBackpropagationErrorTraversal:
        /* <DEDUP_REMOVED lines=28> */
.L_x_88:
[----:B------:R-:W0:Y:S01]  /*01c0*/  LDCU UR6, c[0x0][0x384] ;  /* 0x00007080ff0677ac */ /* 0x000e220008000800 */
[----:B------:R-:W-:Y:S01]  /*01d0*/  BSSY.RECONVERGENT B0, `(.L_x_82) ;  /* 0x00000a5000007945 */ /* 0x000fe20003800200 */
[----:B------:R-:W-:-:S06]  /*01e0*/  ULOP3.LUT UR5, URZ, UR4, URZ, 0x33, !UPT ;  /* 0x00000004ff057292 */ /* 0x000fcc000f8e33ff */
[----:B------:R-:W-:-:S05]  /*01f0*/  VIADD R24, R4, UR5 ;  /* 0x0000000504187c36 */ /* 0x000fca0008000000 */
[----:B0-----:R-:W-:-:S04]  /*0200*/  ISETP.GE.AND P0, PT, R24, UR6, PT ;  /* 0x0000000618007c0c */ /* 0x001fc8000bf06270 */
[----:B------:R-:W-:-:S13]  /*0210*/  ISETP.LT.OR P0, PT, R24, RZ, P0 ;  /* 0x000000ff1800720c */ /* 0x000fda0000701670 */
[----:B------:R-:W-:Y:S05]  /*0220*/  @P0 BRA `(.L_x_83) ;  /* 0x00000008007c0947 */ /* 0x000fea0003800000 */
[----:B------:R-:W0:Y:S01]  /*0230*/  LDCU UR5, c[0x0][0x388] ;  /* 0x00007100ff0577ac */ /* 0x000e220008000800 */
[----:B------:R-:W-:Y:S01]  /*0240*/  IMAD.MOV.U32 R27, RZ, RZ, RZ ;  /* 0x000000ffff1b7224 */ /* 0x000fe200078e00ff */
[----:B------:R-:W1:Y:S01]  /*0250*/  LDCU UR6, c[0x0][0x380] ;  /* 0x00007000ff0677ac */ /* 0x000e620008000800 */
[----:B0-----:R-:W-:Y:S01]  /*0260*/  UISETP.GE.U32.AND UP0, UPT, UR5, 0x8, UPT ;  /* 0x000000080500788c */ /* 0x001fe2000bf06070 */
[----:B-1----:R-:W-:-:S04]  /*0270*/  IMAD.U32 R25, RZ, RZ, UR6 ;  /* 0x00000006ff197e24 */ /* 0x002fc8000f8e00ff */
[----:B------:R-:W-:-:S04]  /*0280*/  IMAD R26, R25, UR4, RZ ;  /* 0x00000004191a7c24 */ /* 0x000fc8000f8e02ff */
[----:B------:R-:W-:Y:S05]  /*0290*/  BRA.U !UP0, `(.L_x_84) ;  /* 0x0000000108fc7547 */ /* 0x000fea000b800000 */
[----:B------:R-:W0:Y:S01]  /*02a0*/  LDCU UR7, c[0x0][0x380] ;  /* 0x00007000ff0777ac */ /* 0x000e220008000800 */
[----:B------:R-:W-:-:S05]  /*02b0*/  UMOV UR5, URZ ;  /* 0x000000ff00057c82 */ /* 0x000fca0008000000 */
.L_x_85:
[----:B------:R-:W1:Y:S01]  /*02c0*/  LDC.64 R12, c[0x0][0x390] ;  /* 0x0000e400ff0c7b82 */ /* 0x000e620000000a00 */
[----:B------:R-:W-:Y:S01]  /*02d0*/  ULOP3.LUT UR6, URZ, UR5, URZ, 0x33, !UPT ;  /* 0x00000005ff067292 */ /* 0x000fe2000f8e33ff */
[----:B0-----:R-:W-:Y:S02]  /*02e0*/  IMAD.U32 R25, RZ, RZ, UR7 ;  /* 0x00000007ff197e24 */ /* 0x001fe4000f8e00ff */
[----:B------:R-:W-:-:S03]  /*02f0*/  VIADD R17, R26, UR5 ;  /* 0x000000051a117c36 */ /* 0x000fc60008000000 */
[----:B------:R-:W-:Y:S01]  /*0300*/  VIADD R14, R6, UR6 ;  /* 0x00000006060e7c36 */ /* 0x000fe20008000000 */
[----:B------:R-:W0:Y:S03]  /*0310*/  LDC.64 R10, c[0x0][0x398] ;  /* 0x0000e600ff0a7b82 */ /* 0x000e260000000a00 */
[-C--:B------:R-:W-:Y:S01]  /*0320*/  IMAD R15, R24, R25.reuse, R14 ;  /* 0x00000019180f7224 */ /* 0x080fe200078e020e */
[----:B------:R-:W-:-:S04]  /*0330*/  ISETP.GE.AND P0, PT, R14, R25, PT ;  /* 0x000000190e00720c */ /* 0x000fc80003f06270 */
[----:B------:R-:W-:Y:S01]  /*0340*/  ISETP.LT.OR P0, PT, R14, RZ, P0 ;  /* 0x000000ff0e00720c */ /* 0x000fe20000701670 */
[----:B-1----:R-:W-:-:S04]  /*0350*/  IMAD.WIDE R12, R15, 0x8, R12 ;  /* 0x000000080f0c7825 */ /* 0x002fc800078e020c */
[----:B0-----:R-:W-:-:S08]  /*0360*/  IMAD.WIDE R10, R17, 0x8, R10 ;  /* 0x00000008110a7825 */ /* 0x001fd000078e020a */
[----:B------:R-:W2:Y:S04]  /*0370*/  @!P0 LDG.E.64 R16, desc[UR8][R12.64] ;  /* 0x000000080c108981 */ /* 0x000ea8000c1e1b00 */
[----:B------:R-:W2:Y:S01]  /*0380*/  @!P0 LDG.E.64 R14, desc[UR8][R10.64] ;  /* 0x000000080a0e8981 */ /* 0x000ea2000c1e1b00 */
[----:B------:R-:W-:-:S04]  /*0390*/  VIADD R22, R6, -UR5 ;  /* 0x8000000506167c36 */ /* 0x000fc80008000000 */
[----:B------:R-:W-:-:S05]  /*03a0*/  VIADD R18, R22, 0xfffffffe ;  /* 0xfffffffe16127836 */ /* 0x000fca0000000000 */
[----:B------:R-:W-:-:S04]  /*03b0*/  ISETP.GE.AND P2, PT, R18, R25, PT ;  /* 0x000000191200720c */ /* 0x000fc80003f46270 */
[----:B------:R-:W-:Y:S01]  /*03c0*/  ISETP.LT.OR P2, PT, R18, RZ, P2 ;  /* 0x000000ff1200720c */ /* 0x000fe20001741670 */
[----:B------:R-:W-:-:S05]  /*03d0*/  VIADD R18, R22, 0xfffffffd ;  /* 0xfffffffd16127836 */ /* 0x000fca0000000000 */
[----:B------:R-:W-:-:S04]  /*03e0*/  ISETP.GE.AND P3, PT, R18, R25, PT ;  /* 0x000000191200720c */ /* 0x000fc80003f66270 */
[----:B------:R-:W-:-:S03]  /*03f0*/  ISETP.LT.OR P3, PT, R18, RZ, P3 ;  /* 0x000000ff1200720c */ /* 0x000fc60001f61670 */
[----:B------:R-:W3:Y:S04]  /*0400*/  @!P2 LDG.E.64 R20, desc[UR8][R12.64+-0x8] ;  /* 0xfffff8080c14a981 */ /* 0x000ee8000c1e1b00 */
[----:B------:R-:W3:Y:S01]  /*0410*/  @!P2 LDG.E.64 R18, desc[UR8][R10.64+0x8] ;  /* 0x000008080a12a981 */ /* 0x000ee2000c1e1b00 */
[----:B--2---:R-:W-:-:S05]  /*0420*/  @!P0 DFMA R8, R16, R14, R8 ;  /* 0x0000000e1008822b */ /* 0x004fca0000000008 */
[----:B------:R-:W2:Y:S04]  /*0430*/  @!P3 LDG.E.64 R16, desc[UR8][R12.64+-0x10] ;  /* 0xfffff0080c10b981 */ /* 0x000ea8000c1e1b00 */
[----:B------:R-:W2:Y:S01]  /*0440*/  @!P3 LDG.E.64 R14, desc[UR8][R10.64+0x10] ;  /* 0x000010080a0eb981 */ /* 0x000ea2000c1e1b00 */
[----:B------:R-:W-:-:S05]  /*0450*/  VIADD R28, R22, 0xfffffffc ;  /* 0xfffffffc161c7836 */ /* 0x000fca0000000000 */
[----:B------:R-:W-:-:S04]  /*0460*/  ISETP.GE.AND P1, PT, R28, R25, PT ;  /* 0x000000191c00720c */ /* 0x000fc80003f26270 */
[----:B------:R-:W-:Y:S01]  /*0470*/  ISETP.LT.OR P1, PT, R28, RZ, P1 ;  /* 0x000000ff1c00720c */ /* 0x000fe20000f21670 */
[----:B------:R-:W-:-:S05]  /*0480*/  VIADD R28, R22, 0xfffffffb ;  /* 0xfffffffb161c7836 */ /* 0x000fca0000000000 */
[----:B------:R-:W-:-:S04]  /*0490*/  ISETP.GE.AND P0, PT, R28, R25, PT ;  /* 0x000000191c00720c */ /* 0x000fc80003f06270 */
[----:B------:R-:W-:Y:S01]  /*04a0*/  ISETP.LT.OR P0, PT, R28, RZ, P0 ;  /* 0x000000ff1c00720c */ /* 0x000fe20000701670 */
[----:B---3--:R-:W-:Y:S02]  /*04b0*/  @!P2 DFMA R8, R20, R18, R8 ;  /* 0x000000121408a22b */ /* 0x008fe40000000008 */
[----:B------:R-:W3:Y:S04]  /*04c0*/  @!P1 LDG.E.64 R20, desc[UR8][R12.64+-0x18] ;  /* 0xffffe8080c149981 */ /* 0x000ee8000c1e1b00 */
[----:B------:R-:W3:Y:S02]  /*04d0*/  @!P1 LDG.E.64 R18, desc[UR8][R10.64+0x18] ;  /* 0x000018080a129981 */ /* 0x000ee4000c1e1b00 */
[----:B--2---:R-:W-:-:S04]  /*04e0*/  @!P3 DFMA R8, R16, R14, R8 ;  /* 0x0000000e1008b22b */ /* 0x004fc80000000008 */
[----:B------:R-:W2:Y:S04]  /*04f0*/  @!P0 LDG.E.64 R16, desc[UR8][R12.64+-0x20] ;  /* 0xffffe0080c108981 */ /* 0x000ea8000c1e1b00 */
[----:B------:R-:W2:Y:S01]  /*0500*/  @!P0 LDG.E.64 R14, desc[UR8][R10.64+0x20] ;  /* 0x000020080a0e8981 */ /* 0x000ea2000c1e1b00 */
[----:B------:R-:W-:-:S05]  /*0510*/  VIADD R28, R22, 0xfffffffa ;  /* 0xfffffffa161c7836 */ /* 0x000fca0000000000 */
[----:B------:R-:W-:-:S04]  /*0520*/  ISETP.GE.AND P2, PT, R28, R25, PT ;  /* 0x000000191c00720c */ /* 0x000fc80003f46270 */
[----:B------:R-:W-:Y:S01]  /*0530*/  ISETP.LT.OR P2, PT, R28, RZ, P2 ;  /* 0x000000ff1c00720c */ /* 0x000fe20001741670 */
[C---:B------:R-:W-:Y:S02]  /*0540*/  VIADD R28, R22.reuse, 0xfffffff9 ;  /* 0xfffffff9161c7836 */ /* 0x040fe40000000000 */
[----:B------:R-:W-:-:S03]  /*0550*/  VIADD R22, R22, 0xfffffff8 ;  /* 0xfffffff816167836 */ /* 0x000fc60000000000 */
[----:B------:R-:W-:-:S04]  /*0560*/  ISETP.GE.AND P3, PT, R28, R25, PT ;  /* 0x000000191c00720c */ /* 0x000fc80003f66270 */
[----:B------:R-:W-:Y:S01]  /*0570*/  ISETP.LT.OR P3, PT, R28, RZ, P3 ;  /* 0x000000ff1c00720c */ /* 0x000fe20001f61670 */
[----:B---3--:R-:W-:Y:S01]  /*0580*/  @!P1 DFMA R8, R20, R18, R8 ;  /* 0x000000121408922b */ /* 0x008fe20000000008 */
[C---:B------:R-:W-:Y:S01]  /*0590*/  ISETP.GE.AND P1, PT, R22.reuse, R25, PT ;  /* 0x000000191600720c */ /* 0x040fe20003f26270 */
[----:B------:R-:W3:Y:S04]  /*05a0*/  @!P2 LDG.E.64 R20, desc[UR8][R12.64+-0x28] ;  /* 0xffffd8080c14a981 */ /* 0x000ee8000c1e1b00 */
[----:B------:R-:W3:Y:S01]  /*05b0*/  @!P2 LDG.E.64 R18, desc[UR8][R10.64+0x28] ;  /* 0x000028080a12a981 */ /* 0x000ee2000c1e1b00 */
[----:B------:R-:W-:-:S13]  /*05c0*/  ISETP.LT.OR P1, PT, R22, RZ, P1 ;  /* 0x000000ff1600720c */ /* 0x000fda0000f21670 */
[----:B------:R-:W4:Y:S04]  /*05d0*/  @!P1 LDG.E.64 R22, desc[UR8][R12.64+-0x38] ;  /* 0xffffc8080c169981 */ /* 0x000f28000c1e1b00 */
[----:B------:R-:W4:Y:S01]  /*05e0*/  @!P1 LDG.E.64 R28, desc[UR8][R10.64+0x38] ;  /* 0x000038080a1c9981 */ /* 0x000f22000c1e1b00 */
[----:B--2---:R-:W-:-:S03]  /*05f0*/  @!P0 DFMA R8, R16, R14, R8 ;  /* 0x0000000e1008822b */ /* 0x004fc60000000008 */
[----:B------:R-:W2:Y:S04]  /*0600*/  @!P3 LDG.E.64 R16, desc[UR8][R12.64+-0x30] ;  /* 0xffffd0080c10b981 */ /* 0x000ea8000c1e1b00 */
[----:B------:R-:W2:Y:S01]  /*0610*/  @!P3 LDG.E.64 R14, desc[UR8][R10.64+0x30] ;  /* 0x000030080a0eb981 */ /* 0x000ea2000c1e1b00 */
[----:B------:R-:W-:-:S06]  /*0620*/  UIADD3 UR5, UPT, UPT, UR5, 0x8, URZ ;  /* 0x0000000805057890 */ /* 0x000fcc000fffe0ff */
[----:B------:R-:W-:Y:S01]  /*0630*/  ISETP.NE.AND P0, PT, R7, UR5, PT ;  /* 0x0000000507007c0c */ /* 0x000fe2000bf05270 */
[----:B---3--:R-:W-:-:S08]  /*0640*/  @!P2 DFMA R8, R20, R18, R8 ;  /* 0x000000121408a22b */ /* 0x008fd00000000008 */
[----:B--2---:R-:W-:-:S08]  /*0650*/  @!P3 DFMA R8, R16, R14, R8 ;  /* 0x0000000e1008b22b */ /* 0x004fd00000000008 */
[----:B----4-:R-:W-:Y:S01]  /*0660*/  @!P1 DFMA R8, R22, R28, R8 ;  /* 0x0000001c1608922b */ /* 0x010fe20000000008 */
[----:B------:R-:W-:Y:S10]  /*0670*/  @P0 BRA `(.L_x_85) ;  /* 0xfffffffc00100947 */ /* 0x000ff4000383ffff */
[----:B------:R-:W-:-:S07]  /*0680*/  IMAD.MOV.U32 R27, RZ, RZ, R7 ;  /* 0x000000ffff1b7224 */ /* 0x000fce00078e0007 */
.L_x_84:
[----:B------:R-:W-:-:S13]  /*0690*/  ISETP.NE.AND P0, PT, R2, RZ, PT ;  /* 0x000000ff0200720c */ /* 0x000fda0003f05270 */
[----:B------:R-:W-:Y:S05]  /*06a0*/  @!P0 BRA `(.L_x_83) ;  /* 0x00000004005c8947 */ /* 0x000fea0003800000 */
[----:B------:R-:W-:Y:S01]  /*06b0*/  VIADD R10, R2, 0xffffffff ;  /* 0xffffffff020a7836 */ /* 0x000fe20000000000 */
[----:B------:R-:W-:-:S04]  /*06c0*/  ISETP.NE.AND P3, PT, R5, RZ, PT ;  /* 0x000000ff0500720c */ /* 0x000fc80003f65270 */
[----:B------:R-:W-:-:S13]  /*06d0*/  ISETP.GE.U32.AND P0, PT, R10, 0x3, PT ;  /* 0x000000030a00780c */ /* 0x000fda0003f06070 */
[----:B------:R-:W-:Y:S05]  /*06e0*/  @!P0 BRA `(.L_x_86) ;  /* 0x0000000000988947 */ /* 0x000fea0003800000 */
[----:B------:R-:W-:Y:S01]  /*06f0*/  LOP3.LUT R11, RZ, R27, RZ, 0x33, !PT ;  /* 0x0000001bff0b7212 */ /* 0x000fe200078e33ff */
[----:B------:R-:W0:Y:S04]  /*0700*/  LDC.64 R20, c[0x0][0x390] ;  /* 0x0000e400ff147b82 */ /* 0x000e280000000a00 */
[----:B------:R-:W-:-:S04]  /*0710*/  IMAD.IADD R12, R6, 0x1, R11 ;  /* 0x00000001060c7824 */ /* 0x000fc800078e020b */
[-C--:B------:R-:W-:Y:S01]  /*0720*/  IMAD R13, R24, R25.reuse, R12 ;  /* 0x00000019180d7224 */ /* 0x080fe200078e020c */
[C---:B------:R-:W-:Y:S01]  /*0730*/  ISETP.GE.AND P0, PT, R12.reuse, R25, PT ;  /* 0x000000190c00720c */ /* 0x040fe20003f06270 */
[----:B------:R-:W1:Y:S03]  /*0740*/  LDC.64 R18, c[0x0][0x398] ;  /* 0x0000e600ff127b82 */ /* 0x000e660000000a00 */
[----:B------:R-:W-:Y:S01]  /*0750*/  ISETP.LT.OR P0, PT, R12, RZ, P0 ;  /* 0x000000ff0c00720c */ /* 0x000fe20000701670 */
[----:B0-----:R-:W-:-:S12]  /*0760*/  IMAD.WIDE R20, R13, 0x8, R20 ;  /* 0x000000080d147825 */ /* 0x001fd800078e0214 */
[----:B------:R-:W0:Y:S01]  /*0770*/  @!P0 LDC.64 R10, c[0x0][0x398] ;  /* 0x0000e600ff0a8b82 */ /* 0x000e220000000a00 */
[----:B------:R-:W-:Y:S01]  /*0780*/  @!P0 IMAD.IADD R15, R26, 0x1, R27 ;  /* 0x000000011a0f8824 */ /* 0x000fe200078e021b */
[----:B------:R-:W2:Y:S03]  /*0790*/  @!P0 LDG.E.64 R12, desc[UR8][R20.64] ;  /* 0x00000008140c8981 */ /* 0x000ea6000c1e1b00 */
[----:B0-----:R-:W-:-:S06]  /*07a0*/  @!P0 IMAD.WIDE R10, R15, 0x8, R10 ;  /* 0x000000080f0a8825 */ /* 0x001fcc00078e020a */
[----:B------:R-:W2:Y:S01]  /*07b0*/  @!P0 LDG.E.64 R10, desc[UR8][R10.64] ;  /* 0x000000080a0a8981 */ /* 0x000ea2000c1e1b00 */
[----:B------:R-:W-:-:S04]  /*07c0*/  IMAD.IADD R22, R6, 0x1, -R27 ;  /* 0x0000000106167824 */ /* 0x000fc800078e0a1b */
[----:B------:R-:W-:-:S05]  /*07d0*/  VIADD R14, R22, 0xfffffffe ;  /* 0xfffffffe160e7836 */ /* 0x000fca0000000000 */
[----:B------:R-:W-:Y:S02]  /*07e0*/  ISETP.GE.AND P1, PT, R14, R25, PT ;  /* 0x000000190e00720c */ /* 0x000fe40003f26270 */
[----:B------:R-:W-:Y:S02]  /*07f0*/  IADD3 R15, P2, PT, R26, R27, RZ ;  /* 0x0000001b1a0f7210 */ /* 0x000fe40007f5e0ff */
[----:B------:R-:W-:Y:S01]  /*0800*/  ISETP.LT.OR P1, PT, R14, RZ, P1 ;  /* 0x000000ff0e00720c */ /* 0x000fe20000f21670 */
[----:B------:R-:W-:Y:S01]  /*0810*/  VIADD R14, R22, 0xfffffffd ;  /* 0xfffffffd160e7836 */ /* 0x000fe20000000000 */
[----:B------:R-:W-:Y:S02]  /*0820*/  LEA.HI.X.SX32 R16, R26, RZ, 0x1, P2 ;  /* 0x000000ff1a107211 */ /* 0x000fe400010f0eff */
[C---:B-1----:R-:W-:Y:S02]  /*0830*/  LEA R18, P4, R15.reuse, R18, 0x3 ;  /* 0x000000120f127211 */ /* 0x042fe400078818ff */
[----:B------:R-:W-:Y:S01]  /*0840*/  ISETP.GE.AND P2, PT, R14, R25, PT ;  /* 0x000000190e00720c */ /* 0x000fe20003f46270 */
[----:B------:R-:W-:Y:S01]  /*0850*/  VIADD R22, R22, 0xfffffffc ;  /* 0xfffffffc16167836 */ /* 0x000fe20000000000 */
[----:B------:R-:W-:-:S02]  /*0860*/  LEA.HI.X R19, R15, R19, R16, 0x3, P4 ;  /* 0x000000130f137211 */ /* 0x000fc400020f1c10 */
[----:B------:R-:W-:-:S03]  /*0870*/  ISETP.LT.OR P2, PT, R14, RZ, P2 ;  /* 0x000000ff0e00720c */ /* 0x000fc60001741670 */
[----:B------:R-:W3:Y:S10]  /*0880*/  @!P1 LDG.E.64 R16, desc[UR8][R20.64+-0x8] ;  /* 0xfffff80814109981 */ /* 0x000ef4000c1e1b00 */
[----:B------:R-:W4:Y:S01]  /*0890*/  @!P2 LDG.E.64 R14, desc[UR8][R18.64+0x10] ;  /* 0x00001008120ea981 */ /* 0x000f22000c1e1b00 */
[----:B--2---:R-:W-:Y:S01]  /*08a0*/  @!P0 DFMA R8, R12, R10, R8 ;  /* 0x0000000a0c08822b */ /* 0x004fe20000000008 */
[----:B------:R-:W-:-:S02]  /*08b0*/  ISETP.GE.AND P0, PT, R22, R25, PT ;  /* 0x000000191600720c */ /* 0x000fc40003f06270 */
[----:B------:R-:W3:Y:S02]  /*08c0*/  @!P1 LDG.E.64 R10, desc[UR8][R18.64+0x8] ;  /* 0x00000808120a9981 */ /* 0x000ee4000c1e1b00 */
[----:B------:R-:W-:Y:S02]  /*08d0*/  ISETP.LT.OR P0, PT, R22, RZ, P0 ;  /* 0x000000ff1600720c */ /* 0x000fe40000701670 */
[----:B------:R-:W4:Y:S11]  /*08e0*/  @!P2 LDG.E.64 R12, desc[UR8][R20.64+-0x10] ;  /* 0xfffff008140ca981 */ /* 0x000f36000c1e1b00 */
[----:B------:R-:W2:Y:S04]  /*08f0*/  @!P0 LDG.E.64 R22, desc[UR8][R20.64+-0x18] ;  /* 0xffffe80814168981 */ /* 0x000ea8000c1e1b00 */
[----:B------:R-:W2:Y:S01]  /*0900*/  @!P0 LDG.E.64 R28, desc[UR8][R18.64+0x18] ;  /* 0x00001808121c8981 */ /* 0x000ea2000c1e1b00 */
[----:B------:R-:W-:Y:S01]  /*0910*/  VIADD R27, R27, 0x4 ;  /* 0x000000041b1b7836 */ /* 0x000fe20000000000 */
[----:B---3--:R-:W-:-:S08]  /*0920*/  @!P1 DFMA R8, R16, R10, R8 ;  /* 0x0000000a1008922b */ /* 0x008fd00000000008 */
[----:B----4-:R-:W-:-:S08]  /*0930*/  @!P2 DFMA R8, R12, R14, R8 ;  /* 0x0000000e0c08a22b */ /* 0x010fd00000000008 */
[----:B--2---:R-:W-:-:S11]  /*0940*/  @!P0 DFMA R8, R22, R28, R8 ;  /* 0x0000001c1608822b */ /* 0x004fd60000000008 */
.L_x_86:
[----:B------:R-:W-:Y:S05]  /*0950*/  @!P3 BRA `(.L_x_83) ;  /* 0x0000000000b0b947 */ /* 0x000fea0003800000 */
[----:B------:R-:W0:Y:S01]  /*0960*/  LDCU UR5, c[0x0][0x388] ;  /* 0x00007100ff0577ac */ /* 0x000e220008000800 */
[----:B------:R-:W-:Y:S01]  /*0970*/  ISETP.NE.AND P0, PT, R5, 0x1, PT ;  /* 0x000000010500780c */ /* 0x000fe20003f05270 */
[----:B0-----:R-:W-:-:S12]  /*0980*/  ULOP3.LUT UP0, URZ, UR5, 0x1, URZ, 0xc0, !UPT ;  /* 0x0000000105ff7892 */ /* 0x001fd8000f80c0ff */
[----:B------:R-:W-:Y:S05]  /*0990*/  @!P0 BRA `(.L_x_87) ;  /* 0x0000000000648947 */ /* 0x000fea0003800000 */
[----:B------:R-:W-:Y:S01]  /*09a0*/  LOP3.LUT R11, RZ, R27, RZ, 0x33, !PT ;  /* 0x0000001bff0b7212 */ /* 0x000fe200078e33ff */
[----:B------:R-:W0:Y:S01]  /*09b0*/  LDC.64 R14, c[0x0][0x390] ;  /* 0x0000e400ff0e7b82 */ /* 0x000e220000000a00 */
[----:B------:R-:W-:-:S03]  /*09c0*/  IADD3 R10, PT, PT, R6, -0x2, -R27 ;  /* 0xfffffffe060a7810 */ /* 0x000fc60007ffe81b */
[----:B------:R-:W-:Y:S01]  /*09d0*/  IMAD.IADD R16, R6, 0x1, R11 ;  /* 0x0000000106107824 */ /* 0x000fe200078e020b */
[----:B------:R-:W-:-:S03]  /*09e0*/  ISETP.GE.AND P0, PT, R10, R25, PT ;  /* 0x000000190a00720c */ /* 0x000fc60003f06270 */
[-C--:B------:R-:W-:Y:S01]  /*09f0*/  IMAD R17, R24, R25.reuse, R16 ;  /* 0x0000001918117224 */ /* 0x080fe200078e0210 */
[----:B------:R-:W-:Y:S02]  /*0a00*/  ISETP.GE.AND P1, PT, R16, R25, PT ;  /* 0x000000191000720c */ /* 0x000fe40003f26270 */
[----:B------:R-:W-:Y:S02]  /*0a10*/  ISETP.LT.OR P0, PT, R10, RZ, P0 ;  /* 0x000000ff0a00720c */ /* 0x000fe40000701670 */
[----:B------:R-:W-:-:S11]  /*0a20*/  ISETP.LT.OR P1, PT, R16, RZ, P1 ;  /* 0x000000ff1000720c */ /* 0x000fd60000f21670 */
[----:B------:R-:W1:Y:S01]  /*0a30*/  @!P0 LDC.64 R10, c[0x0][0x398] ;  /* 0x0000e600ff0a8b82 */ /* 0x000e620000000a00 */
[C---:B------:R-:W-:Y:S01]  /*0a40*/  @!P0 IADD3 R18, P2, PT, R26.reuse, R27, RZ ;  /* 0x0000001b1a128210 */ /* 0x040fe20007f5e0ff */
[----:B------:R-:W-:Y:S02]  /*0a50*/  @!P1 IMAD.IADD R19, R26, 0x1, R27 ;  /* 0x000000011a139824 */ /* 0x000fe400078e021b */
[----:B0-----:R-:W-:-:S04]  /*0a60*/  IMAD.WIDE R14, R17, 0x8, R14 ;  /* 0x00000008110e7825 */ /* 0x001fc800078e020e */
[----:B------:R-:W0:Y:S01]  /*0a70*/  @!P1 LDC.64 R12, c[0x0][0x398] ;  /* 0x0000e600ff0c9b82 */ /* 0x000e220000000a00 */
[----:B------:R-:W2:Y:S01]  /*0a80*/  @!P1 LDG.E.64 R16, desc[UR8][R14.64] ;  /* 0x000000080e109981 */ /* 0x000ea2000c1e1b00 */
[----:B0-----:R-:W-:Y:S01]  /*0a90*/  @!P1 IMAD.WIDE R12, R19, 0x8, R12 ;  /* 0x00000008130c9825 */ /* 0x001fe200078e020c */
[----:B------:R-:W-:Y:S02]  /*0aa0*/  @!P0 LEA.HI.X.SX32 R19, R26, RZ, 0x1, P2 ;  /* 0x000000ff1a138211 */ /* 0x000fe400010f0eff */
[----:B-1----:R-:W-:-:S03]  /*0ab0*/  @!P0 LEA R10, P2, R18, R10, 0x3 ;  /* 0x0000000a120a8211 */ /* 0x002fc600078418ff */
[----:B------:R-:W2:Y:S01]  /*0ac0*/  @!P1 LDG.E.64 R12, desc[UR8][R12.64] ;  /* 0x000000080c0c9981 */ /* 0x000ea2000c1e1b00 */
[----:B------:R-:W-:-:S03]  /*0ad0*/  @!P0 LEA.HI.X R11, R18, R11, R19, 0x3, P2 ;  /* 0x0000000b120b8211 */ /* 0x000fc600010f1c13 */
[----:B------:R-:W3:Y:S04]  /*0ae0*/  @!P0 LDG.E.64 R18, desc[UR8][R14.64+-0x8] ;  /* 0xfffff8080e128981 */ /* 0x000ee8000c1e1b00 */
[----:B------:R-:W3:Y:S01]  /*0af0*/  @!P0 LDG.E.64 R10, desc[UR8][R10.64+0x8] ;  /* 0x000008080a0a8981 */ /* 0x000ee2000c1e1b00 */
[----:B------:R-:W-:Y:S01]  /*0b00*/  VIADD R27, R27, 0x2 ;  /* 0x000000021b1b7836 */ /* 0x000fe20000000000 */
[----:B--2---:R-:W-:-:S08]  /*0b10*/  @!P1 DFMA R8, R12, R16, R8 ;  /* 0x000000100c08922b */ /* 0x004fd00000000008 */
[----:B---3--:R-:W-:-:S11]  /*0b20*/  @!P0 DFMA R8, R18, R10, R8 ;  /* 0x0000000a1208822b */ /* 0x008fd60000000008 */
.L_x_87:
[----:B------:R-:W-:Y:S05]  /*0b30*/  BRA.U !UP0, `(.L_x_83) ;  /* 0x0000000108387547 */ /* 0x000fea000b800000 */
[----:B------:R-:W-:-:S05]  /*0b40*/  LOP3.LUT R11, RZ, R27, RZ, 0x33, !PT ;  /* 0x0000001bff0b7212 */ /* 0x000fca00078e33ff */
[----:B------:R-:W-:-:S05]  /*0b50*/  IMAD.IADD R14, R6, 0x1, R11 ;  /* 0x00000001060e7824 */ /* 0x000fca00078e020b */
[----:B------:R-:W-:-:S04]  /*0b60*/  ISETP.GE.AND P0, PT, R14, R25, PT ;  /* 0x000000190e00720c */ /* 0x000fc80003f06270 */
[----:B------:R-:W-:-:S13]  /*0b70*/  ISETP.LT.OR P0, PT, R14, RZ, P0 ;  /* 0x000000ff0e00720c */ /* 0x000fda0000701670 */
[----:B------:R-:W-:Y:S05]  /*0b80*/  @P0 BRA `(.L_x_83) ;  /* 0x0000000000240947 */ /* 0x000fea0003800000 */
[----:B------:R-:W0:Y:S01]  /*0b90*/  LDC.64 R12, c[0x0][0x390] ;  /* 0x0000e400ff0c7b82 */ /* 0x000e220000000a00 */
[----:B------:R-:W-:Y:S02]  /*0ba0*/  IMAD R25, R24, R25, R14 ;  /* 0x0000001918197224 */ /* 0x000fe400078e020e */
[----:B------:R-:W-:-:S05]  /*0bb0*/  IMAD.IADD R15, R26, 0x1, R27 ;  /* 0x000000011a0f7824 */ /* 0x000fca00078e021b */
[----:B------:R-:W1:Y:S01]  /*0bc0*/  LDC.64 R10, c[0x0][0x398] ;  /* 0x0000e600ff0a7b82 */ /* 0x000e620000000a00 */
[----:B0-----:R-:W-:-:S06]  /*0bd0*/  IMAD.WIDE R12, R25, 0x8, R12 ;  /* 0x00000008190c7825 */ /* 0x001fcc00078e020c */
[----:B------:R-:W2:Y:S01]  /*0be0*/  LDG.E.64 R12, desc[UR8][R12.64] ;  /* 0x000000080c0c7981 */ /* 0x000ea2000c1e1b00 */
[----:B-1----:R-:W-:-:S06]  /*0bf0*/  IMAD.WIDE R10, R15, 0x8, R10 ;  /* 0x000000080f0a7825 */ /* 0x002fcc00078e020a */
[----:B------:R-:W2:Y:S02]  /*0c00*/  LDG.E.64 R10, desc[UR8][R10.64] ;  /* 0x000000080a0a7981 */ /* 0x000ea4000c1e1b00 */
[----:B--2---:R-:W-:-:S11]  /*0c10*/  DFMA R8, R12, R10, R8 ;  /* 0x0000000a0c08722b */ /* 0x004fd60000000008 */
.L_x_83:
[----:B------:R-:W-:Y:S05]  /*0c20*/  BSYNC.RECONVERGENT B0 ;  /* 0x0000000000007941 */ /* 0x000fea0003800200 */
.L_x_82:
[----:B------:R-:W0:Y:S01]  /*0c30*/  LDCU UR5, c[0x0][0x388] ;  /* 0x00007100ff0577ac */ /* 0x000e220008000800 */
[----:B------:R-:W-:-:S04]  /*0c40*/  UIADD3 UR4, UPT, UPT, UR4, 0x1, URZ ;  /* 0x0000000104047890 */ /* 0x000fc8000fffe0ff */
[----:B0-----:R-:W-:-:S09]  /*0c50*/  UISETP.NE.AND UP0, UPT, UR4, UR5, UPT ;  /* 0x000000050400728c */ /* 0x001fd2000bf05270 */
[----:B------:R-:W-:Y:S05]  /*0c60*/  BRA.U UP0, `(.L_x_88) ;  /* 0xfffffff500547547 */ /* 0x000fea000b83ffff */
.L_x_81:
[----:B------:R-:W0:Y:S01]  /*0c70*/  LDC.64 R4, c[0x0][0x3a0] ;  /* 0x0000e800ff047b82 */ /* 0x000e220000000a00 */
[----:B------:R-:W1:Y:S02]  /*0c80*/  LDCU UR5, c[0x0][0x380] ;  /* 0x00007000ff0577ac */ /* 0x000e640008000800 */
[----:B-1----:R-:W-:-:S04]  /*0c90*/  IMAD R3, R0, UR5, R3 ;  /* 0x0000000500037c24 */ /* 0x002fc8000f8e0203 */
[----:B0-----:R-:W-:-:S05]  /*0ca0*/  IMAD.WIDE R2, R3, 0x8, R4 ;  /* 0x0000000803027825 */ /* 0x001fca00078e0204 */
[----:B------:R-:W-:Y:S01]  /*0cb0*/  STG.E.64 desc[UR8][R2.64], R8 ;  /* 0x0000000802007986 */ /* 0x000fe2000c101b08 */
[----:B------:R-:W-:Y:S05]  /*0cc0*/  EXIT ;  /* 0x000000000000794d */ /* 0x000fea0003800000 */
.L_x_89:
        /* <DEDUP_REMOVED lines=11> */
.L_x_196:


//--------------------- .text.matrixMulBackpropagationWeightCorrection --------------------------
	.section	.text.matrixMulBackpropagationWeightCorrection,"ax",@progbits
	.align	128
        .global         matrixMulBackpropagationWeightCorrection
        .type           matrixMulBackpropagationWeightCorrection,@function
        .size           matrixMulBackpropagationWeightCorrection,(.L_x_197 - matrixMulBackpropagationWeightCorrection)
        .other          matrixMulBackpropagationWeightCorrection,@"STO_CUDA_ENTRY STV_DEFAULT"
matrixMulBackpropagationWeightCorrection:
.text.matrixMulBackpropagationWeightCorrection:
[----:B------:R-:W-:Y:S01]  /*0000*/  LDC R1, c[0x0][0x37c] ;  /* 0x0000df00ff017b82 */ /* 0x000fe20000000800 */
[----:B------:R-:W0:Y:S07]  /*0010*/  S2R R6, SR_TID.Y ;  /* 0x0000000000067919 */ /* 0x000e2e0000002200 */
[----:B------:R-:W1:Y:S01]  /*0020*/  LDC R5, c[0x0][0x360] ;  /* 0x0000d800ff057b82 */ /* 0x000e620000000800 */
[----:B------:R-:W1:Y:S07]  /*0030*/  S2R R4, SR_TID.X ;  /* 0x0000000000047919 */ /* 0x000e6e0000002100 */
[----:B------:R-:W0:Y:S08]  /*0040*/  S2UR UR5, SR_CTAID.Y ;  /* 0x00000000000579c3 */ /* 0x000e300000002600 */
[----:B------:R-:W0:Y:S08]  /*0050*/  LDC R3, c[0x0][0x364] ;  /* 0x0000d900ff037b82 */ /* 0x000e300000000800 */
[----:B------:R-:W1:Y:S08]  /*0060*/  S2UR UR4, SR_CTAID.X ;  /* 0x00000000000479c3 */ /* 0x000e700000002500 */
[----:B------:R-:W2:Y:S08]  /*0070*/  LDC R0, c[0x0][0x384] ;  /* 0x0000e100ff007b82 */ /* 0x000eb00000000800 */
[----:B------:R-:W3:Y:S01]  /*0080*/  LDC R2, c[0x0][0x388] ;  /* 0x0000e200ff027b82 */ /* 0x000ee20000000800 */
[----:B0-----:R-:W-:-:S02]  /*0090*/  IMAD R3, R3, UR5, R6 ;  /* 0x0000000503037c24 */ /* 0x001fc4000f8e0206 */
[----:B-1----:R-:W-:-:S03]  /*00a0*/  IMAD R5, R5, UR4, R4 ;  /* 0x0000000405057c24 */ /* 0x002fc6000f8e0204 */
[----:B--2---:R-:W-:-:S04]  /*00b0*/  ISETP.GE.AND P0, PT, R3, R0, PT ;  /* 0x000000000300720c */ /* 0x004fc80003f06270 */
[----:B---3--:R-:W-:-:S13]  /*00c0*/  ISETP.GE.OR P0, PT, R5, R2, P0 ;  /* 0x000000020500720c */ /* 0x008fda0000706670 */
[----:B------:R-:W-:Y:S05]  /*00d0*/  @P0 EXIT ;  /* 0x000000000000094d */ /* 0x000fea0003800000 */
[----:B------:R-:W0:Y:S01]  /*00e0*/  LDC R4, c[0x0][0x380] ;  /* 0x0000e000ff047b82 */ /* 0x000e220000000800 */
[----:B------:R-:W1:Y:S01]  /*00f0*/  LDCU.64 UR4, c[0x0][0x358] ;  /* 0x00006b00ff0477ac */ /* 0x000e620008000a00 */
[----:B------:R-:W-:Y:S02]  /*0100*/  CS2R R16, SRZ ;  /* 0x0000000000107805 */ /* 0x000fe4000001ff00 */
[----:B0-----:R-:W-:-:S13]  /*0110*/  ISETP.GE.AND P0, PT, R4, 0x1, PT ;  /* 0x000000010400780c */ /* 0x001fda0003f06270 */
[----:B-1----:R-:W-:Y:S05]  /*0120*/  @!P0 BRA `(.L_x_90) ;  /* 0x0000000400d08947 */ /* 0x002fea0003800000 */
[C---:B------:R-:W-:Y:S01]  /*0130*/  ISETP.GE.U32.AND P1, PT, R4.reuse, 0x8, PT ;  /* 0x000000080400780c */ /* 0x040fe20003f26070 */
[----:B------:R-:W-:Y:S01]  /*0140*/  HFMA2 R22, -RZ, RZ, 0, 0 ;  /* 0x00000000ff167431 */ /* 0x000fe200000001ff */
[----:B------:R-:W-:Y:S02]  /*0150*/  LOP3.LUT R6, R4, 0x7, RZ, 0xc0, !PT ;  /* 0x0000000704067812 */ /* 0x000fe400078ec0ff */
[----:B------:R-:W-:Y:S02]  /*0160*/  CS2R R16, SRZ ;  /* 0x0000000000107805 */ /* 0x000fe4000001ff00 */
[----:B------:R-:W-:-:S07]  /*0170*/  ISETP.NE.AND P0, PT, R6, RZ, PT ;  /* 0x000000ff0600720c */ /* 0x000fce0003f05270 */
[----:B------:R-:W-:Y:S06]  /*0180*/  @!P1 BRA `(.L_x_91) ;  /* 0x0000000000d09947 */ /* 0x000fec0003800000 */
[----:B------:R-:W-:Y:S02]  /*0190*/  LOP3.LUT R22, R4, 0x7ffffff8, RZ, 0xc0, !PT ;  /* 0x7ffffff804167812 */ /* 0x000fe400078ec0ff */
[----:B------:R-:W-:Y:S02]  /*01a0*/  CS2R R16, SRZ ;  /* 0x0000000000107805 */ /* 0x000fe4000001ff00 */
[----:B------:R-:W-:Y:S02]  /*01b0*/  MOV R7, R3 ;  /* 0x0000000300077202 */ /* 0x000fe40000000f00 */
[----:B------:R-:W-:Y:S02]  /*01c0*/  MOV R23, R5 ;  /* 0x0000000500177202 */ /* 0x000fe40000000f00 */
[----:B------:R-:W-:-:S07]  /*01d0*/  IADD3 R24, PT, PT, -R22, RZ, RZ ;  /* 0x000000ff16187210 */ /* 0x000fce0007ffe1ff */
.L_x_92:
[----:B------:R-:W0:Y:S08]  /*01e0*/  LDC.64 R20, c[0x0][0x398] ;  /* 0x0000e600ff147b82 */ /* 0x000e300000000a00 */
[----:B------:R-:W1:Y:S01]  /*01f0*/  LDC.64 R18, c[0x0][0x3a0] ;  /* 0x0000e800ff127b82 */ /* 0x000e620000000a00 */
[----:B0-----:R-:W-:-:S05]  /*0200*/  IMAD.WIDE R20, R7, 0x8, R20 ;  /* 0x0000000807147825 */ /* 0x001fca00078e0214 */
[----:B------:R-:W2:Y:S01]  /*0210*/  LDG.E.64 R8, desc[UR4][R20.64] ;  /* 0x0000000414087981 */ /* 0x000ea2000c1e1b00 */
[----:B-1----:R-:W-:-:S05]  /*0220*/  IMAD.WIDE R18, R23, 0x8, R18 ;  /* 0x0000000817127825 */ /* 0x002fca00078e0212 */
[----:B------:R-:W2:Y:S01]  /*0230*/  LDG.E.64 R14, desc[UR4][R18.64] ;  /* 0x00000004120e7981 */ /* 0x000ea2000c1e1b00 */
[----:B------:R-:W-:-:S04]  /*0240*/  IMAD.WIDE R28, R0, 0x8, R20 ;  /* 0x00000008001c7825 */ /* 0x000fc800078e0214 */
[----:B------:R-:W-:Y:S01]  /*0250*/  IMAD.WIDE R26, R2, 0x8, R18 ;  /* 0x00000008021a7825 */ /* 0x000fe200078e0212 */
[----:B------:R0:W3:Y:S04]  /*0260*/  LDG.E.64 R12, desc[UR4][R28.64] ;  /* 0x000000041c0c7981 */ /* 0x0000e8000c1e1b00 */
[----:B------:R1:W3:Y:S01]  /*0270*/  LDG.E.64 R10, desc[UR4][R26.64] ;  /* 0x000000041a0a7981 */ /* 0x0002e2000c1e1b00 */
[----:B0-----:R-:W-:-:S04]  /*0280*/  IMAD.WIDE R28, R0, 0x8, R28 ;  /* 0x00000008001c7825 */ /* 0x001fc800078e021c */
[----:B-1----:R-:W-:Y:S01]  /*0290*/  IMAD.WIDE R26, R2, 0x8, R26 ;  /* 0x00000008021a7825 */ /* 0x002fe200078e021a */
[----:B--2---:R-:W-:Y:S01]  /*02a0*/  DFMA R14, R8, R14, R16 ;  /* 0x0000000e080e722b */ /* 0x004fe20000000010 */
[----:B------:R-:W2:Y:S04]  /*02b0*/  LDG.E.64 R8, desc[UR4][R28.64] ;  /* 0x000000041c087981 */ /* 0x000ea8000c1e1b00 */
[----:B------:R-:W2:Y:S01]  /*02c0*/  LDG.E.64 R16, desc[UR4][R26.64] ;  /* 0x000000041a107981 */ /* 0x000ea2000c1e1b00 */
[----:B------:R-:W-:-:S04]  /*02d0*/  IMAD.WIDE R20, R0, 0x8, R28 ;  /* 0x0000000800147825 */ /* 0x000fc800078e021c */
[----:B------:R-:W-:Y:S01]  /*02e0*/  IMAD.WIDE R18, R2, 0x8, R26 ;  /* 0x0000000802127825 */ /* 0x000fe200078e021a */
[----:B---3--:R-:W-:Y:S01]  /*02f0*/  DFMA R10, R12, R10, R14 ;  /* 0x0000000a0c0a722b */ /* 0x008fe2000000000e */
        /* <DEDUP_REMOVED lines=13> */
[----:B-1----:R-:W-:-:S04]  /*03d0*/  IMAD.WIDE R26, R2, 0x8, R26 ;  /* 0x00000008021a7825 */ /* 0x002fc800078e021a */
[----:B------:R-:W-:-:S04]  /*03e0*/  IMAD.WIDE R20, R0, 0x8, R28 ;  /* 0x0000000800147825 */ /* 0x000fc800078e021c */
[----:B------:R-:W-:Y:S02]  /*03f0*/  IMAD.WIDE R18, R2, 0x8, R26 ;  /* 0x0000000802127825 */ /* 0x000fe400078e021a */
[----:B------:R-:W4:Y:S04]  /*0400*/  LDG.E.64 R20, desc[UR4][R20.64] ;  /* 0x0000000414147981 */ /* 0x000f28000c1e1b00 */
[----:B------:R-:W4:Y:S01]  /*0410*/  LDG.E.64 R18, desc[UR4][R18.64] ;  /* 0x0000000412127981 */ /* 0x000f22000c1e1b00 */
[----:B--2---:R-:W-:-:S03]  /*0420*/  DFMA R8, R10, R8, R12 ;  /* 0x000000080a08722b */ /* 0x004fc6000000000c */
[----:B------:R-:W2:Y:S04]  /*0430*/  LDG.E.64 R10, desc[UR4][R28.64] ;  /* 0x000000041c0a7981 */ /* 0x000ea8000c1e1b00 */
[----:B------:R-:W2:Y:S01]  /*0440*/  LDG.E.64 R12, desc[UR4][R26.64] ;  /* 0x000000041a0c7981 */ /* 0x000ea2000c1e1b00 */
[----:B------:R-:W-:Y:S01]  /*0450*/  IADD3 R24, PT, PT, R24, 0x8, RZ ;  /* 0x0000000818187810 */ /* 0x000fe20007ffe0ff */
[----:B---3--:R-:W-:-:S03]  /*0460*/  DFMA R8, R14, R16, R8 ;  /* 0x000000100e08722b */ /* 0x008fc60000000008 */
[----:B------:R-:W-:Y:S02]  /*0470*/  ISETP.NE.AND P1, PT, R24, RZ, PT ;  /* 0x000000ff1800720c */ /* 0x000fe40003f25270 */
[----:B------:R-:W-:Y:S02]  /*0480*/  LEA R7, R0, R7, 0x3 ;  /* 0x0000000700077211 */ /* 0x000fe400078e18ff */
[----:B------:R-:W-:Y:S01]  /*0490*/  LEA R23, R2, R23, 0x3 ;  /* 0x0000001702177211 */ /* 0x000fe200078e18ff */
[----:B--2---:R-:W-:-:S08]  /*04a0*/  DFMA R8, R10, R12, R8 ;  /* 0x0000000c0a08722b */ /* 0x004fd00000000008 */
[----:B----4-:R-:W-:Y:S01]  /*04b0*/  DFMA R16, R20, R18, R8 ;  /* 0x000000121410722b */ /* 0x010fe20000000008 */
[----:B------:R-:W-:Y:S10]  /*04c0*/  @P1 BRA `(.L_x_92) ;  /* 0xfffffffc00441947 */ /* 0x000ff4000383ffff */
.L_x_91:
[----:B------:R-:W-:Y:S05]  /*04d0*/  @!P0 BRA `(.L_x_90) ;  /* 0x0000000000e48947 */ /* 0x000fea0003800000 */
[----:B------:R-:W-:Y:S02]  /*04e0*/  ISETP.GE.U32.AND P0, PT, R6, 0x4, PT ;  /* 0x000000040600780c */ /* 0x000fe40003f06070 */
[----:B------:R-:W-:-:S04]  /*04f0*/  LOP3.LUT R23, R4, 0x3, RZ, 0xc0, !PT ;  /* 0x0000000304177812 */ /* 0x000fc800078ec0ff */
[----:B------:R-:W-:-:S07]  /*0500*/  ISETP.NE.AND P1, PT, R23, RZ, PT ;  /* 0x000000ff1700720c */ /* 0x000fce0003f25270 */
[----:B------:R-:W-:Y:S06]  /*0510*/  @!P0 BRA `(.L_x_93) ;  /* 0x0000000000648947 */ /* 0x000fec0003800000 */
[----:B------:R-:W0:Y:S01]  /*0520*/  LDC.64 R20, c[0x0][0x398] ;  /* 0x0000e600ff147b82 */ /* 0x000e220000000a00 */
[C---:B------:R-:W-:Y:S02]  /*0530*/  IMAD R7, R22.reuse, R0, R3 ;  /* 0x0000000016077224 */ /* 0x040fe400078e0203 */
[----:B------:R-:W-:-:S05]  /*0540*/  IMAD R11, R22, R2, R5 ;  /* 0x00000002160b7224 */ /* 0x000fca00078e0205 */
[----:B------:R-:W1:Y:S01]  /*0550*/  LDC.64 R8, c[0x0][0x3a0] ;  /* 0x0000e800ff087b82 */ /* 0x000e620000000a00 */
[----:B0-----:R-:W-:-:S05]  /*0560*/  IMAD.WIDE R20, R7, 0x8, R20 ;  /* 0x0000000807147825 */ /* 0x001fca00078e0214 */
[----:B------:R-:W2:Y:S01]  /*0570*/  LDG.E.64 R24, desc[UR4][R20.64] ;  /* 0x0000000414187981 */ /* 0x000ea2000c1e1b00 */
[----:B-1----:R-:W-:-:S05]  /*0580*/  IMAD.WIDE R8, R11, 0x8, R8 ;  /* 0x000000080b087825 */ /* 0x002fca00078e0208 */
[----:B------:R-:W2:Y:S01]  /*0590*/  LDG.E.64 R6, desc[UR4][R8.64] ;  /* 0x0000000408067981 */ /* 0x000ea2000c1e1b00 */
[----:B------:R-:W-:-:S04]  /*05a0*/  IMAD.WIDE R28, R0, 0x8, R20 ;  /* 0x00000008001c7825 */ /* 0x000fc800078e0214 */
[----:B------:R-:W-:Y:S02]  /*05b0*/  IMAD.WIDE R26, R2, 0x8, R8 ;  /* 0x00000008021a7825 */ /* 0x000fe400078e0208 */
[----:B------:R0:W3:Y:S04]  /*05c0*/  LDG.E.64 R8, desc[UR4][R28.64] ;  /* 0x000000041c087981 */ /* 0x0000e8000c1e1b00 */
[----:B------:R1:W3:Y:S01]  /*05d0*/  LDG.E.64 R10, desc[UR4][R26.64] ;  /* 0x000000041a0a7981 */ /* 0x0002e2000c1e1b00 */
[----:B0-----:R-:W-:-:S04]  /*05e0*/  IMAD.WIDE R28, R0, 0x8, R28 ;  /* 0x00000008001c7825 */ /* 0x001fc800078e021c */
[----:B-1----:R-:W-:Y:S01]  /*05f0*/  IMAD.WIDE R26, R2, 0x8, R26 ;  /* 0x00000008021a7825 */ /* 0x002fe200078e021a */
[----:B------:R-:W4:Y:S04]  /*0600*/  LDG.E.64 R12, desc[UR4][R28.64] ;  /* 0x000000041c0c7981 */ /* 0x000f28000c1e1b00 */
[----:B------:R-:W4:Y:S01]  /*0610*/  LDG.E.64 R14, desc[UR4][R26.64] ;  /* 0x000000041a0e7981 */ /* 0x000f22000c1e1b00 */
[----:B------:R-:W-:-:S04]  /*0620*/  IMAD.WIDE R18, R0, 0x8, R28 ;  /* 0x0000000800127825 */ /* 0x000fc800078e021c */
[----:B------:R-:W-:Y:S02]  /*0630*/  IMAD.WIDE R20, R2, 0x8, R26 ;  /* 0x0000000802147825 */ /* 0x000fe400078e021a */
[----:B------:R-:W5:Y:S04]  /*0640*/  LDG.E.64 R18, desc[UR4][R18.64] ;  /* 0x0000000412127981 */ /* 0x000f68000c1e1b00 */
[----:B------:R-:W5:Y:S01]  /*0650*/  LDG.E.64 R20, desc[UR4][R20.64] ;  /* 0x0000000414147981 */ /* 0x000f62000c1e1b00 */
[----:B------:R-:W-:Y:S01]  /*0660*/  IADD3 R22, PT, PT, R22, 0x4, RZ ;  /* 0x0000000416167810 */ /* 0x000fe20007ffe0ff */
[----:B--2---:R-:W-:-:S08]  /*0670*/  DFMA R6, R24, R6, R16 ;  /* 0x000000061806722b */ /* 0x004fd00000000010 */
[----:B---3--:R-:W-:-:S08]  /*0680*/  DFMA R6, R8, R10, R6 ;  /* 0x0000000a0806722b */ /* 0x008fd00000000006 */
[----:B----4-:R-:W-:-:S08]  /*0690*/  DFMA R6, R12, R14, R6 ;  /* 0x0000000e0c06722b */ /* 0x010fd00000000006 */
[----:B-----5:R-:W-:-:S11]  /*06a0*/  DFMA R16, R18, R20, R6 ;  /* 0x000000141210722b */ /* 0x020fd60000000006 */
.L_x_93:
[----:B------:R-:W-:Y:S05]  /*06b0*/  @!P1 BRA `(.L_x_90) ;  /* 0x00000000006c9947 */ /* 0x000fea0003800000 */
[----:B------:R-:W-:Y:S02]  /*06c0*/  ISETP.NE.AND P0, PT, R23, 0x1, PT ;  /* 0x000000011700780c */ /* 0x000fe40003f05270 */
[----:B------:R-:W-:-:S04]  /*06d0*/  LOP3.LUT R4, R4, 0x1, RZ, 0xc0, !PT ;  /* 0x0000000104047812 */ /* 0x000fc800078ec0ff */
[----:B------:R-:W-:-:S07]  /*06e0*/  ISETP.NE.U32.AND P1, PT, R4, 0x1, PT ;  /* 0x000000010400780c */ /* 0x000fce0003f25070 */
[----:B------:R-:W0:Y:S01]  /*06f0*/  @P0 LDC.64 R6, c[0x0][0x398] ;  /* 0x0000e600ff060b82 */ /* 0x000e220000000a00 */
[C---:B------:R-:W-:Y:S02]  /*0700*/  @P0 IMAD R21, R22.reuse, R0, R3 ;  /* 0x0000000016150224 */ /* 0x040fe400078e0203 */
[C---:B------:R-:W-:Y:S01]  /*0710*/  @P0 IMAD R25, R22.reuse, R2, R5 ;  /* 0x0000000216190224 */ /* 0x040fe200078e0205 */
[----:B------:R-:W-:-:S04]  /*0720*/  @P0 IADD3 R22, PT, PT, R22, 0x2, RZ ;  /* 0x0000000216160810 */ /* 0x000fc80007ffe0ff */
[----:B------:R-:W1:Y:S08]  /*0730*/  @P0 LDC.64 R8, c[0x0][0x3a0] ;  /* 0x0000e800ff080b82 */ /* 0x000e700000000a00 */
[----:B------:R-:W2:Y:S08]  /*0740*/  @!P1 LDC.64 R14, c[0x0][0x398] ;  /* 0x0000e600ff0e9b82 */ /* 0x000eb00000000a00 */
[----:B------:R-:W3:Y:S01]  /*0750*/  @!P1 LDC.64 R10, c[0x0][0x3a0] ;  /* 0x0000e800ff0a9b82 */ /* 0x000ee20000000a00 */
[----:B0-----:R-:W-:-:S04]  /*0760*/  @P0 IMAD.WIDE R20, R21, 0x8, R6 ;  /* 0x0000000815140825 */ /* 0x001fc800078e0206 */
[----:B-1----:R-:W-:Y:S02]  /*0770*/  @P0 IMAD.WIDE R24, R25, 0x8, R8 ;  /* 0x0000000819180825 */ /* 0x002fe400078e0208 */
[----:B------:R-:W4:Y:S02]  /*0780*/  @P0 LDG.E.64 R8, desc[UR4][R20.64] ;  /* 0x0000000414080981 */ /* 0x000f24000c1e1b00 */
[----:B------:R-:W-:Y:S02]  /*0790*/  @P0 IMAD.WIDE R12, R0, 0x8, R20 ;  /* 0x00000008000c0825 */ /* 0x000fe400078e0214 */
[----:B------:R-:W4:Y:S02]  /*07a0*/  @P0 LDG.E.64 R6, desc[UR4][R24.64] ;  /* 0x0000000418060981 */ /* 0x000f24000c1e1b00 */
[----:B------:R-:W-:Y:S02]  /*07b0*/  @P0 IMAD.WIDE R18, R2, 0x8, R24 ;  /* 0x0000000802120825 */ /* 0x000fe400078e0218 */
[----:B------:R-:W5:Y:S02]  /*07c0*/  @P0 LDG.E.64 R12, desc[UR4][R12.64] ;  /* 0x000000040c0c0981 */ /* 0x000f64000c1e1b00 */
[----:B------:R-:W-:-:S02]  /*07d0*/  @!P1 IMAD R23, R22, R0, R3 ;  /* 0x0000000016179224 */ /* 0x000fc400078e0203 */
[----:B------:R-:W-:Y:S01]  /*07e0*/  @!P1 IMAD R27, R22, R2, R5 ;  /* 0x00000002161b9224 */ /* 0x000fe200078e0205 */
[----:B------:R-:W5:Y:S01]  /*07f0*/  @P0 LDG.E.64 R18, desc[UR4][R18.64] ;  /* 0x0000000412120981 */ /* 0x000f62000c1e1b00 */
[----:B--2---:R-:W-:-:S04]  /*0800*/  @!P1 IMAD.WIDE R14, R23, 0x8, R14 ;  /* 0x00000008170e9825 */ /* 0x004fc800078e020e */
[----:B---3--:R-:W-:Y:S02]  /*0810*/  @!P1 IMAD.WIDE R10, R27, 0x8, R10 ;  /* 0x000000081b0a9825 */ /* 0x008fe400078e020a */
[----:B------:R-:W2:Y:S04]  /*0820*/  @!P1 LDG.E.64 R14, desc[UR4][R14.64] ;  /* 0x000000040e0e9981 */ /* 0x000ea8000c1e1b00 */
[----:B------:R-:W2:Y:S01]  /*0830*/  @!P1 LDG.E.64 R10, desc[UR4][R10.64] ;  /* 0x000000040a0a9981 */ /* 0x000ea2000c1e1b00 */
[----:B----4-:R-:W-:-:S08]  /*0840*/  @P0 DFMA R6, R8, R6, R16 ;  /* 0x000000060806022b */ /* 0x010fd00000000010 */
[----:B-----5:R-:W-:-:S08]  /*0850*/  @P0 DFMA R16, R12, R18, R6 ;  /* 0x000000120c10022b */ /* 0x020fd00000000006 */
[----:B--2---:R-:W-:-:S11]  /*0860*/  @!P1 DFMA R16, R14, R10, R16 ;  /* 0x0000000a0e10922b */ /* 0x004fd60000000010 */
.L_x_90:
[----:B------:R-:W0:Y:S01]  /*0870*/  LDC.64 R6, c[0x0][0x3a8] ;  /* 0x0000ea00ff067b82 */ /* 0x000e220000000a00 */
[----:B------:R-:W-:-:S04]  /*0880*/  IMAD R3, R3, R2, R5 ;  /* 0x0000000203037224 */ /* 0x000fc800078e0205 */
[----:B0-----:R-:W-:-:S05]  /*0890*/  IMAD.WIDE R2, R3, 0x8, R6 ;  /* 0x0000000803027825 */ /* 0x001fca00078e0206 */
[----:B------:R-:W-:Y:S01]  /*08a0*/  STG.E.64 desc[UR4][R2.64], R16 ;  /* 0x0000001002007986 */ /* 0x000fe2000c101b04 */
[----:B------:R-:W-:Y:S05]  /*08b0*/  EXIT ;  /* 0x000000000000794d */ /* 0x000fea0003800000 */
.L_x_94:
        /* <DEDUP_REMOVED lines=12> */
.L_x_197:


//--------------------- .text.matrixMulBackpropagationErrorTraversal --------------------------
	.section	.text.matrixMulBackpropagationErrorTraversal,"ax",@progbits
	.align	128
        .global         matrixMulBackpropagationErrorTraversal
        .type           matrixMulBackpropagationErrorTraversal,@function
        .size           matrixMulBackpropagationErrorTraversal,(.L_x_198 - matrixMulBackpropagationErrorTraversal)
        .other          matrixMulBackpropagationErrorTraversal,@"STO_CUDA_ENTRY STV_DEFAULT"
matrixMulBackpropagationErrorTraversal:
.text.matrixMulBackpropagationErrorTraversal:
[----:B------:R-:W-:Y:S01]  /*0000*/  LDC R1, c[0x0][0x37c] ;  /* 0x0000df00ff017b82 */ /* 0x000fe20000000800 */
[----:B------:R-:W0:Y:S07]  /*0010*/  S2R R3, SR_TID.Y ;  /* 0x0000000000037919 */ /* 0x000e2e0000002200 */
[----:B------:R-:W1:Y:S01]  /*0020*/  LDC R23, c[0x0][0x360] ;  /* 0x0000d800ff177b82 */ /* 0x000e620000000800 */
[----:B------:R-:W2:Y:S01]  /*0030*/  LDCU UR14, c[0x0][0x384] ;  /* 0x00007080ff0e77ac */ /* 0x000ea20008000800 */
[----:B------:R-:W1:Y:S01]  /*0040*/  S2R R2, SR_TID.X ;  /* 0x0000000000027919 */ /* 0x000e620000002100 */
[----:B------:R-:W3:Y:S05]  /*0050*/  LDCU UR15, c[0x0][0x388] ;  /* 0x00007100ff0f77ac */ /* 0x000eea0008000800 */
[----:B------:R-:W0:Y:S08]  /*0060*/  S2UR UR5, SR_CTAID.Y ;  /* 0x00000000000579c3 */ /* 0x000e300000002600 */
[----:B------:R-:W0:Y:S08]  /*0070*/  LDC R0, c[0x0][0x364] ;  /* 0x0000d900ff007b82 */ /* 0x000e300000000800 */
[----:B------:R-:W1:Y:S01]  /*0080*/  S2UR UR4, SR_CTAID.X ;  /* 0x00000000000479c3 */ /* 0x000e620000002500 */
[----:B0-----:R-:W-:-:S05]  /*0090*/  IMAD R0, R0, UR5, R3 ;  /* 0x0000000500007c24 */ /* 0x001fca000f8e0203 */
[----:B--2---:R-:W-:Y:S01]  /*00a0*/  ISETP.GE.AND P0, PT, R0, UR14, PT ;  /* 0x0000000e00007c0c */ /* 0x004fe2000bf06270 */
[----:B-1----:R-:W-:-:S05]  /*00b0*/  IMAD R23, R23, UR4, R2 ;  /* 0x0000000417177c24 */ /* 0x002fca000f8e0202 */
[----:B---3--:R-:W-:-:S13]  /*00c0*/  ISETP.GE.OR P0, PT, R23, UR15, P0 ;  /* 0x0000000f17007c0c */ /* 0x008fda0008706670 */
[----:B------:R-:W-:Y:S05]  /*00d0*/  @P0 EXIT ;  /* 0x000000000000094d */ /* 0x000fea0003800000 */
[----:B------:R-:W0:Y:S01]  /*00e0*/  LDCU UR16, c[0x0][0x380] ;  /* 0x00007000ff1077ac */ /* 0x000e220008000800 */
[----:B------:R-:W-:Y:S01]  /*00f0*/  CS2R R12, SRZ ;  /* 0x00000000000c7805 */ /* 0x000fe2000001ff00 */
[----:B------:R-:W1:Y:S01]  /*0100*/  LDCU.64 UR12, c[0x0][0x358] ;  /* 0x00006b00ff0c77ac */ /* 0x000e620008000a00 */
[----:B0-----:R-:W-:-:S09]  /*0110*/  UISETP.GE.AND UP0, UPT, UR16, 0x1, UPT ;  /* 0x000000011000788c */ /* 0x001fd2000bf06270 */
[----:B-1----:R-:W-:Y:S05]  /*0120*/  BRA.U !UP0, `(.L_x_95) ;  /* 0x0000000908287547 */ /* 0x002fea000b800000 */
[----:B------:R-:W-:Y:S01]  /*0130*/  UISETP.GE.U32.AND UP0, UPT, UR16, 0x8, UPT ;  /* 0x000000081000788c */ /* 0x000fe2000bf06070 */
[----:B------:R-:W-:Y:S01]  /*0140*/  IMAD R24, R0, UR14, RZ ;  /* 0x0000000e00187c24 */ /* 0x000fe2000f8e02ff */
[----:B------:R-:W-:Y:S01]  /*0150*/  CS2R R12, SRZ ;  /* 0x00000000000c7805 */ /* 0x000fe2000001ff00 */
[----:B------:R-:W-:-:S06]  /*0160*/  UMOV UR4, URZ ;  /* 0x000000ff00047c82 */ /* 0x000fcc0008000000 */
[----:B------:R-:W-:Y:S05]  /*0170*/  BRA.U !UP0, `(.L_x_96) ;  /* 0x0000000108f87547 */ /* 0x000fea000b800000 */
[----:B------:R-:W0:Y:S01]  /*0180*/  LDCU.64 UR18, c[0x0][0x398] ;  /* 0x00007300ff1277ac */ /* 0x000e220008000a00 */
[----:B------:R-:W-:Y:S02]  /*0190*/  MOV R25, R24 ;  /* 0x0000001800197202 */ /* 0x000fe40000000f00 */
[----:B------:R-:W-:Y:S02]  /*01a0*/  CS2R R12, SRZ ;  /* 0x00000000000c7805 */ /* 0x000fe4000001ff00 */
[----:B------:R-:W-:Y:S01]  /*01b0*/  MOV R22, R23 ;  /* 0x0000001700167202 */ /* 0x000fe20000000f00 */
[----:B------:R-:W-:-:S04]  /*01c0*/  ULOP3.LUT UR4, UR16, 0x7ffffff8, URZ, 0xc0, !UPT ;  /* 0x7ffffff810047892 */ /* 0x000fc8000f8ec0ff */
[----:B------:R-:W-:Y:S02]  /*01d0*/  UIADD3 UR4, UPT, UPT, -UR4, URZ, URZ ;  /* 0x000000ff04047290 */ /* 0x000fe4000fffe1ff */
[----:B0-----:R-:W-:Y:S02]  /*01e0*/  UIMAD.WIDE.U32 UR6, UR16, 0x18, UR18 ;  /* 0x00000018100678a5 */ /* 0x001fe4000f8e0012 */
[----:B------:R-:W-:Y:S02]  /*01f0*/  UIMAD.WIDE.U32 UR8, UR16, 0x28, UR18 ;  /* 0x00000028100878a5 */ /* 0x000fe4000f8e0012 */
[----:B------:R-:W-:-:S12]  /*0200*/  UIMAD.WIDE.U32 UR10, UR16, 0x38, UR18 ;  /* 0x00000038100a78a5 */ /* 0x000fd8000f8e0012 */
.L_x_97:
[----:B------:R-:W0:Y:S01]  /*0210*/  LDC.64 R6, c[0x0][0x390] ;  /* 0x0000e400ff067b82 */ /* 0x000e220000000a00 */
[----:B------:R-:W-:-:S05]  /*0220*/  HFMA2 R5, -RZ, RZ, 0, 4.76837158203125e-07 ;  /* 0x00000008ff057431 */ /* 0x000fca00000001ff */
[----:B------:R-:W-:-:S05]  /*0230*/  IMAD.WIDE R4, R22, R5, UR18 ;  /* 0x0000001216047e25 */ /* 0x000fca000f8e0205 */
[----:B------:R-:W2:Y:S01]  /*0240*/  LDG.E.64 R2, desc[UR12][R4.64] ;  /* 0x0000000c04027981 */ /* 0x000ea2000c1e1b00 */
[----:B0-----:R-:W-:-:S05]  /*0250*/  IMAD.WIDE R6, R25, 0x8, R6 ;  /* 0x0000000819067825 */ /* 0x001fca00078e0206 */
[----:B------:R-:W2:Y:S01]  /*0260*/  LDG.E.64 R18, desc[UR12][R6.64] ;  /* 0x0000000c06127981 */ /* 0x000ea2000c1e1b00 */
[----:B------:R-:W-:-:S03]  /*0270*/  UIMAD.WIDE.U32 UR20, UR16, 0x8, UR18 ;  /* 0x00000008101478a5 */ /* 0x000fc6000f8e0012 */
[----:B------:R-:W3:Y:S03]  /*0280*/  LDG.E.64 R14, desc[UR12][R6.64+0x8] ;  /* 0x0000080c060e7981 */ /* 0x000ee6000c1e1b00 */
[----:B------:R-:W-:Y:S01]  /*0290*/  MOV R16, UR20 ;  /* 0x0000001400107c02 */ /* 0x000fe20008000f00 */
[----:B------:R-:W-:Y:S01]  /*02a0*/  IMAD.U32 R17, RZ, RZ, UR21 ;  /* 0x00000015ff117e24 */ /* 0x000fe2000f8e00ff */
[----:B------:R-:W-:Y:S01]  /*02b0*/  UIMAD.WIDE.U32 UR20, UR16, 0x10, UR18 ;  /* 0x00000010101478a5 */ /* 0x000fe2000f8e0012 */
[----:B------:R-:W4:Y:S02]  /*02c0*/  LDG.E.64 R8, desc[UR12][R6.64+0x10] ;  /* 0x0000100c06087981 */ /* 0x000f24000c1e1b00 */
[----:B------:R-:W-:-:S03]  /*02d0*/  IMAD.WIDE R16, R22, 0x8, R16 ;  /* 0x0000000816107825 */ /* 0x000fc600078e0210 */
[----:B------:R-:W-:Y:S02]  /*02e0*/  MOV R10, UR20 ;  /* 0x00000014000a7c02 */ /* 0x000fe40008000f00 */
[----:B------:R-:W-:Y:S01]  /*02f0*/  MOV R11, UR21 ;  /* 0x00000015000b7c02 */ /* 0x000fe20008000f00 */
[----:B------:R-:W3:Y:S02]  /*0300*/  LDG.E.64 R16, desc[UR12][R16.64] ;  /* 0x0000000c10107981 */ /* 0x000ee4000c1e1b00 */
[----:B------:R-:W-:Y:S01]  /*0310*/  IMAD.WIDE R10, R22, 0x8, R10 ;  /* 0x00000008160a7825 */ /* 0x000fe200078e020a */
[----:B------:R-:W-:-:S05]  /*0320*/  MOV R27, 0x8 ;  /* 0x00000008001b7802 */ /* 0x000fca0000000f00 */
[----:B------:R-:W4:Y:S01]  /*0330*/  LDG.E.64 R10, desc[UR12][R10.64] ;  /* 0x0000000c0a0a7981 */ /* 0x000f22000c1e1b00 */
[----:B------:R-:W-:Y:S01]  /*0340*/  IMAD.WIDE R26, R22, R27, UR6 ;  /* 0x00000006161a7e25 */ /* 0x000fe2000f8e021b */
[----:B--2---:R-:W-:-:S04]  /*0350*/  DFMA R18, R18, R2, R12 ;  /* 0x000000021212722b */ /* 0x004fc8000000000c */
[----:B------:R0:W2:Y:S04]  /*0360*/  LDG.E.64 R2, desc[UR12][R26.64] ;  /* 0x0000000c1a027981 */ /* 0x0000a8000c1e1b00 */
[----:B------:R-:W2:Y:S01]  /*0370*/  LDG.E.64 R12, desc[UR12][R6.64+0x18] ;  /* 0x0000180c060c7981 */ /* 0x000ea2000c1e1b00 */
[----:B------:R-:W-:Y:S01]  /*0380*/  IMAD.U32 R21, RZ, RZ, UR16 ;  /* 0x00000010ff157e24 */ /* 0x000fe2000f8e00ff */
[----:B---3--:R-:W-:-:S03]  /*0390*/  DFMA R14, R14, R16, R18 ;  /* 0x000000100e0e722b */ /* 0x008fc60000000012 */
[--C-:B------:R-:W-:Y:S01]  /*03a0*/  IMAD.WIDE.U32 R18, R21, 0x20, R4.reuse ;  /* 0x0000002015127825 */ /* 0x100fe200078e0004 */
[----:B------:R-:W-:Y:S01]  /*03b0*/  MOV R21, 0x8 ;  /* 0x0000000800157802 */ /* 0x000fe20000000f00 */
[----:B------:R-:W3:Y:S04]  /*03c0*/  LDG.E.64 R16, desc[UR12][R6.64+0x20] ;  /* 0x0000200c06107981 */ /* 0x000ee8000c1e1b00 */
[----:B------:R-:W3:Y:S01]  /*03d0*/  LDG.E.64 R18, desc[UR12][R18.64] ;  /* 0x0000000c12127981 */ /* 0x000ee2000c1e1b00 */
[----:B------:R-:W-:Y:S01]  /*03e0*/  IMAD.WIDE R20, R22, R21, UR8 ;  /* 0x0000000816147e25 */ /* 0x000fe2000f8e0215 */
[----:B----4-:R-:W-:Y:S01]  /*03f0*/  DFMA R8, R8, R10, R14 ;  /* 0x0000000a0808722b */ /* 0x010fe2000000000e */
[----:B------:R-:W-:Y:S01]  /*0400*/  MOV R15, UR16 ;  /* 0x00000010000f7c02 */ /* 0x000fe20008000f00 */
[----:B------:R-:W4:Y:S04]  /*0410*/  LDG.E.64 R10, desc[UR12][R6.64+0x28] ;  /* 0x0000280c060a7981 */ /* 0x000f28000c1e1b00 */
[----:B------:R-:W4:Y:S01]  /*0420*/  LDG.E.64 R20, desc[UR12][R20.64] ;  /* 0x0000000c14147981 */ /* 0x000f22000c1e1b00 */
[----:B------:R-:W-:Y:S01]  /*0430*/  IMAD.WIDE.U32 R4, R15, 0x30, R4 ;  /* 0x000000300f047825 */ /* 0x000fe200078e0004 */
[----:B------:R-:W-:-:S05]  /*0440*/  MOV R15, 0x8 ;  /* 0x00000008000f7802 */ /* 0x000fca0000000f00 */
[----:B------:R-:W5:Y:S01]  /*0450*/  LDG.E.64 R4, desc[UR12][R4.64] ;  /* 0x0000000c04047981 */ /* 0x000f62000c1e1b00 */
[----:B0-----:R-:W-:-:S03]  /*0460*/  IMAD.WIDE R26, R22, R15, UR10 ;  /* 0x0000000a161a7e25 */ /* 0x001fc6000f8e020f */
[----:B------:R-:W5:Y:S01]  /*0470*/  LDG.E.64 R14, desc[UR12][R6.64+0x38] ;  /* 0x0000380c060e7981 */ /* 0x000f62000c1e1b00 */
[----:B--2---:R-:W-:-:S03]  /*0480*/  DFMA R2, R12, R2, R8 ;  /* 0x000000020c02722b */ /* 0x004fc60000000008 */
[----:B------:R-:W5:Y:S04]  /*0490*/  LDG.E.64 R8, desc[UR12][R6.64+0x30] ;  /* 0x0000300c06087981 */ /* 0x000f68000c1e1b00 */
[----:B------:R-:W2:Y:S01]  /*04a0*/  LDG.E.64 R12, desc[UR12][R26.64] ;  /* 0x0000000c1a0c7981 */ /* 0x000ea2000c1e1b00 */
[----:B------:R-:W-:Y:S01]  /*04b0*/  UIADD3 UR4, UPT, UPT, UR4, 0x8, URZ ;  /* 0x0000000804047890 */ /* 0x000fe2000fffe0ff */
[----:B---3--:R-:W-:-:S03]  /*04c0*/  DFMA R2, R16, R18, R2 ;  /* 0x000000121002722b */ /* 0x008fc60000000002 */
[----:B------:R-:W-:-:S05]  /*04d0*/  UISETP.NE.AND UP0, UPT, UR4, URZ, UPT ;  /* 0x000000ff0400728c */ /* 0x000fca000bf05270 */
[----:B----4-:R-:W-:Y:S01]  /*04e0*/  DFMA R2, R10, R20, R2 ;  /* 0x000000140a02722b */ /* 0x010fe20000000002 */
[----:B------:R-:W-:-:S07]  /*04f0*/  IADD3 R25, PT, PT, R25, 0x8, RZ ;  /* 0x0000000819197810 */ /* 0x000fce0007ffe0ff */
[----:B-----5:R-:W-:Y:S01]  /*0500*/  DFMA R2, R8, R4, R2 ;  /* 0x000000040802722b */ /* 0x020fe20000000002 */
[----:B------:R-:W-:-:S07]  /*0510*/  MOV R9, UR16 ;  /* 0x0000001000097c02 */ /* 0x000fce0008000f00 */
[----:B--2---:R-:W-:Y:S01]  /*0520*/  DFMA R12, R14, R12, R2 ;  /* 0x0000000c0e0c722b */ /* 0x004fe20000000002 */
[----:B------:R-:W-:Y:S01]  /*0530*/  IMAD R22, R9, 0x8, R22 ;  /* 0x0000000809167824 */ /* 0x000fe200078e0216 */
[----:B------:R-:W-:Y:S09]  /*0540*/  BRA.U UP0, `(.L_x_97) ;  /* 0xfffffffd00307547 */ /* 0x000ff2000b83ffff */
[----:B------:R-:W-:-:S12]  /*0550*/  ULOP3.LUT UR4, UR16, 0x7ffffff8, URZ, 0xc0, !UPT ;  /* 0x7ffffff810047892 */ /* 0x000fd8000f8ec0ff */
.L_x_96:
[----:B------:R-:W-:-:S04]  /*0560*/  ULOP3.LUT UR6, UR16, 0x7, URZ, 0xc0, !UPT ;  /* 0x0000000710067892 */ /* 0x000fc8000f8ec0ff */
[----:B------:R-:W-:-:S09]  /*0570*/  UISETP.NE.AND UP0, UPT, UR6, URZ, UPT ;  /* 0x000000ff0600728c */ /* 0x000fd2000bf05270 */
[----:B------:R-:W-:Y:S05]  /*0580*/  BRA.U !UP0, `(.L_x_95) ;  /* 0x0000000508107547 */ /* 0x000fea000b800000 */
[----:B------:R-:W-:Y:S02]  /*0590*/  UISETP.GE.U32.AND UP0, UPT, UR6, 0x4, UPT ;  /* 0x000000040600788c */ /* 0x000fe4000bf06070 */
[----:B------:R-:W-:-:S04]  /*05a0*/  ULOP3.LUT UR5, UR16, 0x3, URZ, 0xc0, !UPT ;  /* 0x0000000310057892 */ /* 0x000fc8000f8ec0ff */
[----:B------:R-:W-:-:S03]  /*05b0*/  UISETP.NE.AND UP1, UPT, UR5, URZ, UPT ;  /* 0x000000ff0500728c */ /* 0x000fc6000bf25270 */
[----:B------:R-:W-:Y:S08]  /*05c0*/  BRA.U !UP0, `(.L_x_98) ;  /* 0x0000000108687547 */ /* 0x000ff0000b800000 */
[----:B------:R-:W0:Y:S01]  /*05d0*/  LDC.64 R20, c[0x0][0x390] ;  /* 0x0000e400ff147b82 */ /* 0x000e220000000a00 */
[----:B------:R-:W-:Y:S02]  /*05e0*/  MOV R2, UR4 ;  /* 0x0000000400027c02 */ /* 0x000fe40008000f00 */
[----:B------:R-:W-:Y:S02]  /*05f0*/  IADD3 R3, PT, PT, R24, UR4, RZ ;  /* 0x0000000418037c10 */ /* 0x000fe4000fffe0ff */
[----:B------:R-:W-:Y:S01]  /*0600*/  MOV R27, UR16 ;  /* 0x00000010001b7c02 */ /* 0x000fe20008000f00 */
[----:B------:R-:W-:Y:S02]  /*0610*/  IMAD R5, R2, UR16, R23 ;  /* 0x0000001002057c24 */ /* 0x000fe4000f8e0217 */
[----:B------:R-:W1:Y:S01]  /*0620*/  LDC.64 R18, c[0x0][0x398] ;  /* 0x0000e600ff127b82 */ /* 0x000e620000000a00 */
[----:B------:R-:W-:Y:S02]  /*0630*/  IMAD.U32 R29, RZ, RZ, UR16 ;  /* 0x00000010ff1d7e24 */ /* 0x000fe4000f8e00ff */
[----:B0-----:R-:W-:-:S05]  /*0640*/  IMAD.WIDE R20, R3, 0x8, R20 ;  /* 0x0000000803147825 */ /* 0x001fca00078e0214 */
[----:B------:R-:W2:Y:S01]  /*0650*/  LDG.E.64 R6, desc[UR12][R20.64+0x8] ;  /* 0x0000080c14067981 */ /* 0x000ea2000c1e1b00 */
[----:B-1----:R-:W-:Y:S01]  /*0660*/  IMAD.WIDE R18, R5, 0x8, R18 ;  /* 0x0000000805127825 */ /* 0x002fe200078e0212 */
[----:B------:R-:W-:Y:S02]  /*0670*/  MOV R17, UR16 ;  /* 0x0000001000117c02 */ /* 0x000fe40008000f00 */
[----:B------:R-:W3:Y:S04]  /*0680*/  LDG.E.64 R4, desc[UR12][R20.64] ;  /* 0x0000000c14047981 */ /* 0x000ee8000c1e1b00 */
[----:B------:R0:W3:Y:S01]  /*0690*/  LDG.E.64 R2, desc[UR12][R18.64] ;  /* 0x0000000c12027981 */ /* 0x0000e2000c1e1b00 */
[----:B------:R-:W-:-:S03]  /*06a0*/  IMAD.WIDE.U32 R26, R27, 0x8, R18 ;  /* 0x000000081b1a7825 */ /* 0x000fc600078e0012 */
[----:B------:R-:W4:Y:S04]  /*06b0*/  LDG.E.64 R10, desc[UR12][R20.64+0x10] ;  /* 0x0000100c140a7981 */ /* 0x000f28000c1e1b00 */
[----:B------:R-:W2:Y:S01]  /*06c0*/  LDG.E.64 R8, desc[UR12][R26.64] ;  /* 0x0000000c1a087981 */ /* 0x000ea2000c1e1b00 */
[----:B------:R-:W-:-:S05]  /*06d0*/  IMAD.WIDE.U32 R28, R29, 0x8, R26 ;  /* 0x000000081d1c7825 */ /* 0x000fca00078e001a */
[----:B------:R-:W4:Y:S01]  /*06e0*/  LDG.E.64 R14, desc[UR12][R28.64] ;  /* 0x0000000c1c0e7981 */ /* 0x000f22000c1e1b00 */
[----:B0-----:R-:W-:-:S03]  /*06f0*/  IMAD.WIDE.U32 R18, R17, 0x8, R28 ;  /* 0x0000000811127825 */ /* 0x001fc600078e001c */
[----:B------:R-:W5:Y:S04]  /*0700*/  LDG.E.64 R16, desc[UR12][R20.64+0x18] ;  /* 0x0000180c14107981 */ /* 0x000f68000c1e1b00 */
[----:B------:R-:W5:Y:S01]  /*0710*/  LDG.E.64 R18, desc[UR12][R18.64] ;  /* 0x0000000c12127981 */ /* 0x000f62000c1e1b00 */
[----:B------:R-:W-:Y:S01]  /*0720*/  UIADD3 UR4, UPT, UPT, UR4, 0x4, URZ ;  /* 0x0000000404047890 */ /* 0x000fe2000fffe0ff */
[----:B---3--:R-:W-:-:S08]  /*0730*/  DFMA R2, R4, R2, R12 ;  /* 0x000000020402722b */ /* 0x008fd0000000000c */
[----:B--2---:R-:W-:-:S08]  /*0740*/  DFMA R2, R6, R8, R2 ;  /* 0x000000080602722b */ /* 0x004fd00000000002 */
[----:B----4-:R-:W-:-:S08]  /*0750*/  DFMA R2, R10, R14, R2 ;  /* 0x0000000e0a02722b */ /* 0x010fd00000000002 */
[----:B-----5:R-:W-:-:S11]  /*0760*/  DFMA R12, R16, R18, R2 ;  /* 0x00000012100c722b */ /* 0x020fd60000000002 */
.L_x_98:
[----:B------:R-:W-:Y:S05]  /*0770*/  BRA.U !UP1, `(.L_x_95) ;  /* 0x0000000109947547 */ /* 0x000fea000b800000 */
[----:B------:R-:W-:Y:S01]  /*0780*/  UISETP.NE.AND UP0, UPT, UR5, 0x1, UPT ;  /* 0x000000010500788c */ /* 0x000fe2000bf05270 */
[----:B------:R-:W-:Y:S01]  /*0790*/  MOV R2, UR4 ;  /* 0x0000000400027c02 */ /* 0x000fe20008000f00 */
[----:B------:R-:W-:Y:S02]  /*07a0*/  ULOP3.LUT UR5, UR16, 0x1, URZ, 0xc0, !UPT ;  /* 0x0000000110057892 */ /* 0x000fe4000f8ec0ff */
[----:B------:R-:W-:Y:S02]  /*07b0*/  MOV R9, UR16 ;  /* 0x0000001000097c02 */ /* 0x000fe40008000f00 */
[----:B------:R-:W-:Y:S01]  /*07c0*/  UISETP.NE.U32.AND UP1, UPT, UR5, 0x1, UPT ;  /* 0x000000010500788c */ /* 0x000fe2000bf25070 */
[----:B------:R-:W-:-:S04]  /*07d0*/  PLOP3.LUT P0, PT, PT, PT, UP0, 0x80, 0x8 ;  /* 0x000000000008781c */ /* 0x000fc80003f0f008 */
[----:B------:R-:W0:Y:S01]  /*07e0*/  @UP0 LDCU.128 UR8, c[0x0][0x390] ;  /* 0x00007200ff0807ac */ /* 0x000e220008000c00 */
[----:B------:R-:W-:-:S05]  /*07f0*/  PLOP3.LUT P1, PT, PT, PT, UP1, 0x80, 0x8 ;  /* 0x000000000008781c */ /* 0x000fca0003f2f018 */
[----:B------:R-:W1:Y:S03]  /*0800*/  @!UP1 LDCU.128 UR20, c[0x0][0x390] ;  /* 0x00007200ff1497ac */ /* 0x000e660008000c00 */
[----:B------:R-:W-:Y:S01]  /*0810*/  @P0 IADD3 R3, PT, PT, R24, UR4, RZ ;  /* 0x0000000418030c10 */ /* 0x000fe2000fffe0ff */
[----:B------:R-:W-:Y:S01]  /*0820*/  @P0 IMAD R5, R2, UR16, R23 ;  /* 0x0000001002050c24 */ /* 0x000fe2000f8e0217 */
[----:B------:R-:W-:Y:S01]  /*0830*/  @UP0 UIADD3 UR4, UPT, UPT, UR4, 0x2, URZ ;  /* 0x0000000204040890 */ /* 0x000fe2000fffe0ff */
[----:B0-----:R-:W-:Y:S01]  /*0840*/  MOV R14, UR8 ;  /* 0x00000008000e7c02 */ /* 0x001fe20008000f00 */
[----:B------:R-:W-:Y:S01]  /*0850*/  IMAD.U32 R15, RZ, RZ, UR9 ;  /* 0x00000009ff0f7e24 */ /* 0x000fe2000f8e00ff */
[----:B------:R-:W-:Y:S02]  /*0860*/  MOV R18, UR10 ;  /* 0x0000000a00127c02 */ /* 0x000fe40008000f00 */
[----:B------:R-:W-:Y:S01]  /*0870*/  MOV R19, UR11 ;  /* 0x0000000b00137c02 */ /* 0x000fe20008000f00 */
[----:B------:R-:W-:-:S04]  /*0880*/  @P0 IMAD.WIDE R14, R3, 0x8, R14 ;  /* 0x00000008030e0825 */ /* 0x000fc800078e020e */
[----:B------:R-:W-:Y:S01]  /*0890*/  @P0 IMAD.WIDE R18, R5, 0x8, R18 ;  /* 0x0000000805120825 */ /* 0x000fe200078e0212 */
[----:B------:R-:W2:Y:S01]  /*08a0*/  @P0 LDG.E.64 R2, desc[UR12][R14.64] ;  /* 0x0000000c0e020981 */ /* 0x000ea2000c1e1b00 */
[----:B------:R-:W-:-:S03]  /*08b0*/  MOV R20, UR4 ;  /* 0x0000000400147c02 */ /* 0x000fc60008000f00 */
[----:B------:R-:W2:Y:S01]  /*08c0*/  @P0 LDG.E.64 R4, desc[UR12][R18.64] ;  /* 0x0000000c12040981 */ /* 0x000ea2000c1e1b00 */
[----:B------:R-:W-:Y:S01]  /*08d0*/  @P0 IMAD.WIDE.U32 R8, R9, 0x8, R18 ;  /* 0x0000000809080825 */ /* 0x000fe200078e0012 */
[----:B-1----:R-:W-:Y:S02]  /*08e0*/  MOV R17, UR21 ;  /* 0x0000001500117c02 */ /* 0x002fe40008000f00 */
[----:B------:R-:W-:Y:S01]  /*08f0*/  MOV R10, UR22 ;  /* 0x00000016000a7c02 */ /* 0x000fe20008000f00 */
[----:B------:R-:W-:Y:S01]  /*0900*/  IMAD.U32 R16, RZ, RZ, UR20 ;  /* 0x00000014ff107e24 */ /* 0x000fe2000f8e00ff */
[----:B------:R-:W-:Y:S01]  /*0910*/  MOV R11, UR23 ;  /* 0x00000017000b7c02 */ /* 0x000fe20008000f00 */
[----:B------:R-:W-:Y:S01]  /*0920*/  @!P1 IMAD R25, R20, UR16, R23 ;  /* 0x0000001014199c24 */ /* 0x000fe2000f8e0217 */
[----:B------:R-:W-:Y:S01]  /*0930*/  @!P1 IADD3 R21, PT, PT, R24, UR4, RZ ;  /* 0x0000000418159c10 */ /* 0x000fe2000fffe0ff */
[----:B------:R-:W3:Y:S02]  /*0940*/  @P0 LDG.E.64 R6, desc[UR12][R14.64+0x8] ;  /* 0x0000080c0e060981 */ /* 0x000ee4000c1e1b00 */
[----:B------:R-:W-:-:S02]  /*0950*/  @!P1 IMAD.WIDE R10, R25, 0x8, R10 ;  /* 0x00000008190a9825 */ /* 0x000fc400078e020a */
[----:B------:R-:W3:Y:S02]  /*0960*/  @P0 LDG.E.64 R8, desc[UR12][R8.64] ;  /* 0x0000000c08080981 */ /* 0x000ee4000c1e1b00 */
[----:B------:R-:W-:Y:S02]  /*0970*/  @!P1 IMAD.WIDE R16, R21, 0x8, R16 ;  /* 0x0000000815109825 */ /* 0x000fe400078e0210 */
[----:B------:R-:W4:Y:S04]  /*0980*/  @!P1 LDG.E.64 R10, desc[UR12][R10.64] ;  /* 0x0000000c0a0a9981 */ /* 0x000f28000c1e1b00 */
[----:B------:R-:W4:Y:S01]  /*0990*/  @!P1 LDG.E.64 R16, desc[UR12][R16.64] ;  /* 0x0000000c10109981 */ /* 0x000f22000c1e1b00 */
[----:B--2---:R-:W-:-:S08]  /*09a0*/  @P0 DFMA R2, R2, R4, R12 ;  /* 0x000000040202022b */ /* 0x004fd0000000000c */
[----:B---3--:R-:W-:-:S08]  /*09b0*/  @P0 DFMA R12, R6, R8, R2 ;  /* 0x00000008060c022b */ /* 0x008fd00000000002 */
[----:B----4-:R-:W-:-:S11]  /*09c0*/  @!P1 DFMA R12, R16, R10, R12 ;  /* 0x0000000a100c922b */ /* 0x010fd6000000000c */
.L_x_95:
[----:B------:R-:W0:Y:S01]  /*09d0*/  LDC.64 R2, c[0x0][0x3a0] ;  /* 0x0000e800ff027b82 */ /* 0x000e220000000a00 */
[----:B------:R-:W-:-:S04]  /*09e0*/  IMAD R23, R0, UR15, R23 ;  /* 0x0000000f00177c24 */ /* 0x000fc8000f8e0217 */
[----:B0-----:R-:W-:-:S05]  /*09f0*/  IMAD.WIDE R2, R23, 0x8, R2 ;  /* 0x0000000817027825 */ /* 0x001fca00078e0202 */
[----:B------:R-:W-:Y:S01]  /*0a00*/  STG.E.64 desc[UR12][R2.64], R12 ;  /* 0x0000000c02007986 */ /* 0x000fe2000c101b0c */
[----:B------:R-:W-:Y:S05]  /*0a10*/  EXIT ;  /* 0x000000000000794d */ /* 0x000fea0003800000 */
.L_x_99:
        /* <DEDUP_REMOVED lines=14> */
.L_x_198:


//--------------------- .text.softmaxDer          --------------------------
	.section	.text.softmaxDer,"ax",@progbits
	.align	128
        .global         softmaxDer
        .type           softmaxDer,@function
        .size           softmaxDer,(.L_x_180 - softmaxDer)
        .other          softmaxDer,@"STO_CUDA_ENTRY STV_DEFAULT"
softmaxDer:
.text.softmaxDer:
        /* <DEDUP_REMOVED lines=13> */
[----:B------:R-:W-:Y:S02]  /*00d0*/  UISETP.GE.AND UP0, UPT, UR6, 0x1, UPT ;  /* 0x000000010600788c */ /* 0x000fe4000bf06270 */
[----:B------:R-:W-:Y:S01]  /*00e0*/  IMAD R4, R4, UR6, RZ ;  /* 0x0000000604047c24 */ /* 0x000fe2000f8e02ff */
[----:B------:R-:W-:Y:S01]  /*00f0*/  CS2R R2, SRZ ;  /* 0x0000000000027805 */ /* 0x000fe2000001ff00 */
[----:B------:R-:W0:Y:S02]  /*0100*/  LDCU.64 UR8, c[0x0][0x358] ;  /* 0x00006b00ff0877ac */ /* 0x000e240008000a00 */
[----:B------:R-:W-:-:S03]  /*0110*/  IMAD.IADD R0, R5, 0x1, R4 ;  /* 0x0000000105007824 */ /* 0x000fc600078e0204 */
[----:B------:R-:W-:Y:S05]  /*0120*/  BRA.U !UP0, `(.L_x_100) ;  /* 0x0000000908e87547 */ /* 0x000fea000b800000 */
[----:B------:R-:W-:Y:S01]  /*0130*/  UISETP.NE.AND UP0, UPT, UR6, 0x1, UPT ;  /* 0x000000010600788c */ /* 0x000fe2000bf05270 */
[----:B------:R-:W-:Y:S01]  /*0140*/  CS2R R2, SRZ ;  /* 0x0000000000027805 */ /* 0x000fe2000001ff00 */
[----:B------:R-:W-:-:S07]  /*0150*/  UMOV UR4, URZ ;  /* 0x000000ff00047c82 */ /* 0x000fce0008000000 */
[----:B------:R-:W-:Y:S05]  /*0160*/  BRA.U !UP0, `(.L_x_101) ;  /* 0x0000000508bc7547 */ /* 0x000fea000b800000 */
[----:B------:R-:W1:Y:S01]  /*0170*/  LDC.64 R2, c[0x0][0x390] ;  /* 0x0000e400ff027b82 */ /* 0x000e620000000a00 */
[----:B------:R-:W-:Y:S01]  /*0180*/  ULOP3.LUT UR4, UR6, 0x7ffffffe, URZ, 0xc0, !UPT ;  /* 0x7ffffffe06047892 */ /* 0x000fe2000f8ec0ff */
[----:B------:R-:W2:Y:S03]  /*0190*/  LDCU.64 UR10, c[0x0][0x388] ;  /* 0x00007100ff0a77ac */ /* 0x000ea60008000a00 */
[----:B------:R-:W-:Y:S01]  /*01a0*/  UIADD3 UR5, UPT, UPT, -UR4, URZ, URZ ;  /* 0x000000ff04057290 */ /* 0x000fe2000fffe1ff */
[----:B-1----:R-:W-:-:S03]  /*01b0*/  IMAD.WIDE.U32 R2, R4, 0x8, R2 ;  /* 0x0000000804027825 */ /* 0x002fc600078e0002 */
[----:B------:R-:W-:-:S05]  /*01c0*/  IADD3 R6, P0, PT, R2, 0x8, RZ ;  /* 0x0000000802067810 */ /* 0x000fca0007f1e0ff */
[----:B------:R-:W-:Y:S01]  /*01d0*/  IMAD.X R7, RZ, RZ, R3, P0 ;  /* 0x000000ffff077224 */ /* 0x000fe200000e0603 */
[----:B--2---:R-:W-:-:S07]  /*01e0*/  CS2R R2, SRZ ;  /* 0x0000000000027805 */ /* 0x004fce000001ff00 */
.L_x_106:
[----:B0-----:R-:W2:Y:S04]  /*01f0*/  LDG.E.64 R12, desc[UR8][R6.64+-0x8] ;  /* 0xfffff808060c7981 */ /* 0x001ea8000c1e1b00 */
[----:B------:R-:W3:Y:S01]  /*0200*/  LDG.E.64 R8, desc[UR8][R6.64] ;  /* 0x0000000806087981 */ /* 0x000ee2000c1e1b00 */
[----:B------:R-:W-:Y:S01]  /*0210*/  IMAD.MOV.U32 R10, RZ, RZ, 0x652b82fe ;  /* 0x652b82feff0a7424 */ /* 0x000fe200078e00ff */
[----:B------:R-:W-:Y:S01]  /*0220*/  UMOV UR6, 0xfefa39ef ;  /* 0xfefa39ef00067882 */ /* 0x000fe20000000000 */
[----:B------:R-:W-:Y:S01]  /*0230*/  IMAD.MOV.U32 R11, RZ, RZ, 0x3ff71547 ;  /* 0x3ff71547ff0b7424 */ /* 0x000fe200078e00ff */
[----:B------:R-:W-:Y:S01]  /*0240*/  UMOV UR7, 0x3fe62e42 ;  /* 0x3fe62e4200077882 */ /* 0x000fe20000000000 */
[----:B------:R-:W-:Y:S01]  /*0250*/  UMOV UR12, 0x3b39803f ;  /* 0x3b39803f000c7882 */ /* 0x000fe20000000000 */
[----:B------:R-:W-:Y:S01]  /*0260*/  UMOV UR13, 0x3c7abc9e ;  /* 0x3c7abc9e000d7882 */ /* 0x000fe20000000000 */
[----:B------:R-:W-:Y:S01]  /*0270*/  IMAD.MOV.U32 R24, RZ, RZ, -0x35dec16 ;  /* 0xfca213eaff187424 */ /* 0x000fe200078e00ff */
[----:B------:R-:W-:Y:S01]  /*0280*/  UMOV UR14, 0x69ce2bdf ;  /* 0x69ce2bdf000e7882 */ /* 0x000fe20000000000 */
[----:B------:R-:W-:Y:S01]  /*0290*/  IMAD.MOV.U32 R25, RZ, RZ, 0x3e928af3 ;  /* 0x3e928af3ff197424 */ /* 0x000fe200078e00ff */
[----:B------:R-:W-:Y:S01]  /*02a0*/  UMOV UR15, 0x3e5ade15 ;  /* 0x3e5ade15000f7882 */ /* 0x000fe20000000000 */
        /* <DEDUP_REMOVED lines=16> */
[----:B------:R-:W-:Y:S01]  /*03b0*/  UIADD3 UR5, UPT, UPT, UR5, 0x2, URZ ;  /* 0x0000000205057890 */ /* 0x000fe2000fffe0ff */
[----:B------:R-:W-:Y:S03]  /*03c0*/  BSSY.RECONVERGENT B0, `(.L_x_102) ;  /* 0x0000033000007945 */ /* 0x000fe60003800200 */
[----:B------:R-:W-:Y:S01]  /*03d0*/  UISETP.NE.AND UP0, UPT, UR5, URZ, UPT ;  /* 0x000000ff0500728c */ /* 0x000fe2000bf05270 */
[----:B--2---:R-:W-:-:S02]  /*03e0*/  DMUL R12, R12, UR10 ;  /* 0x0000000a0c0c7c28 */ /* 0x004fc40008000000 */
[----:B---3--:R-:W-:-:S06]  /*03f0*/  DMUL R8, R8, UR10 ;  /* 0x0000000a08087c28 */ /* 0x008fcc0008000000 */
[-C--:B------:R-:W-:Y:S02]  /*0400*/  DFMA R14, R12, R10.reuse, 6.75539944105574400000e+15 ;  /* 0x433800000c0e742b */ /* 0x080fe4000000000a */
[----:B------:R-:W-:Y:S01]  /*0410*/  FSETP.GEU.AND P0, PT, |R13|, 4.1917929649353027344, PT ;  /* 0x4086232b0d00780b */ /* 0x000fe20003f0e200 */
[----:B------:R-:W-:Y:S01]  /*0420*/  DFMA R10, R8, R10, 6.75539944105574400000e+15 ;  /* 0x43380000080a742b */ /* 0x000fe2000000000a */
[----:B------:R-:W-:-:S04]  /*0430*/  FSETP.GEU.AND P2, PT, |R9|, 4.1917929649353027344, PT ;  /* 0x4086232b0900780b */ /* 0x000fc80003f4e200 */
[----:B------:R-:W-:-:S03]  /*0440*/  DADD R18, R14, -6.75539944105574400000e+15 ;  /* 0xc33800000e127429 */ /* 0x000fc60000000000 */
[----:B------:R-:W-:-:S05]  /*0450*/  DADD R20, R10, -6.75539944105574400000e+15 ;  /* 0xc33800000a147429 */ /* 0x000fca0000000000 */
[----:B------:R-:W-:-:S03]  /*0460*/  DFMA R16, R18, -UR6, R12 ;  /* 0x8000000612107c2b */ /* 0x000fc6000800000c */
[----:B------:R-:W-:-:S05]  /*0470*/  DFMA R22, R20, -UR6, R8 ;  /* 0x8000000614167c2b */ /* 0x000fca0008000008 */
[----:B------:R-:W-:-:S03]  /*0480*/  DFMA R18, R18, -UR12, R16 ;  /* 0x8000000c12127c2b */ /* 0x000fc60008000010 */
[----:B------:R-:W-:-:S05]  /*0490*/  DFMA R16, R20, -UR12, R22 ;  /* 0x8000000c14107c2b */ /* 0x000fca0008000016 */
[----:B------:R-:W-:-:S03]  /*04a0*/  DFMA R20, R18, UR14, R24 ;  /* 0x0000000e12147c2b */ /* 0x000fc60008000018 */
[----:B------:R-:W-:-:S05]  /*04b0*/  DFMA R22, R16, UR14, R24 ;  /* 0x0000000e10167c2b */ /* 0x000fca0008000018 */
[----:B------:R-:W-:-:S03]  /*04c0*/  DFMA R20, R18, R20, UR16 ;  /* 0x0000001012147e2b */ /* 0x000fc60008000014 */
[----:B------:R-:W-:-:S05]  /*04d0*/  DFMA R22, R16, R22, UR16 ;  /* 0x0000001010167e2b */ /* 0x000fca0008000016 */
        /* <DEDUP_REMOVED lines=14> */
[----:B------:R-:W-:-:S03]  /*05c0*/  DFMA R20, R18, R20, 1 ;  /* 0x3ff000001214742b */ /* 0x000fc60000000014 */
[----:B------:R-:W-:-:S05]  /*05d0*/  DFMA R22, R16, R22, 1 ;  /* 0x3ff000001016742b */ /* 0x000fca0000000016 */
[----:B------:R-:W-:-:S03]  /*05e0*/  DFMA R18, R18, R20, 1 ;  /* 0x3ff000001212742b */ /* 0x000fc60000000014 */
[----:B------:R-:W-:-:S07]  /*05f0*/  DFMA R16, R16, R22, 1 ;  /* 0x3ff000001010742b */ /* 0x000fce0000000016 */
[----:B------:R-:W-:Y:S02]  /*0600*/  IMAD R21, R14, 0x100000, R19 ;  /* 0x001000000e157824 */ /* 0x000fe400078e0213 */
[----:B------:R-:W-:Y:S01]  /*0610*/  IMAD.MOV.U32 R20, RZ, RZ, R18 ;  /* 0x000000ffff147224 */ /* 0x000fe200078e0012 */
[----:B------:R-:W-:Y:S06]  /*0620*/  @!P0 BRA `(.L_x_103) ;  /* 0x0000000000308947 */ /* 0x000fec0003800000 */
[----:B------:R-:W-:Y:S01]  /*0630*/  FSETP.GEU.AND P1, PT, |R13|, 4.2275390625, PT ;  /* 0x408748000d00780b */ /* 0x000fe20003f2e200 */
[C---:B------:R-:W-:Y:S02]  /*0640*/  DADD R20, R12.reuse, +INF ;  /* 0x7ff000000c147429 */ /* 0x040fe40000000000 */
[----:B------:R-:W-:-:S08]  /*0650*/  DSETP.GEU.AND P0, PT, R12, RZ, PT ;  /* 0x000000ff0c00722a */ /* 0x000fd00003f0e000 */
[----:B------:R-:W-:Y:S02]  /*0660*/  FSEL R20, R20, RZ, P0 ;  /* 0x000000ff14147208 */ /* 0x000fe40000000000 */
[----:B------:R-:W-:Y:S02]  /*0670*/  @!P1 LEA.HI R5, R14, R14, RZ, 0x1 ;  /* 0x0000000e0e059211 */ /* 0x000fe400078f08ff */
[----:B------:R-:W-:Y:S02]  /*0680*/  FSEL R21, R21, RZ, P0 ;  /* 0x000000ff15157208 */ /* 0x000fe40000000000 */
[----:B------:R-:W-:-:S05]  /*0690*/  @!P1 SHF.R.S32.HI R5, RZ, 0x1, R5 ;  /* 0x00000001ff059819 */ /* 0x000fca0000011405 */
[----:B------:R-:W-:Y:S02]  /*06a0*/  @!P1 IMAD.IADD R12, R14, 0x1, -R5 ;  /* 0x000000010e0c9824 */ /* 0x000fe400078e0a05 */
[----:B------:R-:W-:-:S03]  /*06b0*/  @!P1 IMAD R19, R5, 0x100000, R19 ;  /* 0x0010000005139824 */ /* 0x000fc600078e0213 */
[----:B------:R-:W-:Y:S01]  /*06c0*/  @!P1 LEA R13, R12, 0x3ff00000, 0x14 ;  /* 0x3ff000000c0d9811 */ /* 0x000fe200078ea0ff */
[----:B------:R-:W-:-:S06]  /*06d0*/  @!P1 IMAD.MOV.U32 R12, RZ, RZ, RZ ;  /* 0x000000ffff0c9224 */ /* 0x000fcc00078e00ff */
[----:B------:R-:W-:-:S11]  /*06e0*/  @!P1 DMUL R20, R18, R12 ;  /* 0x0000000c12149228 */ /* 0x000fd60000000000 */
.L_x_103:
[----:B------:R-:W-:Y:S05]  /*06f0*/  BSYNC.RECONVERGENT B0 ;  /* 0x0000000000007941 */ /* 0x000fea0003800200 */
.L_x_102:
[----:B------:R-:W-:Y:S01]  /*0700*/  BSSY.RECONVERGENT B0, `(.L_x_104) ;  /* 0x0000011000007945 */ /* 0x000fe20003800200 */
[----:B------:R-:W-:Y:S01]  /*0710*/  DADD R2, R20, R2 ;  /* 0x0000000014027229 */ /* 0x000fe20000000002 */
[----:B------:R-:W-:Y:S02]  /*0720*/  IMAD R13, R10, 0x100000, R17 ;  /* 0x001000000a0d7824 */ /* 0x000fe400078e0211 */
[----:B------:R-:W-:Y:S01]  /*0730*/  IMAD.MOV.U32 R12, RZ, RZ, R16 ;  /* 0x000000ffff0c7224 */ /* 0x000fe200078e0010 */
[----:B------:R-:W-:Y:S07]  /*0740*/  @!P2 BRA `(.L_x_105) ;  /* 0x000000000030a947 */ /* 0x000fee0003800000 */
        /* <DEDUP_REMOVED lines=12> */
.L_x_105:
[----:B------:R-:W-:Y:S05]  /*0810*/  BSYNC.RECONVERGENT B0 ;  /* 0x0000000000007941 */ /* 0x000fea0003800200 */
.L_x_104:
[----:B------:R-:W-:Y:S01]  /*0820*/  IADD3 R6, P0, PT, R6, 0x10, RZ ;  /* 0x0000001006067810 */ /* 0x000fe20007f1e0ff */
[----:B------:R-:W-:-:S04]  /*0830*/  DADD R2, R2, R12 ;  /* 0x0000000002027229 */ /* 0x000fc8000000000c */
[----:B------:R-:W-:Y:S01]  /*0840*/  IMAD.X R7, RZ, RZ, R7, P0 ;  /* 0x000000ffff077224 */ /* 0x000fe200000e0607 */
[----:B------:R-:W-:Y:S07]  /*0850*/  BRA.U UP0, `(.L_x_106) ;  /* 0xfffffff900647547 */ /* 0x000fee000b83ffff */
.L_x_101:
[----:B------:R-:W1:Y:S02]  /*0860*/  LDCU UR5, c[0x0][0x380] ;  /* 0x00007000ff0577ac */ /* 0x000e640008000800 */
[----:B-1----:R-:W-:-:S04]  /*0870*/  ULOP3.LUT UR5, UR5, 0x1, URZ, 0xc0, !UPT ;  /* 0x0000000105057892 */ /* 0x002fc8000f8ec0ff */
[----:B------:R-:W-:-:S09]  /*0880*/  UISETP.NE.U32.AND UP0, UPT, UR5, 0x1, UPT ;  /* 0x000000010500788c */ /* 0x000fd2000bf05070 */
[----:B------:R-:W-:Y:S05]  /*0890*/  BRA.U UP0, `(.L_x_100) ;  /* 0x00000005000c7547 */ /* 0x000fea000b800000 */
[----:B------:R-:W1:Y:S01]  /*08a0*/  LDC.64 R10, c[0x0][0x390] ;  /* 0x0000e400ff0a7b82 */ /* 0x000e620000000a00 */
[----:B------:R-:W-:Y:S01]  /*08b0*/  VIADD R5, R4, UR4 ;  /* 0x0000000404057c36 */ /* 0x000fe20008000000 */
[----:B------:R-:W2:Y:S03]  /*08c0*/  LDCU.64 UR4, c[0x0][0x388] ;  /* 0x00007100ff0477ac */ /* 0x000ea60008000a00 */
[----:B-1----:R-:W-:-:S05]  /*08d0*/  IMAD.WIDE.U32 R10, R5, 0x8, R10 ;  /* 0x00000008050a7825 */ /* 0x002fca00078e000a */
[----:B0-----:R-:W2:Y:S01]  /*08e0*/  LDG.E.64 R4, desc[UR8][R10.64] ;  /* 0x000000080a047981 */ /* 0x001ea2000c1e1b00 */
[----:B------:R-:W-:Y:S01]  /*08f0*/  IMAD.MOV.U32 R6, RZ, RZ, 0x652b82fe ;  /* 0x652b82feff067424 */ /* 0x000fe200078e00ff */
[----:B------:R-:W-:Y:S01]  /*0900*/  BSSY.RECONVERGENT B0, `(.L_x_107) ;  /* 0x000003b000007945 */ /* 0x000fe20003800200 */
[----:B------:R-:W-:Y:S01]  /*0910*/  IMAD.MOV.U32 R7, RZ, RZ, 0x3ff71547 ;  /* 0x3ff71547ff077424 */ /* 0x000fe200078e00ff */
[----:B--2---:R-:W-:Y:S01]  /*0920*/  DMUL R4, R4, UR4 ;  /* 0x0000000404047c28 */ /* 0x004fe20008000000 */
[----:B------:R-:W-:Y:S01]  /*0930*/  UMOV UR4, 0xfefa39ef ;  /* 0xfefa39ef00047882 */ /* 0x000fe20000000000 */
[----:B------:R-:W-:-:S06]  /*0940*/  UMOV UR5, 0x3fe62e42 ;  /* 0x3fe62e4200057882 */ /* 0x000fcc0000000000 */
[----:B------:R-:W-:Y:S02]  /*0950*/  DFMA R6, R4, R6, 6.75539944105574400000e+15 ;  /* 0x433800000406742b */ /* 0x000fe40000000006 */
[----:B------:R-:W-:-:S06]  /*0960*/  FSETP.GEU.AND P0, PT, |R5|, 4.1917929649353027344, PT ;  /* 0x4086232b0500780b */ /* 0x000fcc0003f0e200 */
[----:B------:R-:W-:-:S08]  /*0970*/  DADD R8, R6, -6.75539944105574400000e+15 ;  /* 0xc338000006087429 */ /* 0x000fd00000000000 */
[----:B------:R-:W-:Y:S01]  /*0980*/  DFMA R12, R8, -UR4, R4 ;  /* 0x80000004080c7c2b */ /* 0x000fe20008000004 */
[----:B------:R-:W-:Y:S01]  /*0990*/  UMOV UR4, 0x3b39803f ;  /* 0x3b39803f00047882 */ /* 0x000fe20000000000 */
[----:B------:R-:W-:-:S06]  /*09a0*/  UMOV UR5, 0x3c7abc9e ;  /* 0x3c7abc9e00057882 */ /* 0x000fcc0000000000 */
[----:B------:R-:W-:Y:S01]  /*09b0*/  DFMA R8, R8, -UR4, R12 ;  /* 0x8000000408087c2b */ /* 0x000fe2000800000c */
[----:B------:R-:W-:Y:S01]  /*09c0*/  UMOV UR4, 0x69ce2bdf ;  /* 0x69ce2bdf00047882 */ /* 0x000fe20000000000 */
[----:B------:R-:W-:Y:S01]  /*09d0*/  IMAD.MOV.U32 R12, RZ, RZ, -0x35dec16 ;  /* 0xfca213eaff0c7424 */ /* 0x000fe200078e00ff */
[----:B------:R-:W-:Y:S01]  /*09e0*/  UMOV UR5, 0x3e5ade15 ;  /* 0x3e5ade1500057882 */ /* 0x000fe20000000000 */
[----:B------:R-:W-:-:S06]  /*09f0*/  IMAD.MOV.U32 R13, RZ, RZ, 0x3e928af3 ;  /* 0x3e928af3ff0d7424 */ /* 0x000fcc00078e00ff */
[----:B------:R-:W-:Y:S01]  /*0a00*/  DFMA R10, R8, UR4, R12 ;  /* 0x00000004080a7c2b */ /* 0x000fe2000800000c */
[----:B------:R-:W-:Y:S01]  /*0a10*/  UMOV UR4, 0x62401315 ;  /* 0x6240131500047882 */ /* 0x000fe20000000000 */
[----:B------:R-:W-:-:S06]  /*0a20*/  UMOV UR5, 0x3ec71dee ;  /* 0x3ec71dee00057882 */ /* 0x000fcc0000000000 */
[----:B------:R-:W-:Y:S01]  /*0a30*/  DFMA R10, R8, R10, UR4 ;  /* 0x00000004080a7e2b */ /* 0x000fe2000800000a */
        /* <DEDUP_REMOVED lines=20> */
[----:B------:R-:W-:-:S08]  /*0b80*/  DFMA R10, R8, R10, UR4 ;  /* 0x00000004080a7e2b */ /* 0x000fd0000800000a */
[----:B------:R-:W-:-:S08]  /*0b90*/  DFMA R10, R8, R10, 1 ;  /* 0x3ff00000080a742b */ /* 0x000fd0000000000a */
[----:B------:R-:W-:-:S10]  /*0ba0*/  DFMA R10, R8, R10, 1 ;  /* 0x3ff00000080a742b */ /* 0x000fd4000000000a */
[----:B------:R-:W-:Y:S02]  /*0bb0*/  IMAD R9, R6, 0x100000, R11 ;  /* 0x0010000006097824 */ /* 0x000fe400078e020b */
[----:B------:R-:W-:Y:S01]  /*0bc0*/  IMAD.MOV.U32 R8, RZ, RZ, R10 ;  /* 0x000000ffff087224 */ /* 0x000fe200078e000a */
[----:B------:R-:W-:Y:S06]  /*0bd0*/  @!P0 BRA `(.L_x_108) ;  /* 0x0000000000348947 */ /* 0x000fec0003800000 */
[----:B------:R-:W-:Y:S01]  /*0be0*/  FSETP.GEU.AND P1, PT, |R5|, 4.2275390625, PT ;  /* 0x408748000500780b */ /* 0x000fe20003f2e200 */
[C---:B------:R-:W-:Y:S02]  /*0bf0*/  DADD R8, R4.reuse, +INF ;  /* 0x7ff0000004087429 */ /* 0x040fe40000000000 */
[----:B------:R-:W-:-:S08]  /*0c00*/  DSETP.GEU.AND P0, PT, R4, RZ, PT ;  /* 0x000000ff0400722a */ /* 0x000fd00003f0e000 */
[----:B------:R-:W-:Y:S02]  /*0c10*/  FSEL R8, R8, RZ, P0 ;  /* 0x000000ff08087208 */ /* 0x000fe40000000000 */
[----:B------:R-:W-:Y:S01]  /*0c20*/  @!P1 LEA.HI R7, R6, R6, RZ, 0x1 ;  /* 0x0000000606079211 */ /* 0x000fe200078f08ff */
[----:B------:R-:W-:Y:S01]  /*0c30*/  @!P1 IMAD.MOV.U32 R4, RZ, RZ, R10 ;  /* 0x000000ffff049224 */ /* 0x000fe200078e000a */
[----:B------:R-:W-:Y:S02]  /*0c40*/  FSEL R9, R9, RZ, P0 ;  /* 0x000000ff09097208 */ /* 0x000fe40000000000 */
[----:B------:R-:W-:-:S05]  /*0c50*/  @!P1 SHF.R.S32.HI R7, RZ, 0x1, R7 ;  /* 0x00000001ff079819 */ /* 0x000fca0000011407 */
[----:B------:R-:W-:Y:S02]  /*0c60*/  @!P1 IMAD.IADD R6, R6, 0x1, -R7 ;  /* 0x0000000106069824 */ /* 0x000fe400078e0a07 */
[----:B------:R-:W-:-:S03]  /*0c70*/  @!P1 IMAD R5, R7, 0x100000, R11 ;  /* 0x0010000007059824 */ /* 0x000fc600078e020b */
[----:B------:R-:W-:Y:S01]  /*0c80*/  @!P1 LEA R7, R6, 0x3ff00000, 0x14 ;  /* 0x3ff0000006079811 */ /* 0x000fe200078ea0ff */
[----:B------:R-:W-:-:S06]  /*0c90*/  @!P1 IMAD.MOV.U32 R6, RZ, RZ, RZ ;  /* 0x000000ffff069224 */ /* 0x000fcc00078e00ff */
[----:B------:R-:W-:-:S11]  /*0ca0*/  @!P1 DMUL R8, R4, R6 ;  /* 0x0000000604089228 */ /* 0x000fd60000000000 */
.L_x_108:
[----:B------:R-:W-:Y:S05]  /*0cb0*/  BSYNC.RECONVERGENT B0 ;  /* 0x0000000000007941 */ /* 0x000fea0003800200 */
.L_x_107:
[----:B------:R-:W-:-:S11]  /*0cc0*/  DADD R2, R2, R8 ;  /* 0x0000000002027229 */ /* 0x000fd60000000008 */
.L_x_100:
[----:B------:R-:W1:Y:S01]  /*0cd0*/  LDC.64 R8, c[0x0][0x390] ;  /* 0x0000e400ff087b82 */ /* 0x000e620000000a00 */
[----:B------:R-:W2:Y:S01]  /*0ce0*/  LDCU.64 UR4, c[0x0][0x388] ;  /* 0x00007100ff0477ac */ /* 0x000ea20008000a00 */
[----:B-1----:R-:W-:-:S05]  /*0cf0*/  IMAD.WIDE R8, R0, 0x8, R8 ;  /* 0x0000000800087825 */ /* 0x002fca00078e0208 */
[----:B0-----:R-:W2:Y:S01]  /*0d00*/  LDG.E.64 R4, desc[UR8][R8.64] ;  /* 0x0000000808047981 */ /* 0x001ea2000c1e1b00 */
[----:B------:R-:W-:Y:S01]  /*0d10*/  IMAD.MOV.U32 R6, RZ, RZ, 0x652b82fe ;  /* 0x652b82feff067424 */ /* 0x000fe200078e00ff */
[----:B------:R-:W-:Y:S01]  /*0d20*/  UMOV UR6, 0xfefa39ef ;  /* 0xfefa39ef00067882 */ /* 0x000fe20000000000 */
[----:B------:R-:W-:Y:S01]  /*0d30*/  IMAD.MOV.U32 R7, RZ, RZ, 0x3ff71547 ;  /* 0x3ff71547ff077424 */ /* 0x000fe200078e00ff */
[----:B------:R-:W-:Y:S01]  /*0d40*/  UMOV UR7, 0x3fe62e42 ;  /* 0x3fe62e4200077882 */ /* 0x000fe20000000000 */
[----:B------:R-:W-:Y:S01]  /*0d50*/  IMAD.MOV.U32 R16, RZ, RZ, 0x1 ;  /* 0x00000001ff107424 */ /* 0x000fe200078e00ff */
[----:B------:R-:W-:Y:S01]  /*0d60*/  BSSY.RECONVERGENT B0, `(.L_x_109) ;  /* 0x000003d000007945 */ /* 0x000fe20003800200 */
[----:B--2---:R-:W-:-:S08]  /*0d70*/  DMUL R4, R4, UR4 ;  /* 0x0000000404047c28 */ /* 0x004fd00008000000 */
        /* <DEDUP_REMOVED lines=28> */
[----:B------:R-:W-:Y:S01]  /*0f40*/  DMUL R8, R2, R2 ;  /* 0x0000000202087228 */ /* 0x000fe20000000000 */
[----:B------:R-:W-:-:S05]  /*0f50*/  UMOV UR7, 0x3fa55555 ;  /* 0x3fa5555500077882 */ /* 0x000fca0000000000 */
[----:B------:R-:W-:Y:S01]  /*0f60*/  DFMA R12, R10, R12, UR6 ;  /* 0x000000060a0c7e2b */ /* 0x000fe2000800000c */
[----:B------:R-:W0:Y:S01]  /*0f70*/  MUFU.RCP64H R17, R9 ;  /* 0x0000000900117308 */ /* 0x000e220000001800 */
[----:B------:R-:W-:Y:S01]  /*0f80*/  UMOV UR6, 0x55555511 ;  /* 0x5555551100067882 */ /* 0x000fe20000000000 */
[----:B------:R-:W-:-:S05]  /*0f90*/  UMOV UR7, 0x3fc55555 ;  /* 0x3fc5555500077882 */ /* 0x000fca0000000000 */
[----:B------:R-:W-:Y:S01]  /*0fa0*/  DFMA R12, R10, R12, UR6 ;  /* 0x000000060a0c7e2b */ /* 0x000fe2000800000c */
[----:B------:R-:W-:Y:S01]  /*0fb0*/  UMOV UR6, 0xb ;  /* 0x0000000b00067882 */ /* 0x000fe20000000000 */
[----:B------:R-:W-:-:S06]  /*0fc0*/  UMOV UR7, 0x3fe00000 ;  /* 0x3fe0000000077882 */ /* 0x000fcc0000000000 */
[----:B------:R-:W-:Y:S02]  /*0fd0*/  DFMA R12, R10, R12, UR6 ;  /* 0x000000060a0c7e2b */ /* 0x000fe4000800000c */
[----:B0-----:R-:W-:-:S06]  /*0fe0*/  DFMA R14, -R8, R16, 1 ;  /* 0x3ff00000080e742b */ /* 0x001fcc0000000110 */
[----:B------:R-:W-:Y:S02]  /*0ff0*/  DFMA R12, R10, R12, 1 ;  /* 0x3ff000000a0c742b */ /* 0x000fe4000000000c */
[----:B------:R-:W-:-:S06]  /*1000*/  DFMA R18, R14, R14, R14 ;  /* 0x0000000e0e12722b */ /* 0x000fcc000000000e */
[----:B------:R-:W-:Y:S02]  /*1010*/  DFMA R14, R10, R12, 1 ;  /* 0x3ff000000a0e742b */ /* 0x000fe4000000000c */
[----:B------:R-:W-:-:S08]  /*1020*/  DFMA R10, R16, R18, R16 ;  /* 0x00000012100a722b */ /* 0x000fd00000000010 */
[----:B------:R-:W-:Y:S01]  /*1030*/  DFMA R12, -R8, R10, 1 ;  /* 0x3ff00000080c742b */ /* 0x000fe2000000010a */
        /* <DEDUP_REMOVED lines=15> */
.L_x_110:
[----:B------:R-:W-:Y:S05]  /*1130*/  BSYNC.RECONVERGENT B0 ;  /* 0x0000000000007941 */ /* 0x000fea0003800200 */
.L_x_109:
[C---:B------:R-:W-:Y:S01]  /*1140*/  DADD R2, -R16.reuse, R2 ;  /* 0x0000000010027229 */ /* 0x040fe20000000102 */
[----:B------:R-:W-:Y:S01]  /*1150*/  BSSY.RECONVERGENT B0, `(.L_x_111) ;  /* 0x000000d000007945 */ /* 0x000fe20003800200 */
[----:B------:R-:W-:Y:S02]  /*1160*/  DMUL R16, R16, UR4 ;  /* 0x0000000410107c28 */ /* 0x000fe40008000000 */
[----:B------:R-:W-:-:S06]  /*1170*/  DFMA R12, R10, R12, R10 ;  /* 0x0000000c0a0c722b */ /* 0x000fcc000000000a */
[----:B------:R-:W-:-:S08]  /*1180*/  DMUL R14, R16, R2 ;  /* 0x00000002100e7228 */ /* 0x000fd00000000000 */
[----:B------:R-:W-:Y:S02]  /*1190*/  DMUL R2, R14, R12 ;  /* 0x0000000c0e027228 */ /* 0x000fe40000000000 */
[----:B------:R-:W-:-:S06]  /*11a0*/  FSETP.GEU.AND P1, PT, |R15|, 6.5827683646048100446e-37, PT ;  /* 0x036000000f00780b */ /* 0x000fcc0003f2e200 */
[----:B------:R-:W-:-:S08]  /*11b0*/  DFMA R4, -R8, R2, R14 ;  /* 0x000000020804722b */ /* 0x000fd0000000010e */
[----:B------:R-:W-:-:S10]  /*11c0*/  DFMA R2, R12, R4, R2 ;  /* 0x000000040c02722b */ /* 0x000fd40000000002 */
[----:B------:R-:W-:-:S05]  /*11d0*/  FFMA R4, RZ, R9, R3 ;  /* 0x00000009ff047223 */ /* 0x000fca0000000003 */
[----:B------:R-:W-:-:S13]  /*11e0*/  FSETP.GT.AND P0, PT, |R4|, 1.469367938527859385e-39, PT ;  /* 0x001000000400780b */ /* 0x000fda0003f04200 */
[----:B------:R-:W-:Y:S05]  /*11f0*/  @P0 BRA P1, `(.L_x_112) ;  /* 0x0000000000080947 */ /* 0x000fea0000800000 */
[----:B------:R-:W-:-:S07]  /*1200*/  MOV R10, 0x1220 ;  /* 0x00001220000a7802 */ /* 0x000fce0000000f00 */
[----:B------:R-:W-:Y:S05]  /*1210*/  CALL.REL.NOINC `($__internal_2_$__cuda_sm20_div_rn_f64_full) ;  /* 0x0000000000147944 */ /* 0x000fea0003c00000 */
.L_x_112:
[----:B------:R-:W-:Y:S05]  /*1220*/  BSYNC.RECONVERGENT B0 ;  /* 0x0000000000007941 */ /* 0x000fea0003800200 */
.L_x_111:
[----:B------:R-:W0:Y:S02]  /*1230*/  LDC.64 R4, c[0x0][0x398] ;  /* 0x0000e600ff047b82 */ /* 0x000e240000000a00 */
[----:B0-----:R-:W-:-:S05]  /*1240*/  IMAD.WIDE R4, R0, 0x8, R4 ;  /* 0x0000000800047825 */ /* 0x001fca00078e0204 */
[----:B------:R-:W-:Y:S01]  /*1250*/  STG.E.64 desc[UR8][R4.64], R2 ;  /* 0x0000000204007986 */ /* 0x000fe2000c101b08 */
[----:B------:R-:W-:Y:S05]  /*1260*/  EXIT ;  /* 0x000000000000794d */ /* 0x000fea0003800000 */
        .weak           $__internal_2_$__cuda_sm20_div_rn_f64_full
        .type           $__internal_2_$__cuda_sm20_div_rn_f64_full,@function
        .size           $__internal_2_$__cuda_sm20_div_rn_f64_full,(.L_x_180 - $__internal_2_$__cuda_sm20_div_rn_f64_full)
$__internal_2_$__cuda_sm20_div_rn_f64_full:
[C---:B------:R-:W-:Y:S01]  /*1270*/  FSETP.GEU.AND P0, PT, |R9|.reuse, 1.469367938527859385e-39, PT ;  /* 0x001000000900780b */ /* 0x040fe20003f0e200 */
[--C-:B------:R-:W-:Y:S01]  /*1280*/  IMAD.MOV.U32 R6, RZ, RZ, R8.reuse ;  /* 0x000000ffff067224 */ /* 0x100fe200078e0008 */
[----:B------:R-:W-:Y:S01]  /*1290*/  LOP3.LUT R2, R9, 0x800fffff, RZ, 0xc0, !PT ;  /* 0x800fffff09027812 */ /* 0x000fe200078ec0ff */
[----:B------:R-:W-:Y:S01]  /*12a0*/  IMAD.MOV.U32 R7, RZ, RZ, R9 ;  /* 0x000000ffff077224 */ /* 0x000fe200078e0009 */
[----:B------:R-:W-:Y:S01]  /*12b0*/  BSSY.RECONVERGENT B1, `(.L_x_113) ;  /* 0x0000058000017945 */ /* 0x000fe20003800200 */
[----:B------:R-:W-:Y:S01]  /*12c0*/  IMAD.MOV.U32 R5, RZ, RZ, R15 ;  /* 0x000000ffff057224 */ /* 0x000fe200078e000f */
[----:B------:R-:W-:Y:S01]  /*12d0*/  LOP3.LUT R3, R2, 0x3ff00000, RZ, 0xfc, !PT ;  /* 0x3ff0000002037812 */ /* 0x000fe200078efcff */
[----:B------:R-:W-:Y:S02]  /*12e0*/  IMAD.MOV.U32 R2, RZ, RZ, R8 ;  /* 0x000000ffff027224 */ /* 0x000fe400078e0008 */
[----:B------:R-:W-:Y:S01]  /*12f0*/  IMAD.MOV.U32 R16, RZ, RZ, 0x1 ;  /* 0x00000001ff107424 */ /* 0x000fe200078e00ff */
[C---:B------:R-:W-:Y:S01]  /*1300*/  FSETP.GEU.AND P2, PT, |R5|.reuse, 1.469367938527859385e-39, PT ;  /* 0x001000000500780b */ /* 0x040fe20003f4e200 */
[----:B------:R-:W-:Y:S01]  /*1310*/  IMAD.MOV.U32 R4, RZ, RZ, R14 ;  /* 0x000000ffff047224 */ /* 0x000fe200078e000e */
[----:B------:R-:W-:Y:S01]  /*1320*/  LOP3.LUT R11, R5, 0x7ff00000, RZ, 0xc0, !PT ;  /* 0x7ff00000050b7812 */ /* 0x000fe200078ec0ff */
[----:B------:R-:W-:Y:S01]  /*1330*/  @!P0 DMUL R2, R6, 8.98846567431157953865e+307 ;  /* 0x7fe0000006028828 */ /* 0x000fe20000000000 */
[----:B------:R-:W-:-:S04]  /*1340*/  LOP3.LUT R14, R9, 0x7ff00000, RZ, 0xc0, !PT ;  /* 0x7ff00000090e7812 */ /* 0x000fc800078ec0ff */
[----:B------:R-:W-:Y:S01]  /*1350*/  ISETP.GE.U32.AND P1, PT, R11, R14, PT ;  /* 0x0000000e0b00720c */ /* 0x000fe20003f26070 */
[----:B------:R-:W0:Y:S04]  /*1360*/  MUFU.RCP64H R17, R3 ;  /* 0x0000000300117308 */ /* 0x000e280000001800 */
[----:B------:R-:W-:-:S04]  /*1370*/  @!P2 LOP3.LUT R8, R7, 0x7ff00000, RZ, 0xc0, !PT ;  /* 0x7ff000000708a812 */ /* 0x000fc800078ec0ff */
[----:B------:R-:W-:Y:S01]  /*1380*/  @!P2 ISETP.GE.U32.AND P3, PT, R11, R8, PT ;  /* 0x000000080b00a20c */ /* 0x000fe20003f66070 */
[----:B------:R-:W-:Y:S01]  /*1390*/  IMAD.MOV.U32 R8, RZ, RZ, R4 ;  /* 0x000000ffff087224 */ /* 0x000fe200078e0004 */
[----:B0-----:R-:W-:-:S08]  /*13a0*/  DFMA R12, R16, -R2, 1 ;  /* 0x3ff00000100c742b */ /* 0x001fd00000000802 */
[----:B------:R-:W-:Y:S01]  /*13b0*/  DFMA R18, R12, R12, R12 ;  /* 0x0000000c0c12722b */ /* 0x000fe2000000000c */
[----:B------:R-:W-:-:S05]  /*13c0*/  IMAD.MOV.U32 R12, RZ, RZ, 0x1ca00000 ;  /* 0x1ca00000ff0c7424 */ /* 0x000fca00078e00ff */
[C---:B------:R-:W-:Y:S02]  /*13d0*/  @!P2 SEL R13, R12.reuse, 0x63400000, !P3 ;  /* 0x634000000c0da807 */ /* 0x040fe40005800000 */
[----:B------:R-:W-:Y:S01]  /*13e0*/  DFMA R16, R16, R18, R16 ;  /* 0x000000121010722b */ /* 0x000fe20000000010 */
[----:B------:R-:W-:Y:S01]  /*13f0*/  SEL R9, R12, 0x63400000, !P1 ;  /* 0x634000000c097807 */ /* 0x000fe20004800000 */
[----:B------:R-:W-:Y:S01]  /*1400*/  @!P2 IMAD.MOV.U32 R18, RZ, RZ, RZ ;  /* 0x000000ffff12a224 */ /* 0x000fe200078e00ff */
[--C-:B------:R-:W-:Y:S02]  /*1410*/  @!P2 LOP3.LUT R13, R13, 0x80000000, R5.reuse, 0xf8, !PT ;  /* 0x800000000d0da812 */ /* 0x100fe400078ef805 */
[----:B------:R-:W-:Y:S02]  /*1420*/  LOP3.LUT R9, R9, 0x800fffff, R5, 0xf8, !PT ;  /* 0x800fffff09097812 */ /* 0x000fe400078ef805 */
[----:B------:R-:W-:Y:S01]  /*1430*/  @!P2 LOP3.LUT R19, R13, 0x100000, RZ, 0xfc, !PT ;  /* 0x001000000d13a812 */ /* 0x000fe200078efcff */
[----:B------:R-:W-:-:S05]  /*1440*/  DFMA R20, R16, -R2, 1 ;  /* 0x3ff000001014742b */ /* 0x000fca0000000802 */
[----:B------:R-:W-:-:S03]  /*1450*/  @!P2 DFMA R8, R8, 2, -R18 ;  /* 0x400000000808a82b */ /* 0x000fc60000000812 */
[----:B------:R-:W-:Y:S01]  /*1460*/  DFMA R16, R16, R20, R16 ;  /* 0x000000141010722b */ /* 0x000fe20000000010 */
[----:B------:R-:W-:Y:S02]  /*1470*/  IMAD.MOV.U32 R21, RZ, RZ, R11 ;  /* 0x000000ffff157224 */ /* 0x000fe400078e000b */
[----:B------:R-:W-:Y:S01]  /*1480*/  IMAD.MOV.U32 R20, RZ, RZ, R14 ;  /* 0x000000ffff147224 */ /* 0x000fe200078e000e */
[----:B------:R-:W-:-:S03]  /*1490*/  @!P0 LOP3.LUT R20, R3, 0x7ff00000, RZ, 0xc0, !PT ;  /* 0x7ff0000003148812 */ /* 0x000fc600078ec0ff */
        /* <DEDUP_REMOVED lines=36> */
.L_x_114:
        /* <DEDUP_REMOVED lines=16> */
.L_x_117:
[----:B------:R-:W-:Y:S01]  /*17e0*/  LOP3.LUT R13, R7, 0x80000, RZ, 0xfc, !PT ;  /* 0x00080000070d7812 */ /* 0x000fe200078efcff */
[----:B------:R-:W-:Y:S01]  /*17f0*/  IMAD.MOV.U32 R12, RZ, RZ, R6 ;  /* 0x000000ffff0c7224 */ /* 0x000fe200078e0006 */
[----:B------:R-:W-:Y:S06]  /*1800*/  BRA `(.L_x_115) ;  /* 0x0000000000087947 */ /* 0x000fec0003800000 */
.L_x_116:
[----:B------:R-:W-:Y:S01]  /*1810*/  LOP3.LUT R13, R5, 0x80000, RZ, 0xfc, !PT ;  /* 0x00080000050d7812 */ /* 0x000fe200078efcff */
[----:B------:R-:W-:-:S07]  /*1820*/  IMAD.MOV.U32 R12, RZ, RZ, R4 ;  /* 0x000000ffff0c7224 */ /* 0x000fce00078e0004 */
.L_x_115:
[----:B------:R-:W-:Y:S05]  /*1830*/  BSYNC.RECONVERGENT B1 ;  /* 0x0000000000017941 */ /* 0x000fea0003800200 */
.L_x_113:
[----:B------:R-:W-:Y:S02]  /*1840*/  IMAD.MOV.U32 R11, RZ, RZ, 0x0 ;  /* 0x00000000ff0b7424 */ /* 0x000fe400078e00ff */
[----:B------:R-:W-:Y:S02]  /*1850*/  IMAD.MOV.U32 R2, RZ, RZ, R12 ;  /* 0x000000ffff027224 */ /* 0x000fe400078e000c */
[----:B------:R-:W-:Y:S01]  /*1860*/  IMAD.MOV.U32 R3, RZ, RZ, R13 ;  /* 0x000000ffff037224 */ /* 0x000fe200078e000d */
[----:B------:R-:W-:Y:S06]  /*1870*/  RET.REL.NODEC R10 `(softmaxDer) ;  /* 0xffffffe40ae07950 */ /* 0x000fec0003c3ffff */
.L_x_118:
        /* <DEDUP_REMOVED lines=16> */
.L_x_180:


//--------------------- .text.softmax             --------------------------
	.section	.text.softmax,"ax",@progbits
	.align	128
        .global         softmax
        .type           softmax,@function
        .size           softmax,(.L_x_181 - softmax)
        .other          softmax,@"STO_CUDA_ENTRY STV_DEFAULT"
softmax:
.text.softmax:
        /* <DEDUP_REMOVED lines=31> */
.L_x_125:
        /* <DEDUP_REMOVED lines=80> */
.L_x_122:
[----:B------:R-:W-:Y:S05]  /*06f0*/  BSYNC.RECONVERGENT B0 ;  /* 0x0000000000007941 */ /* 0x000fea0003800200 */
.L_x_121:
        /* <DEDUP_REMOVED lines=17> */
.L_x_124:
[----:B------:R-:W-:Y:S05]  /*0810*/  BSYNC.RECONVERGENT B0 ;  /* 0x0000000000007941 */ /* 0x000fea0003800200 */
.L_x_123:
[----:B------:R-:W-:Y:S01]  /*0820*/  IADD3 R6, P0, PT, R6, 0x10, RZ ;  /* 0x0000001006067810 */ /* 0x000fe20007f1e0ff */
[----:B------:R-:W-:-:S04]  /*0830*/  DADD R4, R4, R12 ;  /* 0x0000000004047229 */ /* 0x000fc8000000000c */
[----:B------:R-:W-:Y:S01]  /*0840*/  IMAD.X R7, RZ, RZ, R7, P0 ;  /* 0x000000ffff077224 */ /* 0x000fe200000e0607 */
[----:B------:R-:W-:Y:S07]  /*0850*/  BRA.U UP0, `(.L_x_125) ;  /* 0xfffffff900647547 */ /* 0x000fee000b83ffff */
.L_x_120:
        /* <DEDUP_REMOVED lines=69> */
.L_x_127:
[----:B------:R-:W-:Y:S05]  /*0cb0*/  BSYNC.RECONVERGENT B0 ;  /* 0x0000000000007941 */ /* 0x000fea0003800200 */
.L_x_126:
[----:B------:R-:W-:-:S11]  /*0cc0*/  DADD R4, R4, R8 ;  /* 0x0000000004047229 */ /* 0x000fd60000000008 */
.L_x_119:
[----:B------:R-:W1:Y:S01]  /*0cd0*/  LDC.64 R10, c[0x0][0x390] ;  /* 0x0000e400ff0a7b82 */ /* 0x000e620000000a00 */
[----:B------:R-:W2:Y:S01]  /*0ce0*/  LDCU.64 UR4, c[0x0][0x388] ;  /* 0x00007100ff0477ac */ /* 0x000ea20008000a00 */
[----:B-1----:R-:W-:-:S05]  /*0cf0*/  IMAD.WIDE R10, R0, 0x8, R10 ;  /* 0x00000008000a7825 */ /* 0x002fca00078e020a */
        /* <DEDUP_REMOVED lines=20> */
[----:B------:R-:W-:Y:S01]  /*0e40*/  UMOV UR5, 0x3ec71dee ;  /* 0x3ec71dee00057882 */ /* 0x000fe20000000000 */
[----:B------:R-:W0:Y:S01]  /*0e50*/  MUFU.RCP64H R13, R5 ;  /* 0x00000005000d7308 */ /* 0x000e220000001800 */
[----:B------:R-:W-:-:S04]  /*0e60*/  IMAD.MOV.U32 R12, RZ, RZ, 0x1 ;  /* 0x00000001ff0c7424 */ /* 0x000fc800078e00ff */
[----:B------:R-:W-:Y:S01]  /*0e70*/  DFMA R10, R8, R10, UR4 ;  /* 0x00000004080a7e2b */ /* 0x000fe2000800000a */
[----:B------:R-:W-:Y:S01]  /*0e80*/  UMOV UR4, 0x7c89eb71 ;  /* 0x7c89eb7100047882 */ /* 0x000fe20000000000 */
[----:B------:R-:W-:-:S06]  /*0e90*/  UMOV UR5, 0x3efa0199 ;  /* 0x3efa019900057882 */ /* 0x000fcc0000000000 */
[----:B------:R-:W-:Y:S01]  /*0ea0*/  DFMA R10, R8, R10, UR4 ;  /* 0x00000004080a7e2b */ /* 0x000fe2000800000a */
[----:B------:R-:W-:Y:S01]  /*0eb0*/  UMOV UR4, 0x14761f65 ;  /* 0x14761f6500047882 */ /* 0x000fe20000000000 */
[----:B------:R-:W-:Y:S01]  /*0ec0*/  UMOV UR5, 0x3f2a01a0 ;  /* 0x3f2a01a000057882 */ /* 0x000fe20000000000 */
[----:B0-----:R-:W-:-:S05]  /*0ed0*/  DFMA R14, R12, -R4, 1 ;  /* 0x3ff000000c0e742b */ /* 0x001fca0000000804 */
[----:B------:R-:W-:Y:S01]  /*0ee0*/  DFMA R10, R8, R10, UR4 ;  /* 0x00000004080a7e2b */ /* 0x000fe2000800000a */
[----:B------:R-:W-:Y:S01]  /*0ef0*/  UMOV UR4, 0x1852b7af ;  /* 0x1852b7af00047882 */ /* 0x000fe20000000000 */
[----:B------:R-:W-:Y:S01]  /*0f00*/  UMOV UR5, 0x3f56c16c ;  /* 0x3f56c16c00057882 */ /* 0x000fe20000000000 */
[----:B------:R-:W-:-:S05]  /*0f10*/  DFMA R14, R14, R14, R14 ;  /* 0x0000000e0e0e722b */ /* 0x000fca000000000e */
[----:B------:R-:W-:Y:S01]  /*0f20*/  DFMA R10, R8, R10, UR4 ;  /* 0x00000004080a7e2b */ /* 0x000fe2000800000a */
[----:B------:R-:W-:Y:S01]  /*0f30*/  UMOV UR4, 0x11122322 ;  /* 0x1112232200047882 */ /* 0x000fe20000000000 */
[----:B------:R-:W-:Y:S01]  /*0f40*/  UMOV UR5, 0x3f811111 ;  /* 0x3f81111100057882 */ /* 0x000fe20000000000 */
[----:B------:R-:W-:-:S05]  /*0f50*/  DFMA R14, R12, R14, R12 ;  /* 0x0000000e0c0e722b */ /* 0x000fca000000000c */
        /* <DEDUP_REMOVED lines=11> */
[----:B------:R-:W-:Y:S02]  /*1010*/  DFMA R12, R8, R10, 1 ;  /* 0x3ff00000080c742b */ /* 0x000fe4000000000a */
[----:B------:R-:W-:-:S08]  /*1020*/  DFMA R8, R14, -R4, 1 ;  /* 0x3ff000000e08742b */ /* 0x000fd00000000804 */
[----:B------:R-:W-:Y:S01]  /*1030*/  DFMA R8, R14, R8, R14 ;  /* 0x000000080e08722b */ /* 0x000fe2000000000e */
        /* <DEDUP_REMOVED lines=15> */
.L_x_129:
[----:B------:R-:W-:Y:S05]  /*1130*/  BSYNC.RECONVERGENT B0 ;  /* 0x0000000000007941 */ /* 0x000fea0003800200 */
.L_x_128:
[----:B------:R-:W-:Y:S01]  /*1140*/  IMAD.MOV.U32 R6, RZ, RZ, R10 ;  /* 0x000000ffff067224 */ /* 0x000fe200078e000a */
[----:B------:R-:W-:Y:S01]  /*1150*/  FSETP.GEU.AND P1, PT, |R11|, 6.5827683646048100446e-37, PT ;  /* 0x036000000b00780b */ /* 0x000fe20003f2e200 */
[----:B------:R-:W-:Y:S01]  /*1160*/  IMAD.MOV.U32 R7, RZ, RZ, R11 ;  /* 0x000000ffff077224 */ /* 0x000fe200078e000b */
[----:B------:R-:W-:Y:S05]  /*1170*/  BSSY.RECONVERGENT B0, `(.L_x_130) ;  /* 0x000000b000007945 */ /* 0x000fea0003800200 */
[----:B------:R-:W-:-:S08]  /*1180*/  DMUL R2, R8, R6 ;  /* 0x0000000608027228 */ /* 0x000fd00000000000 */
[----:B------:R-:W-:-:S08]  /*1190*/  DFMA R6, R2, -R4, R6 ;  /* 0x800000040206722b */ /* 0x000fd00000000006 */
[----:B------:R-:W-:-:S10]  /*11a0*/  DFMA R2, R8, R6, R2 ;  /* 0x000000060802722b */ /* 0x000fd40000000002 */
[----:B------:R-:W-:-:S05]  /*11b0*/  FFMA R6, RZ, R5, R3 ;  /* 0x00000005ff067223 */ /* 0x000fca0000000003 */
[----:B------:R-:W-:-:S13]  /*11c0*/  FSETP.GT.AND P0, PT, |R6|, 1.469367938527859385e-39, PT ;  /* 0x001000000600780b */ /* 0x000fda0003f04200 */
[----:B------:R-:W-:Y:S05]  /*11d0*/  @P0 BRA P1, `(.L_x_131) ;  /* 0x0000000000100947 */ /* 0x000fea0000800000 */
[----:B------:R-:W-:Y:S01]  /*11e0*/  IMAD.MOV.U32 R6, RZ, RZ, R10 ;  /* 0x000000ffff067224 */ /* 0x000fe200078e000a */
[----:B------:R-:W-:Y:S01]  /*11f0*/  MOV R10, 0x1220 ;  /* 0x00001220000a7802 */ /* 0x000fe20000000f00 */
[----:B------:R-:W-:-:S07]  /*1200*/  IMAD.MOV.U32 R7, RZ, RZ, R11 ;  /* 0x000000ffff077224 */ /* 0x000fce00078e000b */
[----:B------:R-:W-:Y:S05]  /*1210*/  CALL.REL.NOINC `($__internal_3_$__cuda_sm20_div_rn_f64_full) ;  /* 0x0000000000147944 */ /* 0x000fea0003c00000 */
.L_x_131:
[----:B------:R-:W-:Y:S05]  /*1220*/  BSYNC.RECONVERGENT B0 ;  /* 0x0000000000007941 */ /* 0x000fea0003800200 */
.L_x_130:
[----:B------:R-:W0:Y:S02]  /*1230*/  LDC.64 R4, c[0x0][0x398] ;  /* 0x0000e600ff047b82 */ /* 0x000e240000000a00 */
[----:B0-----:R-:W-:-:S05]  /*1240*/  IMAD.WIDE R4, R0, 0x8, R4 ;  /* 0x0000000800047825 */ /* 0x001fca00078e0204 */
[----:B------:R-:W-:Y:S01]  /*1250*/  STG.E.64 desc[UR8][R4.64], R2 ;  /* 0x0000000204007986 */ /* 0x000fe2000c101b08 */
[----:B------:R-:W-:Y:S05]  /*1260*/  EXIT ;  /* 0x000000000000794d */ /* 0x000fea0003800000 */
        .weak           $__internal_3_$__cuda_sm20_div_rn_f64_full
        .type           $__internal_3_$__cuda_sm20_div_rn_f64_full,@function
        .size           $__internal_3_$__cuda_sm20_div_rn_f64_full,(.L_x_181 - $__internal_3_$__cuda_sm20_div_rn_f64_full)
$__internal_3_$__cuda_sm20_div_rn_f64_full:
[C---:B------:R-:W-:Y:S01]  /*1270*/  FSETP.GEU.AND P0, PT, |R5|.reuse, 1.469367938527859385e-39, PT ;  /* 0x001000000500780b */ /* 0x040fe20003f0e200 */
[----:B------:R-:W-:Y:S01]  /*1280*/  IMAD.MOV.U32 R16, RZ, RZ, 0x1 ;  /* 0x00000001ff107424 */ /* 0x000fe200078e00ff */
[----:B------:R-:W-:Y:S01]  /*1290*/  LOP3.LUT R2, R5, 0x800fffff, RZ, 0xc0, !PT ;  /* 0x800fffff05027812 */ /* 0x000fe200078ec0ff */
[----:B------:R-:W-:Y:S01]  /*12a0*/  BSSY.RECONVERGENT B1, `(.L_x_132) ;  /* 0x0000055000017945 */ /* 0x000fe20003800200 */
[C---:B------:R-:W-:Y:S02]  /*12b0*/  FSETP.GEU.AND P2, PT, |R7|.reuse, 1.469367938527859385e-39, PT ;  /* 0x001000000700780b */ /* 0x040fe40003f4e200 */
[----:B------:R-:W-:Y:S01]  /*12c0*/  LOP3.LUT R3, R2, 0x3ff00000, RZ, 0xfc, !PT ;  /* 0x3ff0000002037812 */ /* 0x000fe200078efcff */
[----:B------:R-:W-:Y:S01]  /*12d0*/  IMAD.MOV.U32 R2, RZ, RZ, R4 ;  /* 0x000000ffff027224 */ /* 0x000fe200078e0004 */
[----:B------:R-:W-:Y:S02]  /*12e0*/  LOP3.LUT R11, R7, 0x7ff00000, RZ, 0xc0, !PT ;  /* 0x7ff00000070b7812 */ /* 0x000fe400078ec0ff */
[----:B------:R-:W-:-:S03]  /*12f0*/  LOP3.LUT R14, R5, 0x7ff00000, RZ, 0xc0, !PT ;  /* 0x7ff00000050e7812 */ /* 0x000fc600078ec0ff */
[----:B------:R-:W-:Y:S01]  /*1300*/  @!P0 DMUL R2, R4, 8.98846567431157953865e+307 ;  /* 0x7fe0000004028828 */ /* 0x000fe20000000000 */
[----:B------:R-:W-:-:S03]  /*1310*/  ISETP.GE.U32.AND P1, PT, R11, R14, PT ;  /* 0x0000000e0b00720c */ /* 0x000fc60003f26070 */
[----:B------:R-:W-:Y:S01]  /*1320*/  @!P2 LOP3.LUT R12, R5, 0x7ff00000, RZ, 0xc0, !PT ;  /* 0x7ff00000050ca812 */ /* 0x000fe200078ec0ff */
[----:B------:R-:W-:Y:S01]  /*1330*/  @!P2 IMAD.MOV.U32 R18, RZ, RZ, RZ ;  /* 0x000000ffff12a224 */ /* 0x000fe200078e00ff */
[----:B------:R-:W0:Y:S02]  /*1340*/  MUFU.RCP64H R17, R3 ;  /* 0x0000000300117308 */ /* 0x000e240000001800 */
[----:B------:R-:W-:Y:S01]  /*1350*/  @!P2 ISETP.GE.U32.AND P3, PT, R11, R12, PT ;  /* 0x0000000c0b00a20c */ /* 0x000fe20003f66070 */
[----:B------:R-:W-:-:S05]  /*1360*/  IMAD.MOV.U32 R12, RZ, RZ, 0x1ca00000 ;  /* 0x1ca00000ff0c7424 */ /* 0x000fca00078e00ff */
[----:B------:R-:W-:-:S04]  /*1370*/  @!P2 SEL R13, R12, 0x63400000, !P3 ;  /* 0x634000000c0da807 */ /* 0x000fc80005800000 */
[----:B------:R-:W-:-:S04]  /*1380*/  @!P2 LOP3.LUT R13, R13, 0x80000000, R7, 0xf8, !PT ;  /* 0x800000000d0da812 */ /* 0x000fc800078ef807 */
[----:B------:R-:W-:Y:S01]  /*1390*/  @!P2 LOP3.LUT R19, R13, 0x100000, RZ, 0xfc, !PT ;  /* 0x001000000d13a812 */ /* 0x000fe200078efcff */
[----:B0-----:R-:W-:-:S08]  /*13a0*/  DFMA R8, R16, -R2, 1 ;  /* 0x3ff000001008742b */ /* 0x001fd00000000802 */
        /* <DEDUP_REMOVED lines=47> */
.L_x_133:
        /* <DEDUP_REMOVED lines=16> */
.L_x_136:
[----:B------:R-:W-:Y:S01]  /*17a0*/  LOP3.LUT R13, R5, 0x80000, RZ, 0xfc, !PT ;  /* 0x00080000050d7812 */ /* 0x000fe200078efcff */
[----:B------:R-:W-:Y:S01]  /*17b0*/  IMAD.MOV.U32 R12, RZ, RZ, R4 ;  /* 0x000000ffff0c7224 */ /* 0x000fe200078e0004 */
[----:B------:R-:W-:Y:S06]  /*17c0*/  BRA `(.L_x_134) ;  /* 0x0000000000087947 */ /* 0x000fec0003800000 */
.L_x_135:
[----:B------:R-:W-:Y:S01]  /*17d0*/  LOP3.LUT R13, R7, 0x80000, RZ, 0xfc, !PT ;  /* 0x00080000070d7812 */ /* 0x000fe200078efcff */
[----:B------:R-:W-:-:S07]  /*17e0*/  IMAD.MOV.U32 R12, RZ, RZ, R6 ;  /* 0x000000ffff0c7224 */ /* 0x000fce00078e0006 */
.L_x_134:
[----:B------:R-:W-:Y:S05]  /*17f0*/  BSYNC.RECONVERGENT B1 ;  /* 0x0000000000017941 */ /* 0x000fea0003800200 */
.L_x_132:
[----:B------:R-:W-:Y:S02]  /*1800*/  IMAD.MOV.U32 R11, RZ, RZ, 0x0 ;  /* 0x00000000ff0b7424 */ /* 0x000fe400078e00ff */
[----:B------:R-:W-:Y:S02]  /*1810*/  IMAD.MOV.U32 R2, RZ, RZ, R12 ;  /* 0x000000ffff027224 */ /* 0x000fe400078e000c */
[----:B------:R-:W-:Y:S01]  /*1820*/  IMAD.MOV.U32 R3, RZ, RZ, R13 ;  /* 0x000000ffff037224 */ /* 0x000fe200078e000d */
[----:B------:R-:W-:Y:S06]  /*1830*/  RET.REL.NODEC R10 `(softmax) ;  /* 0xffffffe40af07950 */ /* 0x000fec0003c3ffff */
.L_x_137:
        /* <DEDUP_REMOVED lines=12> */
.L_x_181:


//--------------------- .text.tangentDer          --------------------------
	.section	.text.tangentDer,"ax",@progbits
	.align	128
        .global         tangentDer
        .type           tangentDer,@function
        .size           tangentDer,(.L_x_182 - tangentDer)
        .other          tangentDer,@"STO_CUDA_ENTRY STV_DEFAULT"
tangentDer:
.text.tangentDer:
        /* <DEDUP_REMOVED lines=13> */
[----:B------:R-:W0:Y:S01]  /*00d0*/  LDC.64 R10, c[0x0][0x390] ;  /* 0x0000e400ff0a7b82 */ /* 0x000e220000000a00 */
[----:B------:R-:W1:Y:S01]  /*00e0*/  LDCU.64 UR4, c[0x0][0x358] ;  /* 0x00006b00ff0477ac */ /* 0x000e620008000a00 */
[----:B------:R-:W-:-:S06]  /*00f0*/  IMAD R0, R3, UR6, R0 ;  /* 0x0000000603007c24 */ /* 0x000fcc000f8e0200 */
[----:B------:R-:W2:Y:S01]  /*0100*/  LDC.64 R2, c[0x0][0x388] ;  /* 0x0000e200ff027b82 */ /* 0x000ea20000000a00 */
[----:B0-----:R-:W-:-:S05]  /*0110*/  IMAD.WIDE R10, R0, 0x8, R10 ;  /* 0x00000008000a7825 */ /* 0x001fca00078e020a */
[----:B-1----:R-:W2:Y:S01]  /*0120*/  LDG.E.64 R4, desc[UR4][R10.64] ;  /* 0x000000040a047981 */ /* 0x002ea2000c1e1b00 */
[----:B------:R-:W-:Y:S01]  /*0130*/  IMAD.MOV.U32 R6, RZ, RZ, 0x652b82fe ;  /* 0x652b82feff067424 */ /* 0x000fe200078e00ff */
[----:B------:R-:W-:Y:S01]  /*0140*/  UMOV UR6, 0xfefa39ef ;  /* 0xfefa39ef00067882 */ /* 0x000fe20000000000 */
[----:B------:R-:W-:Y:S01]  /*0150*/  IMAD.MOV.U32 R7, RZ, RZ, 0x3ff71547 ;  /* 0x3ff71547ff077424 */ /* 0x000fe200078e00ff */
[----:B------:R-:W-:Y:S01]  /*0160*/  UMOV UR7, 0x3fe62e42 ;  /* 0x3fe62e4200077882 */ /* 0x000fe20000000000 */
[----:B------:R-:W-:Y:S01]  /*0170*/  BSSY.RECONVERGENT B0, `(.L_x_138) ;  /* 0x0000037000007945 */ /* 0x000fe20003800200 */
[----:B--2---:R-:W-:-:S08]  /*0180*/  DMUL R4, R4, -R2 ;  /* 0x8000000204047228 */ /* 0x004fd00000000000 */
        /* <DEDUP_REMOVED lines=53> */
.L_x_139:
[----:B------:R-:W-:Y:S05]  /*04e0*/  BSYNC.RECONVERGENT B0 ;  /* 0x0000000000007941 */ /* 0x000fea0003800200 */
.L_x_138:
[----:B------:R-:W-:Y:S01]  /*04f0*/  DADD R4, R8, 1 ;  /* 0x3ff0000008047429 */ /* 0x000fe20000000000 */
[----:B------:R-:W-:Y:S01]  /*0500*/  IMAD.MOV.U32 R6, RZ, RZ, 0x1 ;  /* 0x00000001ff067424 */ /* 0x000fe200078e00ff */
[----:B------:R-:W-:Y:S06]  /*0510*/  BSSY.RECONVERGENT B0, `(.L_x_140) ;  /* 0x0000013000007945 */ /* 0x000fec0003800200 */
[----:B------:R-:W-:-:S06]  /*0520*/  DMUL R4, R4, R4 ;  /* 0x0000000404047228 */ /* 0x000fcc0000000000 */
[----:B------:R-:W0:Y:S02]  /*0530*/  MUFU.RCP64H R7, R5 ;  /* 0x0000000500077308 */ /* 0x000e240000001800 */
[----:B0-----:R-:W-:-:S08]  /*0540*/  DFMA R10, -R4, R6, 1 ;  /* 0x3ff00000040a742b */ /* 0x001fd00000000106 */
[----:B------:R-:W-:-:S08]  /*0550*/  DFMA R10, R10, R10, R10 ;  /* 0x0000000a0a0a722b */ /* 0x000fd0000000000a */
[----:B------:R-:W-:Y:S02]  /*0560*/  DFMA R10, R6, R10, R6 ;  /* 0x0000000a060a722b */ /* 0x000fe40000000006 */
[----:B------:R-:W-:-:S06]  /*0570*/  DADD R6, R2, R2 ;  /* 0x0000000002067229 */ /* 0x000fcc0000000002 */
[----:B------:R-:W-:Y:S02]  /*0580*/  DFMA R2, -R4, R10, 1 ;  /* 0x3ff000000402742b */ /* 0x000fe4000000010a */
[----:B------:R-:W-:-:S06]  /*0590*/  DMUL R6, R6, R8 ;  /* 0x0000000806067228 */ /* 0x000fcc0000000000 */
[----:B------:R-:W-:-:S04]  /*05a0*/  DFMA R2, R10, R2, R10 ;  /* 0x000000020a02722b */ /* 0x000fc8000000000a */
[----:B------:R-:W-:-:S04]  /*05b0*/  FSETP.GEU.AND P1, PT, |R7|, 6.5827683646048100446e-37, PT ;  /* 0x036000000700780b */ /* 0x000fc80003f2e200 */
[----:B------:R-:W-:-:S08]  /*05c0*/  DMUL R8, R6, R2 ;  /* 0x0000000206087228 */ /* 0x000fd00000000000 */
[----:B------:R-:W-:-:S08]  /*05d0*/  DFMA R10, -R4, R8, R6 ;  /* 0x00000008040a722b */ /* 0x000fd00000000106 */
[----:B------:R-:W-:-:S10]  /*05e0*/  DFMA R2, R2, R10, R8 ;  /* 0x0000000a0202722b */ /* 0x000fd40000000008 */
[----:B------:R-:W-:-:S05]  /*05f0*/  FFMA R8, RZ, R5, R3 ;  /* 0x00000005ff087223 */ /* 0x000fca0000000003 */
[----:B------:R-:W-:-:S13]  /*0600*/  FSETP.GT.AND P0, PT, |R8|, 1.469367938527859385e-39, PT ;  /* 0x001000000800780b */ /* 0x000fda0003f04200 */
[----:B------:R-:W-:Y:S05]  /*0610*/  @P0 BRA P1, `(.L_x_141) ;  /* 0x0000000000080947 */ /* 0x000fea0000800000 */
[----:B------:R-:W-:-:S07]  /*0620*/  MOV R10, 0x640 ;  /* 0x00000640000a7802 */ /* 0x000fce0000000f00 */
[----:B------:R-:W-:Y:S05]  /*0630*/  CALL.REL.NOINC `($__internal_4_$__cuda_sm20_div_rn_f64_full) ;  /* 0x0000000000147944 */ /* 0x000fea0003c00000 */
.L_x_141:
[----:B------:R-:W-:Y:S05]  /*0640*/  BSYNC.RECONVERGENT B0 ;  /* 0x0000000000007941 */ /* 0x000fea0003800200 */
.L_x_140:
[----:B------:R-:W0:Y:S02]  /*0650*/  LDC.64 R4, c[0x0][0x398] ;  /* 0x0000e600ff047b82 */ /* 0x000e240000000a00 */
[----:B0-----:R-:W-:-:S05]  /*0660*/  IMAD.WIDE R4, R0, 0x8, R4 ;  /* 0x0000000800047825 */ /* 0x001fca00078e0204 */
[----:B------:R-:W-:Y:S01]  /*0670*/  STG.E.64 desc[UR4][R4.64], R2 ;  /* 0x0000000204007986 */ /* 0x000fe2000c101b04 */
[----:B------:R-:W-:Y:S05]  /*0680*/  EXIT ;  /* 0x000000000000794d */ /* 0x000fea0003800000 */
        .weak           $__internal_4_$__cuda_sm20_div_rn_f64_full
        .type           $__internal_4_$__cuda_sm20_div_rn_f64_full,@function
        .size           $__internal_4_$__cuda_sm20_div_rn_f64_full,(.L_x_182 - $__internal_4_$__cuda_sm20_div_rn_f64_full)
$__internal_4_$__cuda_sm20_div_rn_f64_full:
        /* <DEDUP_REMOVED lines=67> */
.L_x_143:
        /* <DEDUP_REMOVED lines=16> */
.L_x_146:
[----:B------:R-:W-:Y:S01]  /*0bc0*/  LOP3.LUT R13, R5, 0x80000, RZ, 0xfc, !PT ;  /* 0x00080000050d7812 */ /* 0x000fe200078efcff */
[----:B------:R-:W-:Y:S01]  /*0bd0*/  IMAD.MOV.U32 R12, RZ, RZ, R4 ;  /* 0x000000ffff0c7224 */ /* 0x000fe200078e0004 */
[----:B------:R-:W-:Y:S06]  /*0be0*/  BRA `(.L_x_144) ;  /* 0x0000000000087947 */ /* 0x000fec0003800000 */
.L_x_145:
[----:B------:R-:W-:Y:S01]  /*0bf0*/  LOP3.LUT R13, R7, 0x80000, RZ, 0xfc, !PT ;  /* 0x00080000070d7812 */ /* 0x000fe200078efcff */
[----:B------:R-:W-:-:S07]  /*0c00*/  IMAD.MOV.U32 R12, RZ, RZ, R6 ;  /* 0x000000ffff0c7224 */ /* 0x000fce00078e0006 */
.L_x_144:
[----:B------:R-:W-:Y:S05]  /*0c10*/  BSYNC.RECONVERGENT B1 ;  /* 0x0000000000017941 */ /* 0x000fea0003800200 */
.L_x_142:
[----:B------:R-:W-:Y:S02]  /*0c20*/  IMAD.MOV.U32 R11, RZ, RZ, 0x0 ;  /* 0x00000000ff0b7424 */ /* 0x000fe400078e00ff */
[----:B------:R-:W-:Y:S02]  /*0c30*/  IMAD.MOV.U32 R2, RZ, RZ, R12 ;  /* 0x000000ffff027224 */ /* 0x000fe400078e000c */
[----:B------:R-:W-:Y:S01]  /*0c40*/  IMAD.MOV.U32 R3, RZ, RZ, R13 ;  /* 0x000000ffff037224 */ /* 0x000fe200078e000d */
[----:B------:R-:W-:Y:S06]  /*0c50*/  RET.REL.NODEC R10 `(tangentDer) ;  /* 0xfffffff00ae87950 */ /* 0x000fec0003c3ffff */
.L_x_147:
        /* <DEDUP_REMOVED lines=10> */
.L_x_182:


//--------------------- .text.tangent             --------------------------
	.section	.text.tangent,"ax",@progbits
	.align	128
        .global         tangent
        .type           tangent,@function
        .size           tangent,(.L_x_183 - tangent)
        .other          tangent,@"STO_CUDA_ENTRY STV_DEFAULT"
tangent:
.text.tangent:
        /* <DEDUP_REMOVED lines=15> */
[----:B------:R-:W-:Y:S01]  /*00f0*/  IMAD R0, R3, UR6, R0 ;  /* 0x0000000603007c24 */ /* 0x000fe2000f8e0200 */
[----:B------:R-:W2:Y:S03]  /*0100*/  LDCU.64 UR6, c[0x0][0x388] ;  /* 0x00007100ff0677ac */ /* 0x000ea60008000a00 */
[----:B0-----:R-:W-:-:S05]  /*0110*/  IMAD.WIDE R8, R0, 0x8, R8 ;  /* 0x0000000800087825 */ /* 0x001fca00078e0208 */
[----:B-1----:R-:W2:Y:S01]  /*0120*/  LDG.E.64 R2, desc[UR4][R8.64] ;  /* 0x0000000408027981 */ /* 0x002ea2000c1e1b00 */
[----:B------:R-:W-:Y:S01]  /*0130*/  IMAD.MOV.U32 R4, RZ, RZ, 0x652b82fe ;  /* 0x652b82feff047424 */ /* 0x000fe200078e00ff */
[----:B------:R-:W-:Y:S01]  /*0140*/  BSSY.RECONVERGENT B0, `(.L_x_148) ;  /* 0x000003a000007945 */ /* 0x000fe20003800200 */
[----:B------:R-:W-:Y:S01]  /*0150*/  IMAD.MOV.U32 R5, RZ, RZ, 0x3ff71547 ;  /* 0x3ff71547ff057424 */ /* 0x000fe200078e00ff */
[----:B--2---:R-:W-:Y:S01]  /*0160*/  DMUL R2, R2, -UR6 ;  /* 0x8000000602027c28 */ /* 0x004fe20008000000 */
        /* <DEDUP_REMOVED lines=55> */
.L_x_149:
[----:B------:R-:W-:Y:S05]  /*04e0*/  BSYNC.RECONVERGENT B0 ;  /* 0x0000000000007941 */ /* 0x000fea0003800200 */
.L_x_148:
[----:B------:R-:W-:Y:S01]  /*04f0*/  DADD R4, R6, 1 ;  /* 0x3ff0000006047429 */ /* 0x000fe20000000000 */
[----:B------:R-:W-:Y:S01]  /*0500*/  IMAD.MOV.U32 R2, RZ, RZ, 0x1 ;  /* 0x00000001ff027424 */ /* 0x000fe200078e00ff */
[----:B------:R-:W-:Y:S04]  /*0510*/  BSSY.RECONVERGENT B0, `(.L_x_150) ;  /* 0x000000f000007945 */ /* 0x000fe80003800200 */
[----:B------:R-:W0:Y:S02]  /*0520*/  MUFU.RCP64H R3, R5 ;  /* 0x0000000500037308 */ /* 0x000e240000001800 */
[----:B0-----:R-:W-:-:S08]  /*0530*/  DFMA R6, -R4, R2, 1 ;  /* 0x3ff000000406742b */ /* 0x001fd00000000102 */
[----:B------:R-:W-:-:S08]  /*0540*/  DFMA R6, R6, R6, R6 ;  /* 0x000000060606722b */ /* 0x000fd00000000006 */
[----:B------:R-:W-:-:S08]  /*0550*/  DFMA R6, R2, R6, R2 ;  /* 0x000000060206722b */ /* 0x000fd00000000002 */
[----:B------:R-:W-:-:S08]  /*0560*/  DFMA R2, -R4, R6, 1 ;  /* 0x3ff000000402742b */ /* 0x000fd00000000106 */
[----:B------:R-:W-:-:S08]  /*0570*/  DFMA R2, R6, R2, R6 ;  /* 0x000000020602722b */ /* 0x000fd00000000006 */
[----:B------:R-:W-:-:S08]  /*0580*/  DMUL R6, R2, 2 ;  /* 0x4000000002067828 */ /* 0x000fd00000000000 */
[----:B------:R-:W-:-:S08]  /*0590*/  DFMA R8, -R4, R6, 2 ;  /* 0x400000000408742b */ /* 0x000fd00000000106 */
[----:B------:R-:W-:-:S10]  /*05a0*/  DFMA R2, R2, R8, R6 ;  /* 0x000000080202722b */ /* 0x000fd40000000006 */
[----:B------:R-:W-:-:S05]  /*05b0*/  FFMA R6, RZ, R5, R3 ;  /* 0x00000005ff067223 */ /* 0x000fca0000000003 */
[----:B------:R-:W-:-:S13]  /*05c0*/  FSETP.GT.AND P0, PT, |R6|, 1.469367938527859385e-39, PT ;  /* 0x001000000600780b */ /* 0x000fda0003f04200 */
[----:B------:R-:W-:Y:S05]  /*05d0*/  @P0 BRA `(.L_x_151) ;  /* 0x0000000000080947 */ /* 0x000fea0003800000 */
[----:B------:R-:W-:-:S07]  /*05e0*/  MOV R6, 0x600 ;  /* 0x0000060000067802 */ /* 0x000fce0000000f00 */
[----:B------:R-:W-:Y:S05]  /*05f0*/  CALL.REL.NOINC `($__internal_5_$__cuda_sm20_div_rn_f64_full) ;  /* 0x0000000000187944 */ /* 0x000fea0003c00000 */
.L_x_151:
[----:B------:R-:W-:Y:S05]  /*0600*/  BSYNC.RECONVERGENT B0 ;  /* 0x0000000000007941 */ /* 0x000fea0003800200 */
.L_x_150:
[----:B------:R-:W0:Y:S01]  /*0610*/  LDC.64 R4, c[0x0][0x398] ;  /* 0x0000e600ff047b82 */ /* 0x000e220000000a00 */
[----:B------:R-:W-:Y:S01]  /*0620*/  DADD R2, R2, -1 ;  /* 0xbff0000002027429 */ /* 0x000fe20000000000 */
[----:B0-----:R-:W-:-:S06]  /*0630*/  IMAD.WIDE R4, R0, 0x8, R4 ;  /* 0x0000000800047825 */ /* 0x001fcc00078e0204 */
[----:B------:R-:W-:Y:S01]  /*0640*/  STG.E.64 desc[UR4][R4.64], R2 ;  /* 0x0000000204007986 */ /* 0x000fe2000c101b04 */
[----:B------:R-:W-:Y:S05]  /*0650*/  EXIT ;  /* 0x000000000000794d */ /* 0x000fea0003800000 */
        .weak           $__internal_5_$__cuda_sm20_div_rn_f64_full
        .type           $__internal_5_$__cuda_sm20_div_rn_f64_full,@function
        .size           $__internal_5_$__cuda_sm20_div_rn_f64_full,(.L_x_183 - $__internal_5_$__cuda_sm20_div_rn_f64_full)
$__internal_5_$__cuda_sm20_div_rn_f64_full:
[C---:B------:R-:W-:Y:S01]  /*0660*/  FSETP.GEU.AND P0, PT, |R5|.reuse, 1.469367938527859385e-39, PT ;  /* 0x001000000500780b */ /* 0x040fe20003f0e200 */
[----:B------:R-:W-:Y:S01]  /*0670*/  IMAD.MOV.U32 R8, RZ, RZ, 0x1 ;  /* 0x00000001ff087424 */ /* 0x000fe200078e00ff */
[C---:B------:R-:W-:Y:S01]  /*0680*/  LOP3.LUT R2, R5.reuse, 0x800fffff, RZ, 0xc0, !PT ;  /* 0x800fffff05027812 */ /* 0x040fe200078ec0ff */
[----:B------:R-:W-:Y:S01]  /*0690*/  IMAD.MOV.U32 R17, RZ, RZ, 0x40000000 ;  /* 0x40000000ff117424 */ /* 0x000fe200078e00ff */
[----:B------:R-:W-:Y:S01]  /*06a0*/  LOP3.LUT R16, R5, 0x7ff00000, RZ, 0xc0, !PT ;  /* 0x7ff0000005107812 */ /* 0x000fe200078ec0ff */
[----:B------:R-:W-:Y:S01]  /*06b0*/  IMAD.MOV.U32 R7, RZ, RZ, 0x1ca00000 ;  /* 0x1ca00000ff077424 */ /* 0x000fe200078e00ff */
[----:B------:R-:W-:Y:S01]  /*06c0*/  LOP3.LUT R3, R2, 0x3ff00000, RZ, 0xfc, !PT ;  /* 0x3ff0000002037812 */ /* 0x000fe200078efcff */
[----:B------:R-:W-:Y:S01]  /*06d0*/  IMAD.MOV.U32 R2, RZ, RZ, R4 ;  /* 0x000000ffff027224 */ /* 0x000fe200078e0004 */
[----:B------:R-:W-:Y:S01]  /*06e0*/  ISETP.LE.U32.AND P1, PT, R16, 0x40000000, PT ;  /* 0x400000001000780c */ /* 0x000fe20003f23070 */
[----:B------:R-:W-:Y:S01]  /*06f0*/  VIADD R18, R17, 0xffffffff ;  /* 0xffffffff11127836 */ /* 0x000fe20000000000 */
[----:B------:R-:W-:Y:S03]  /*0700*/  BSSY.RECONVERGENT B1, `(.L_x_152) ;  /* 0x0000040000017945 */ /* 0x000fe60003800200 */
[----:B------:R-:W-:-:S06]  /*0710*/  @!P0 DMUL R2, R4, 8.98846567431157953865e+307 ;  /* 0x7fe0000004028828 */ /* 0x000fcc0000000000 */
[----:B------:R-:W0:Y:S04]  /*0720*/  MUFU.RCP64H R9, R3 ;  /* 0x0000000300097308 */ /* 0x000e280000001800 */
[----:B------:R-:W-:Y:S02]  /*0730*/  @!P0 LOP3.LUT R16, R3, 0x7ff00000, RZ, 0xc0, !PT ;  /* 0x7ff0000003108812 */ /* 0x000fe400078ec0ff */
[----:B------:R-:W-:-:S03]  /*0740*/  ISETP.GT.U32.AND P0, PT, R18, 0x7feffffe, PT ;  /* 0x7feffffe1200780c */ /* 0x000fc60003f04070 */
[----:B------:R-:W-:-:S05]  /*0750*/  VIADD R18, R16, 0xffffffff ;  /* 0xffffffff10127836 */ /* 0x000fca0000000000 */
[----:B------:R-:W-:Y:S01]  /*0760*/  ISETP.GT.U32.OR P0, PT, R18, 0x7feffffe, P0 ;  /* 0x7feffffe1200780c */ /* 0x000fe20000704470 */
[----:B0-----:R-:W-:-:S08]  /*0770*/  DFMA R10, R8, -R2, 1 ;  /* 0x3ff00000080a742b */ /* 0x001fd00000000802 */
[----:B------:R-:W-:-:S08]  /*0780*/  DFMA R10, R10, R10, R10 ;  /* 0x0000000a0a0a722b */ /* 0x000fd0000000000a */
[----:B------:R-:W-:-:S08]  /*0790*/  DFMA R10, R8, R10, R8 ;  /* 0x0000000a080a722b */ /* 0x000fd00000000008 */
[----:B------:R-:W-:-:S08]  /*07a0*/  DFMA R8, R10, -R2, 1 ;  /* 0x3ff000000a08742b */ /* 0x000fd00000000802 */
[----:B------:R-:W-:Y:S01]  /*07b0*/  DFMA R8, R10, R8, R10 ;  /* 0x000000080a08722b */ /* 0x000fe2000000000a */
[----:B------:R-:W-:Y:S01]  /*07c0*/  SEL R11, R7, 0x63400000, !P1 ;  /* 0x63400000070b7807 */ /* 0x000fe20004800000 */
[----:B------:R-:W-:-:S06]  /*07d0*/  IMAD.MOV.U32 R10, RZ, RZ, RZ ;  /* 0x000000ffff0a7224 */ /* 0x000fcc00078e00ff */
[----:B------:R-:W-:-:S08]  /*07e0*/  DMUL R12, R8, R10 ;  /* 0x0000000a080c7228 */ /* 0x000fd00000000000 */
[----:B------:R-:W-:-:S08]  /*07f0*/  DFMA R14, R12, -R2, R10 ;  /* 0x800000020c0e722b */ /* 0x000fd0000000000a */
[----:B------:R-:W-:Y:S01]  /*0800*/  DFMA R8, R8, R14, R12 ;  /* 0x0000000e0808722b */ /* 0x000fe2000000000c */
[----:B------:R-:W-:Y:S10]  /*0810*/  @P0 BRA `(.L_x_153) ;  /* 0x0000000000740947 */ /* 0x000ff40003800000 */
[----:B------:R-:W-:Y:S01]  /*0820*/  LOP3.LUT R14, R5, 0x7ff00000, RZ, 0xc0, !PT ;  /* 0x7ff00000050e7812 */ /* 0x000fe200078ec0ff */
[----:B------:R-:W-:-:S03]  /*0830*/  IMAD.MOV.U32 R12, RZ, RZ, 0x40000000 ;  /* 0x40000000ff0c7424 */ /* 0x000fc600078e00ff */
[----:B------:R-:W-:Y:S01]  /*0840*/  ISETP.LE.U32.AND P0, PT, R14, 0x40000000, PT ;  /* 0x400000000e00780c */ /* 0x000fe20003f03070 */
[----:B------:R-:W-:Y:S02]  /*0850*/  IMAD.MOV R13, RZ, RZ, -R14 ;  /* 0x000000ffff0d7224 */ /* 0x000fe400078e0a0e */
[----:B------:R-:W-:Y:S01]  /*0860*/  IMAD.MOV.U32 R14, RZ, RZ, RZ ;  /* 0x000000ffff0e7224 */ /* 0x000fe200078e00ff */
[----:B------:R-:W-:Y:S02]  /*0870*/  SEL R7, R7, 0x63400000, !P0 ;  /* 0x6340000007077807 */ /* 0x000fe40004000000 */
[----:B------:R-:W-:-:S04]  /*0880*/  VIADDMNMX R12, R13, R12, 0xb9600000, !PT ;  /* 0xb96000000d0c7446 */ /* 0x000fc8000780010c */
[----:B------:R-:W-:-:S05]  /*0890*/  VIMNMX R12, PT, PT, R12, 0x46a00000, PT ;  /* 0x46a000000c0c7848 */ /* 0x000fca0003fe0100 */
[----:B------:R-:W-:-:S04]  /*08a0*/  IMAD.IADD R7, R12, 0x1, -R7 ;  /* 0x000000010c077824 */ /* 0x000fc800078e0a07 */
        /* <DEDUP_REMOVED lines=10> */
[----:B------:R-:W-:Y:S02]  /*0950*/  IMAD.MOV R3, RZ, RZ, -R7 ;  /* 0x000000ffff037224 */ /* 0x000fe400078e0a07 */
[----:B------:R-:W-:-:S06]  /*0960*/  IMAD.MOV.U32 R2, RZ, RZ, RZ ;  /* 0x000000ffff027224 */ /* 0x000fcc00078e00ff */
[----:B------:R-:W-:Y:S02]  /*0970*/  DFMA R2, R12, -R2, R8 ;  /* 0x800000020c02722b */ /* 0x000fe40000000008 */
[----:B------:R-:W-:-:S04]  /*0980*/  DMUL.RP R8, R8, R14 ;  /* 0x0000000e08087228 */ /* 0x000fc80000008000 */
[----:B------:R-:W-:-:S04]  /*0990*/  IADD3 R2, PT, PT, -R7, -0x43300000, RZ ;  /* 0xbcd0000007027810 */ /* 0x000fc80007ffe1ff */
[----:B------:R-:W-:Y:S02]  /*09a0*/  FSETP.NEU.AND P0, PT, |R3|, R2, PT ;  /* 0x000000020300720b */ /* 0x000fe40003f0d200 */
[----:B------:R-:W-:Y:S02]  /*09b0*/  LOP3.LUT R5, R9, R5, RZ, 0x3c, !PT ;  /* 0x0000000509057212 */ /* 0x000fe400078e3cff */
[----:B------:R-:W-:Y:S02]  /*09c0*/  FSEL R12, R8, R12, !P0 ;  /* 0x0000000c080c7208 */ /* 0x000fe40004000000 */
[----:B------:R-:W-:Y:S01]  /*09d0*/  FSEL R13, R5, R13, !P0 ;  /* 0x0000000d050d7208 */ /* 0x000fe20004000000 */
[----:B------:R-:W-:Y:S06]  /*09e0*/  BRA `(.L_x_154) ;  /* 0x0000000000447947 */ /* 0x000fec0003800000 */
.L_x_153:
[----:B------:R-:W-:-:S14]  /*09f0*/  DSETP.NAN.AND P0, PT, R4, R4, PT ;  /* 0x000000040400722a */ /* 0x000fdc0003f08000 */
[----:B------:R-:W-:Y:S05]  /*0a00*/  @P0 BRA `(.L_x_155) ;  /* 0x0000000000340947 */ /* 0x000fea0003800000 */
[----:B------:R-:W-:Y:S01]  /*0a10*/  ISETP.NE.AND P0, PT, R17, R16, PT ;  /* 0x000000101100720c */ /* 0x000fe20003f05270 */
[----:B------:R-:W-:Y:S02]  /*0a20*/  IMAD.MOV.U32 R12, RZ, RZ, 0x0 ;  /* 0x00000000ff0c7424 */ /* 0x000fe400078e00ff */
[----:B------:R-:W-:-:S10]  /*0a30*/  IMAD.MOV.U32 R13, RZ, RZ, -0x80000 ;  /* 0xfff80000ff0d7424 */ /* 0x000fd400078e00ff */
[----:B------:R-:W-:Y:S05]  /*0a40*/  @!P0 BRA `(.L_x_154) ;  /* 0x00000000002c8947 */ /* 0x000fea0003800000 */
[----:B------:R-:W-:Y:S02]  /*0a50*/  ISETP.NE.AND P0, PT, R17, 0x7ff00000, PT ;  /* 0x7ff000001100780c */ /* 0x000fe40003f05270 */
[----:B------:R-:W-:Y:S02]  /*0a60*/  LOP3.LUT R4, R5, 0x40000000, RZ, 0x3c, !PT ;  /* 0x4000000005047812 */ /* 0x000fe400078e3cff */
[----:B------:R-:W-:Y:S02]  /*0a70*/  ISETP.EQ.OR P0, PT, R16, RZ, !P0 ;  /* 0x000000ff1000720c */ /* 0x000fe40004702670 */
[----:B------:R-:W-:-:S11]  /*0a80*/  LOP3.LUT R13, R4, 0x80000000, RZ, 0xc0, !PT ;  /* 0x80000000040d7812 */ /* 0x000fd600078ec0ff */
[----:B------:R-:W-:Y:S01]  /*0a90*/  @P0 LOP3.LUT R2, R13, 0x7ff00000, RZ, 0xfc, !PT ;  /* 0x7ff000000d020812 */ /* 0x000fe200078efcff */
[----:B------:R-:W-:Y:S02]  /*0aa0*/  @!P0 IMAD.MOV.U32 R12, RZ, RZ, RZ ;  /* 0x000000ffff0c8224 */ /* 0x000fe400078e00ff */
[----:B------:R-:W-:Y:S02]  /*0ab0*/  @P0 IMAD.MOV.U32 R12, RZ, RZ, RZ ;  /* 0x000000ffff0c0224 */ /* 0x000fe400078e00ff */
[----:B------:R-:W-:Y:S01]  /*0ac0*/  @P0 IMAD.MOV.U32 R13, RZ, RZ, R2 ;  /* 0x000000ffff0d0224 */ /* 0x000fe200078e0002 */
[----:B------:R-:W-:Y:S06]  /*0ad0*/  BRA `(.L_x_154) ;  /* 0x0000000000087947 */ /* 0x000fec0003800000 */
.L_x_155:
[----:B------:R-:W-:Y:S01]  /*0ae0*/  LOP3.LUT R13, R5, 0x80000, RZ, 0xfc, !PT ;  /* 0x00080000050d7812 */ /* 0x000fe200078efcff */
[----:B------:R-:W-:-:S07]  /*0af0*/  IMAD.MOV.U32 R12, RZ, RZ, R4 ;  /* 0x000000ffff0c7224 */ /* 0x000fce00078e0004 */
.L_x_154:
[----:B------:R-:W-:Y:S05]  /*0b00*/  BSYNC.RECONVERGENT B1 ;  /* 0x0000000000017941 */ /* 0x000fea0003800200 */
.L_x_152:
[----:B------:R-:W-:Y:S02]  /*0b10*/  IMAD.MOV.U32 R7, RZ, RZ, 0x0 ;  /* 0x00000000ff077424 */ /* 0x000fe400078e00ff */
[----:B------:R-:W-:Y:S02]  /*0b20*/  IMAD.MOV.U32 R2, RZ, RZ, R12 ;  /* 0x000000ffff027224 */ /* 0x000fe400078e000c */
[----:B------:R-:W-:Y:S01]  /*0b30*/  IMAD.MOV.U32 R3, RZ, RZ, R13 ;  /* 0x000000ffff037224 */ /* 0x000fe200078e000d */
[----:B------:R-:W-:Y:S06]  /*0b40*/  RET.REL.NODEC R6 `(tangent) ;  /* 0xfffffff4062c7950 */ /* 0x000fec0003c3ffff */
.L_x_156:
        /* <DEDUP_REMOVED lines=11> */
.L_x_183:


//--------------------- .text.sigmoidDer          --------------------------
	.section	.text.sigmoidDer,"ax",@progbits
	.align	128
        .global         sigmoidDer
        .type           sigmoidDer,@function
        .size           sigmoidDer,(.L_x_184 - sigmoidDer)
        .other          sigmoidDer,@"STO_CUDA_ENTRY STV_DEFAULT"
sigmoidDer:
.text.sigmoidDer:
        /* <DEDUP_REMOVED lines=20> */
[----:B------:R-:W-:Y:S01]  /*0140*/  UMOV UR8, 0xfefa39ef ;  /* 0xfefa39ef00087882 */ /* 0x000fe20000000000 */
[----:B------:R-:W-:Y:S01]  /*0150*/  IMAD.MOV.U32 R5, RZ, RZ, 0x3ff71547 ;  /* 0x3ff71547ff057424 */ /* 0x000fe200078e00ff */
[----:B------:R-:W-:Y:S01]  /*0160*/  UMOV UR9, 0x3fe62e42 ;  /* 0x3fe62e4200097882 */ /* 0x000fe20000000000 */
[----:B------:R-:W-:Y:S01]  /*0170*/  BSSY.RECONVERGENT B0, `(.L_x_157) ;  /* 0x0000037000007945 */ /* 0x000fe20003800200 */
[----:B--2---:R-:W-:-:S08]  /*0180*/  DMUL R2, R2, -UR6 ;  /* 0x8000000602027c28 */ /* 0x004fd00008000000 */
        /* <DEDUP_REMOVED lines=53> */
.L_x_158:
[----:B------:R-:W-:Y:S05]  /*04e0*/  BSYNC.RECONVERGENT B0 ;  /* 0x0000000000007941 */ /* 0x000fea0003800200 */
.L_x_157:
[C---:B------:R-:W-:Y:S01]  /*04f0*/  DADD R4, R6.reuse, 1 ;  /* 0x3ff0000006047429 */ /* 0x040fe20000000000 */
[----:B------:R-:W-:Y:S01]  /*0500*/  IMAD.MOV.U32 R2, RZ, RZ, 0x1 ;  /* 0x00000001ff027424 */ /* 0x000fe200078e00ff */
[----:B------:R-:W-:Y:S01]  /*0510*/  DMUL R6, R6, UR6 ;  /* 0x0000000606067c28 */ /* 0x000fe20008000000 */
[----:B------:R-:W-:Y:S05]  /*0520*/  BSSY.RECONVERGENT B0, `(.L_x_159) ;  /* 0x0000011000007945 */ /* 0x000fea0003800200 */
[----:B------:R-:W-:-:S04]  /*0530*/  DMUL R4, R4, R4 ;  /* 0x0000000404047228 */ /* 0x000fc80000000000 */
[----:B------:R-:W-:Y:S02]  /*0540*/  FSETP.GEU.AND P1, PT, |R7|, 6.5827683646048100446e-37, PT ;  /* 0x036000000700780b */ /* 0x000fe40003f2e200 */
[----:B------:R-:W0:Y:S02]  /*0550*/  MUFU.RCP64H R3, R5 ;  /* 0x0000000500037308 */ /* 0x000e240000001800 */
        /* <DEDUP_REMOVED lines=11> */
[----:B------:R-:W-:-:S07]  /*0610*/  MOV R10, 0x630 ;  /* 0x00000630000a7802 */ /* 0x000fce0000000f00 */
[----:B------:R-:W-:Y:S05]  /*0620*/  CALL.REL.NOINC `($__internal_6_$__cuda_sm20_div_rn_f64_full) ;  /* 0x0000000000147944 */ /* 0x000fea0003c00000 */
.L_x_160:
[----:B------:R-:W-:Y:S05]  /*0630*/  BSYNC.RECONVERGENT B0 ;  /* 0x0000000000007941 */ /* 0x000fea0003800200 */
.L_x_159:
[----:B------:R-:W0:Y:S02]  /*0640*/  LDC.64 R4, c[0x0][0x398] ;  /* 0x0000e600ff047b82 */ /* 0x000e240000000a00 */
[----:B0-----:R-:W-:-:S05]  /*0650*/  IMAD.WIDE R4, R0, 0x8, R4 ;  /* 0x0000000800047825 */ /* 0x001fca00078e0204 */
[----:B------:R-:W-:Y:S01]  /*0660*/  STG.E.64 desc[UR4][R4.64], R2 ;  /* 0x0000000204007986 */ /* 0x000fe2000c101b04 */
[----:B------:R-:W-:Y:S05]  /*0670*/  EXIT ;  /* 0x000000000000794d */ /* 0x000fea0003800000 */
        .weak           $__internal_6_$__cuda_sm20_div_rn_f64_full
        .type           $__internal_6_$__cuda_sm20_div_rn_f64_full,@function
        .size           $__internal_6_$__cuda_sm20_div_rn_f64_full,(.L_x_184 - $__internal_6_$__cuda_sm20_div_rn_f64_full)
$__internal_6_$__cuda_sm20_div_rn_f64_full:
        /* <DEDUP_REMOVED lines=67> */
.L_x_162:
        /* <DEDUP_REMOVED lines=16> */
.L_x_165:
[----:B------:R-:W-:Y:S01]  /*0bb0*/  LOP3.LUT R13, R5, 0x80000, RZ, 0xfc, !PT ;  /* 0x00080000050d7812 */ /* 0x000fe200078efcff */
[----:B------:R-:W-:Y:S01]  /*0bc0*/  IMAD.MOV.U32 R12, RZ, RZ, R4 ;  /* 0x000000ffff0c7224 */ /* 0x000fe200078e0004 */
[----:B------:R-:W-:Y:S06]  /*0bd0*/  BRA `(.L_x_163) ;  /* 0x0000000000087947 */ /* 0x000fec0003800000 */
.L_x_164:
[----:B------:R-:W-:Y:S01]  /*0be0*/  LOP3.LUT R13, R7, 0x80000, RZ, 0xfc, !PT ;  /* 0x00080000070d7812 */ /* 0x000fe200078efcff */
[----:B------:R-:W-:-:S07]  /*0bf0*/  IMAD.MOV.U32 R12, RZ, RZ, R6 ;  /* 0x000000ffff0c7224 */ /* 0x000fce00078e0006 */
.L_x_163:
[----:B------:R-:W-:Y:S05]  /*0c00*/  BSYNC.RECONVERGENT B1 ;  /* 0x0000000000017941 */ /* 0x000fea0003800200 */
.L_x_161:
[----:B------:R-:W-:Y:S02]  /*0c10*/  IMAD.MOV.U32 R11, RZ, RZ, 0x0 ;  /* 0x00000000ff0b7424 */ /* 0x000fe400078e00ff */
[----:B------:R-:W-:Y:S02]  /*0c20*/  IMAD.MOV.U32 R2, RZ, RZ, R12 ;  /* 0x000000ffff027224 */ /* 0x000fe400078e000c */
[----:B------:R-:W-:Y:S01]  /*0c30*/  IMAD.MOV.U32 R3, RZ, RZ, R13 ;  /* 0x000000ffff037224 */ /* 0x000fe200078e000d */
[----:B------:R-:W-:Y:S06]  /*0c40*/  RET.REL.NODEC R10 `(sigmoidDer) ;  /* 0xfffffff00aec7950 */ /* 0x000fec0003c3ffff */
.L_x_166:
        /* <DEDUP_REMOVED lines=11> */
.L_x_184:


//--------------------- .text.sigmoid             --------------------------
	.section	.text.sigmoid,"ax",@progbits
	.align	128
        .global         sigmoid
        .type           sigmoid,@function
        .size           sigmoid,(.L_x_185 - sigmoid)
        .other          sigmoid,@"STO_CUDA_ENTRY STV_DEFAULT"
sigmoid:
.text.sigmoid:
        /* <DEDUP_REMOVED lines=34> */
[----:B------:R-:W-:Y:S01]  /*0220*/  MOV R11, 0x3e928af3 ;  /* 0x3e928af3000b7802 */ /* 0x000fe20000000f00 */
[----:B------:R-:W-:-:S05]  /*0230*/  UMOV UR7, 0x3e5ade15 ;  /* 0x3e5ade1500077882 */ /* 0x000fca0000000000 */
        /* <DEDUP_REMOVED lines=36> */
[----:B------:R-:W-:-:S04]  /*0480*/  @!P1 SHF.R.S32.HI R5, RZ, 0x1, R5 ;  /* 0x00000001ff059819 */ /* 0x000fc80000011405 */
[----:B------:R-:W-:Y:S01]  /*0490*/  @!P1 IADD3 R2, PT, PT, R4, -R5, RZ ;  /* 0x8000000504029210 */ /* 0x000fe20007ffe0ff */
[----:B------:R-:W-:-:S03]  /*04a0*/  @!P1 IMAD R9, R5, 0x100000, R9 ;  /* 0x0010000005099824 */ /* 0x000fc600078e0209 */
[----:B------:R-:W-:Y:S01]  /*04b0*/  @!P1 LEA R3, R2, 0x3ff00000, 0x14 ;  /* 0x3ff0000002039811 */ /* 0x000fe200078ea0ff */
[----:B------:R-:W-:-:S06]  /*04c0*/  @!P1 IMAD.MOV.U32 R2, RZ, RZ, RZ ;  /* 0x000000ffff029224 */ /* 0x000fcc00078e00ff */
[----:B------:R-:W-:-:S11]  /*04d0*/  @!P1 DMUL R6, R8, R2 ;  /* 0x0000000208069228 */ /* 0x000fd60000000000 */
.L_x_168:
[----:B------:R-:W-:Y:S05]  /*04e0*/  BSYNC.RECONVERGENT B0 ;  /* 0x0000000000007941 */ /* 0x000fea0003800200 */
.L_x_167:
[----:B------:R-:W-:Y:S01]  /*04f0*/  DADD R8, R6, 1 ;  /* 0x3ff0000006087429 */ /* 0x000fe20000000000 */
[----:B------:R-:W-:Y:S05]  /*0500*/  BSSY.RECONVERGENT B0, `(.L_x_169) ;  /* 0x000000e000007945 */ /* 0x000fea0003800200 */
[----:B------:R-:W0:Y:S04]  /*0510*/  MUFU.RCP64H R3, R9 ;  /* 0x0000000900037308 */ /* 0x000e280000001800 */
[----:B------:R-:W-:-:S04]  /*0520*/  IADD3 R2, PT, PT, R9, 0x300402, RZ ;  /* 0x0030040209027810 */ /* 0x000fc80007ffe0ff */
[----:B------:R-:W-:Y:S02]  /*0530*/  FSETP.GEU.AND P0, PT, |R2|, 5.8789094863358348022e-39, PT ;  /* 0x004004020200780b */ /* 0x000fe40003f0e200 */
[----:B0-----:R-:W-:-:S08]  /*0540*/  DFMA R4, -R8, R2, 1 ;  /* 0x3ff000000804742b */ /* 0x001fd00000000102 */
[----:B------:R-:W-:-:S08]  /*0550*/  DFMA R4, R4, R4, R4 ;  /* 0x000000040404722b */ /* 0x000fd00000000004 */
[----:B------:R-:W-:-:S08]  /*0560*/  DFMA R4, R2, R4, R2 ;  /* 0x000000040204722b */ /* 0x000fd00000000002 */
[----:B------:R-:W-:-:S08]  /*0570*/  DFMA R6, -R8, R4, 1 ;  /* 0x3ff000000806742b */ /* 0x000fd00000000104 */
[----:B------:R-:W-:Y:S01]  /*0580*/  DFMA R4, R4, R6, R4 ;  /* 0x000000060404722b */ /* 0x000fe20000000004 */
[----:B------:R-:W-:Y:S10]  /*0590*/  @P0 BRA `(.L_x_170) ;  /* 0x0000000000100947 */ /* 0x000ff40003800000 */
[----:B------:R-:W-:-:S05]  /*05a0*/  LOP3.LUT R2, R9, 0x7fffffff, RZ, 0xc0, !PT ;  /* 0x7fffffff09027812 */ /* 0x000fca00078ec0ff */
[----:B------:R-:W-:Y:S01]  /*05b0*/  VIADD R3, R2, 0xfff00000 ;  /* 0xfff0000002037836 */ /* 0x000fe20000000000 */
[----:B------:R-:W-:-:S07]  /*05c0*/  MOV R2, 0x5e0 ;  /* 0x000005e000027802 */ /* 0x000fce0000000f00 */
[----:B------:R-:W-:Y:S05]  /*05d0*/  CALL.REL.NOINC `($__internal_7_$__cuda_sm20_dblrcp_rn_slowpath_v3) ;  /* 0x0000000000147944 */ /* 0x000fea0003c00000 */
.L_x_170:
[----:B------:R-:W-:Y:S05]  /*05e0*/  BSYNC.RECONVERGENT B0 ;  /* 0x0000000000007941 */ /* 0x000fea0003800200 */
.L_x_169:
[----:B------:R-:W0:Y:S02]  /*05f0*/  LDC.64 R2, c[0x0][0x398] ;  /* 0x0000e600ff027b82 */ /* 0x000e240000000a00 */
[----:B0-----:R-:W-:-:S05]  /*0600*/  IMAD.WIDE R2, R0, 0x8, R2 ;  /* 0x0000000800027825 */ /* 0x001fca00078e0202 */
[----:B------:R-:W-:Y:S01]  /*0610*/  STG.E.64 desc[UR4][R2.64], R4 ;  /* 0x0000000402007986 */ /* 0x000fe2000c101b04 */
[----:B------:R-:W-:Y:S05]  /*0620*/  EXIT ;  /* 0x000000000000794d */ /* 0x000fea0003800000 */
        .weak           $__internal_7_$__cuda_sm20_dblrcp_rn_slowpath_v3
        .type           $__internal_7_$__cuda_sm20_dblrcp_rn_slowpath_v3,@function
        .size           $__internal_7_$__cuda_sm20_dblrcp_rn_slowpath_v3,(.L_x_185 - $__internal_7_$__cuda_sm20_dblrcp_rn_slowpath_v3)
$__internal_7_$__cuda_sm20_dblrcp_rn_slowpath_v3:
[----:B------:R-:W-:Y:S01]  /*0630*/  IMAD.MOV.U32 R4, RZ, RZ, R8 ;  /* 0x000000ffff047224 */ /* 0x000fe200078e0008 */
[----:B------:R-:W-:Y:S01]  /*0640*/  MOV R5, R9 ;  /* 0x0000000900057202 */ /* 0x000fe20000000f00 */
[----:B------:R-:W-:Y:S05]  /*0650*/  BSSY.RECONVERGENT B1, `(.L_x_171) ;  /* 0x0000025000017945 */ /* 0x000fea0003800200 */
[----:B------:R-:W-:-:S14]  /*0660*/  DSETP.GTU.AND P0, PT, |R4|, +INF , PT ;  /* 0x7ff000000400742a */ /* 0x000fdc0003f0c200 */
[----:B------:R-:W-:Y:S05]  /*0670*/  @P0 BRA `(.L_x_172) ;  /* 0x0000000000800947 */ /* 0x000fea0003800000 */
[----:B------:R-:W-:-:S05]  /*0680*/  LOP3.LUT R8, R9, 0x7fffffff, RZ, 0xc0, !PT ;  /* 0x7fffffff09087812 */ /* 0x000fca00078ec0ff */
[----:B------:R-:W-:-:S05]  /*0690*/  VIADD R6, R8, 0xffffffff ;  /* 0xffffffff08067836 */ /* 0x000fca0000000000 */
[----:B------:R-:W-:-:S13]  /*06a0*/  ISETP.GE.U32.AND P0, PT, R6, 0x7fefffff, PT ;  /* 0x7fefffff0600780c */ /* 0x000fda0003f06070 */
[----:B------:R-:W-:Y:S01]  /*06b0*/  @P0 LOP3.LUT R7, R5, 0x7ff00000, RZ, 0x3c, !PT ;  /* 0x7ff0000005070812 */ /* 0x000fe200078e3cff */
[----:B------:R-:W-:Y:S01]  /*06c0*/  @P0 IMAD.MOV.U32 R6, RZ, RZ, RZ ;  /* 0x000000ffff060224 */ /* 0x000fe200078e00ff */
[----:B------:R-:W-:Y:S06]  /*06d0*/  @P0 BRA `(.L_x_173) ;  /* 0x0000000000700947 */ /* 0x000fec0003800000 */
[----:B------:R-:W-:-:S13]  /*06e0*/  ISETP.GE.U32.AND P0, PT, R8, 0x1000001, PT ;  /* 0x010000010800780c */ /* 0x000fda0003f06070 */
[----:B------:R-:W-:Y:S05]  /*06f0*/  @!P0 BRA `(.L_x_174) ;  /* 0x0000000000388947 */ /* 0x000fea0003800000 */
[----:B------:R-:W-:Y:S01]  /*0700*/  IADD3 R7, PT, PT, R5, -0x3fe00000, RZ ;  /* 0xc020000005077810 */ /* 0x000fe20007ffe0ff */
[----:B------:R-:W-:Y:S02]  /*0710*/  IMAD.MOV.U32 R6, RZ, RZ, R4 ;  /* 0x000000ffff067224 */ /* 0x000fe400078e0004 */
[----:B------:R-:W-:Y:S01]  /*0720*/  IMAD.MOV.U32 R8, RZ, RZ, R3 ;  /* 0x000000ffff087224 */ /* 0x000fe200078e0003 */
[----:B------:R-:W0:Y:S05]  /*0730*/  MUFU.RCP64H R9, R7 ;  /* 0x0000000700097308 */ /* 0x000e2a0000001800 */
[----:B0-----:R-:W-:-:S08]  /*0740*/  DFMA R10, -R6, R8, 1 ;  /* 0x3ff00000060a742b */ /* 0x001fd00000000108 */
[----:B------:R-:W-:-:S08]  /*0750*/  DFMA R10, R10, R10, R10 ;  /* 0x0000000a0a0a722b */ /* 0x000fd0000000000a */
[----:B------:R-:W-:-:S08]  /*0760*/  DFMA R10, R8, R10, R8 ;  /* 0x0000000a080a722b */ /* 0x000fd00000000008 */
[----:B------:R-:W-:-:S08]  /*0770*/  DFMA R8, -R6, R10, 1 ;  /* 0x3ff000000608742b */ /* 0x000fd0000000010a */
[----:B------:R-:W-:-:S08]  /*0780*/  DFMA R8, R10, R8, R10 ;  /* 0x000000080a08722b */ /* 0x000fd0000000000a */
[----:B------:R-:W-:-:S08]  /*0790*/  DMUL R8, R8, 2.2250738585072013831e-308 ;  /* 0x0010000008087828 */ /* 0x000fd00000000000 */
[----:B------:R-:W-:-:S08]  /*07a0*/  DFMA R4, -R4, R8, 1 ;  /* 0x3ff000000404742b */ /* 0x000fd00000000108 */
[----:B------:R-:W-:-:S08]  /*07b0*/  DFMA R4, R4, R4, R4 ;  /* 0x000000040404722b */ /* 0x000fd00000000004 */
[----:B------:R-:W-:Y:S01]  /*07c0*/  DFMA R6, R8, R4, R8 ;  /* 0x000000040806722b */ /* 0x000fe20000000008 */
[----:B------:R-:W-:Y:S10]  /*07d0*/  BRA `(.L_x_173) ;  /* 0x0000000000307947 */ /* 0x000ff40003800000 */
.L_x_174:
[----:B------:R-:W-:Y:S01]  /*07e0*/  DMUL R4, R4, 8.11296384146066816958e+31 ;  /* 0x4690000004047828 */ /* 0x000fe20000000000 */
[----:B------:R-:W-:-:S05]  /*07f0*/  MOV R6, R3 ;  /* 0x0000000300067202 */ /* 0x000fca0000000f00 */
[----:B------:R-:W0:Y:S02]  /*0800*/  MUFU.RCP64H R7, R5 ;  /* 0x0000000500077308 */ /* 0x000e240000001800 */
[----:B0-----:R-:W-:-:S08]  /*0810*/  DFMA R8, -R4, R6, 1 ;  /* 0x3ff000000408742b */ /* 0x001fd00000000106 */
[----:B------:R-:W-:-:S08]  /*0820*/  DFMA R8, R8, R8, R8 ;  /* 0x000000080808722b */ /* 0x000fd00000000008 */
[----:B------:R-:W-:-:S08]  /*0830*/  DFMA R8, R6, R8, R6 ;  /* 0x000000080608722b */ /* 0x000fd00000000006 */
[----:B------:R-:W-:-:S08]  /*0840*/  DFMA R6, -R4, R8, 1 ;  /* 0x3ff000000406742b */ /* 0x000fd00000000108 */
[----:B------:R-:W-:-:S08]  /*0850*/  DFMA R6, R8, R6, R8 ;  /* 0x000000060806722b */ /* 0x000fd00000000008 */
[----:B------:R-:W-:Y:S01]  /*0860*/  DMUL R6, R6, 8.11296384146066816958e+31 ;  /* 0x4690000006067828 */ /* 0x000fe20000000000 */
[----:B------:R-:W-:Y:S10]  /*0870*/  BRA `(.L_x_173) ;  /* 0x0000000000087947 */ /* 0x000ff40003800000 */
.L_x_172:
[----:B------:R-:W-:Y:S01]  /*0880*/  LOP3.LUT R7, R5, 0x80000, RZ, 0xfc, !PT ;  /* 0x0008000005077812 */ /* 0x000fe200078efcff */
[----:B------:R-:W-:-:S07]  /*0890*/  IMAD.MOV.U32 R6, RZ, RZ, R4 ;  /* 0x000000ffff067224 */ /* 0x000fce00078e0004 */
.L_x_173:
[----:B------:R-:W-:Y:S05]  /*08a0*/  BSYNC.RECONVERGENT B1 ;  /* 0x0000000000017941 */ /* 0x000fea0003800200 */
.L_x_171:
[----:B------:R-:W-:Y:S01]  /*08b0*/  IMAD.MOV.U32 R3, RZ, RZ, 0x0 ;  /* 0x00000000ff037424 */ /* 0x000fe200078e00ff */
[----:B------:R-:W-:Y:S01]  /*08c0*/  MOV R5, R7 ;  /* 0x0000000700057202 */ /* 0x000fe20000000f00 */
[----:B------:R-:W-:Y:S02]  /*08d0*/  IMAD.MOV.U32 R4, RZ, RZ, R6 ;  /* 0x000000ffff047224 */ /* 0x000fe400078e0006 */
[----:B------:R-:W-:Y:S05]  /*08e0*/  RET.REL.NODEC R2 `(sigmoid) ;  /* 0xfffffff402c47950 */ /* 0x000fea0003c3ffff */
.L_x_175:
        /* <DEDUP_REMOVED lines=9> */
.L_x_185:


//--------------------- .text.reluDer             --------------------------
	.section	.text.reluDer,"ax",@progbits
	.align	128
        .global         reluDer
        .type           reluDer,@function
        .size           reluDer,(.L_x_205 - reluDer)
        .other          reluDer,@"STO_CUDA_ENTRY STV_DEFAULT"
reluDer:
.text.reluDer:
        /* <DEDUP_REMOVED lines=15> */
[----:B------:R-:W-:-:S04]  /*00f0*/  IMAD R9, R5, UR6, R0 ;  /* 0x0000000605097c24 */ /* 0x000fc8000f8e0200 */
[----:B0-----:R-:W-:-:S06]  /*0100*/  IMAD.WIDE R2, R9, 0x8, R2 ;  /* 0x0000000809027825 */ /* 0x001fcc00078e0202 */
[----:B-1----:R-:W2:Y:S02]  /*0110*/  LDG.E.64 R2, desc[UR4][R2.64] ;  /* 0x0000000402027981 */ /* 0x002ea4000c1e1b00 */
[----:B--2---:R-:W-:-:S14]  /*0120*/  DSETP.GE.AND P0, PT, R2, RZ, PT ;  /* 0x000000ff0200722a */ /* 0x004fdc0003f06000 */
[----:B------:R-:W0:Y:S08]  /*0130*/  @P0 LDC.64 R4, c[0x0][0x3a0] ;  /* 0x0000e800ff040b82 */ /* 0x000e300000000a00 */
[----:B------:R-:W1:Y:S01]  /*0140*/  @P0 LDC.64 R6, c[0x0][0x388] ;  /* 0x0000e200ff060b82 */ /* 0x000e620000000a00 */
[----:B0-----:R-:W-:-:S05]  /*0150*/  @P0 IMAD.WIDE R4, R9, 0x8, R4 ;  /* 0x0000000809040825 */ /* 0x001fca00078e0204 */
[----:B-1----:R0:W-:Y:S01]  /*0160*/  @P0 STG.E.64 desc[UR4][R4.64], R6 ;  /* 0x0000000604000986 */ /* 0x0021e2000c101b04 */
[----:B------:R-:W-:Y:S05]  /*0170*/  @P0 EXIT ;  /* 0x000000000000094d */ /* 0x000fea0003800000 */
[----:B0-----:R-:W0:Y:S08]  /*0180*/  LDC.64 R4, c[0x0][0x3a0] ;  /* 0x0000e800ff047b82 */ /* 0x001e300000000a00 */
[----:B------:R-:W1:Y:S01]  /*0190*/  LDC.64 R2, c[0x0][0x390] ;  /* 0x0000e400ff027b82 */ /* 0x000e620000000a00 */
[----:B0-----:R-:W-:-:S05]  /*01a0*/  IMAD.WIDE R4, R9, 0x8, R4 ;  /* 0x0000000809047825 */ /* 0x001fca00078e0204 */
[----:B-1----:R-:W-:Y:S01]  /*01b0*/  STG.E.64 desc[UR4][R4.64], R2 ;  /* 0x0000000204007986 */ /* 0x002fe2000c101b04 */
[----:B------:R-:W-:Y:S05]  /*01c0*/  EXIT ;  /* 0x000000000000794d */ /* 0x000fea0003800000 */
.L_x_176:
        /* <DEDUP_REMOVED lines=11> */
.L_x_205:


//--------------------- .text.relu                --------------------------
	.section	.text.relu,"ax",@progbits
	.align	128
        .global         relu
        .type           relu,@function
        .size           relu,(.L_x_206 - relu)
        .other          relu,@"STO_CUDA_ENTRY STV_DEFAULT"
relu:
.text.relu:
        /* <DEDUP_REMOVED lines=21> */
[----:B0-----:R-:W-:Y:S01]  /*0150*/  @P0 DMUL R4, R2, R4 ;  /* 0x0000000402040228 */ /* 0x001fe20000000000 */
[----:B-1----:R-:W-:-:S06]  /*0160*/  @P0 IMAD.WIDE R6, R9, 0x8, R6 ;  /* 0x0000000809060825 */ /* 0x002fcc00078e0206 */
[----:B------:R0:W-:Y:S01]  /*0170*/  @P0 STG.E.64 desc[UR4][R6.64], R4 ;  /* 0x0000000406000986 */ /* 0x0001e2000c101b04 */
[----:B------:R-:W-:Y:S05]  /*0180*/  @P0 EXIT ;  /* 0x000000000000094d */ /* 0x000fea0003800000 */
[----:B0-----:R-:W0:Y:S01]  /*0190*/  LDC.64 R4, c[0x0][0x3a0] ;  /* 0x0000e800ff047b82 */ /* 0x001e220000000a00 */
[----:B------:R-:W1:Y:S02]  /*01a0*/  LDCU.64 UR6, c[0x0][0x390] ;  /* 0x00007200ff0677ac */ /* 0x000e640008000a00 */
[----:B-1----:R-:W-:Y:S01]  /*01b0*/  DMUL R2, R2, UR6 ;  /* 0x0000000602027c28 */ /* 0x002fe20008000000 */
[----:B0-----:R-:W-:-:S06]  /*01c0*/  IMAD.WIDE R4, R9, 0x8, R4 ;  /* 0x0000000809047825 */ /* 0x001fcc00078e0204 */
[----:B------:R-:W-:Y:S01]  /*01d0*/  STG.E.64 desc[UR4][R4.64], R2 ;  /* 0x0000000204007986 */ /* 0x000fe2000c101b04 */
[----:B------:R-:W-:Y:S05]  /*01e0*/  EXIT ;  /* 0x000000000000794d */ /* 0x000fea0003800000 */
.L_x_177:
        /* <DEDUP_REMOVED lines=9> */
.L_x_206:


//--------------------- .nv.shared.reserved.0     --------------------------
	.section	.nv.shared.reserved.0,"aw",@nobits
	.weak		__nv_reservedSMEM_offset_0_alias
	.size		__nv_reservedSMEM_offset_0_alias, 0, 64
	.other		__nv_reservedSMEM_offset_0_alias,@"STO_CUDA_RESERVED_SHARED STV_DEFAULT"
__nv_reservedSMEM_offset_0_alias:
	.zero		0
	.zero		64


//--------------------- .nv.constant0.avgPoolingBackpropagation --------------------------
	.section	.nv.constant0.avgPoolingBackpropagation,"a",@progbits
	.sectionflags	@""
	.align	4
.nv.constant0.avgPoolingBackpropagation:
	.zero		944


//--------------------- .nv.constant0.avgPooling  --------------------------
	.section	.nv.constant0.avgPooling,"a",@progbits
	.sectionflags	@""
	.align	4
.nv.constant0.avgPooling:
	.zero		928


//--------------------- .nv.constant0.maxminPoolingBackpropagation --------------------------
	.section	.nv.constant0.maxminPoolingBackpropagation,"a",@progbits
	.sectionflags	@""
	.align	4
.nv.constant0.maxminPoolingBackpropagation:
	.zero		944


//--------------------- .nv.constant0.minPooling  --------------------------
	.section	.nv.constant0.minPooling,"a",@progbits
	.sectionflags	@""
	.align	4
.nv.constant0.minPooling:
	.zero		928


//--------------------- .nv.constant0.maxPooling  --------------------------
	.section	.nv.constant0.maxPooling,"a",@progbits
	.sectionflags	@""
	.align	4
.nv.constant0.maxPooling:
	.zero		928


//--------------------- .nv.constant0.matrixConvRepeatBorderBackpropagationWeightCorrection --------------------------
	.section	.nv.constant0.matrixConvRepeatBorderBackpropagationWeightCorrection,"a",@progbits
	.sectionflags	@""
	.align	4
.nv.constant0.matrixConvRepeatBorderBackpropagationWeightCorrection:
	.zero		944


//--------------------- .nv.constant0.matrixConvRepeatBorderBackpropagationErrorTraversal --------------------------
	.section	.nv.constant0.matrixConvRepeatBorderBackpropagationErrorTraversal,"a",@progbits
	.sectionflags	@""
	.align	4
.nv.constant0.matrixConvRepeatBorderBackpropagationErrorTraversal:
	.zero		936


//--------------------- .nv.constant0.matrixConvExtendBorderBackpropagationWeightCorrection --------------------------
	.section	.nv.constant0.matrixConvExtendBorderBackpropagationWeightCorrection,"a",@progbits
	.sectionflags	@""
	.align	4
.nv.constant0.matrixConvExtendBorderBackpropagationWeightCorrection:
	.zero		944


//--------------------- .nv.constant0.matrixConvExtendBorderBackpropagationErrorTraversal --------------------------
	.section	.nv.constant0.matrixConvExtendBorderBackpropagationErrorTraversal,"a",@progbits
	.sectionflags	@""
	.align	4
.nv.constant0.matrixConvExtendBorderBackpropagationErrorTraversal:
	.zero		936


//--------------------- .nv.constant0.matrixConvEmptyBorderBackpropagationWeightCorrection --------------------------
	.section	.nv.constant0.matrixConvEmptyBorderBackpropagationWeightCorrection,"a",@progbits
	.sectionflags	@""
	.align	4
.nv.constant0.matrixConvEmptyBorderBackpropagationWeightCorrection:
	.zero		944


//--------------------- .nv.constant0.matrixConvEmptyBorderBackpropagationErrorTraversal --------------------------
	.section	.nv.constant0.matrixConvEmptyBorderBackpropagationErrorTraversal,"a",@progbits
	.sectionflags	@""
	.align	4
.nv.constant0.matrixConvEmptyBorderBackpropagationErrorTraversal:
	.zero		936


//--------------------- .nv.constant0.matrixMulBackpropagationWeightCorrection --------------------------
	.section	.nv.constant0.matrixMulBackpropagationWeightCorrection,"a",@progbits
	.sectionflags	@""
	.align	4
.nv.constant0.matrixMulBackpropagationWeightCorrection:
	.zero		944


//--------------------- .nv.constant0.matrixMulBackpropagationErrorTraversal --------------------------
	.section	.nv.constant0.matrixMulBackpropagationErrorTraversal,"a",@progbits
	.sectionflags	@""
	.align	4
.nv.constant0.matrixMulBackpropagationErrorTraversal:
	.zero		936


//--------------------- .nv.constant0.softmaxDer  --------------------------
	.section	.nv.constant0.softmaxDer,"a",@progbits
	.sectionflags	@""
	.align	4
.nv.constant0.softmaxDer:
	.zero		928


//--------------------- .nv.constant0.softmax     --------------------------
	.section	.nv.constant0.softmax,"a",@progbits
	.sectionflags	@""
	.align	4
.nv.constant0.softmax:
	.zero		928


//--------------------- .nv.constant0.tangentDer  --------------------------
	.section	.nv.constant0.tangentDer,"a",@progbits
	.sectionflags	@""
	.align	4
.nv.constant0.tangentDer:
	.zero		928


//--------------------- .nv.constant0.tangent     --------------------------
	.section	.nv.constant0.tangent,"a",@progbits
	.sectionflags	@""
	.align	4
.nv.constant0.tangent:
	.zero		928


//--------------------- .nv.constant0.sigmoidDer  --------------------------
	.section	.nv.constant0.sigmoidDer,"a",@progbits
	.sectionflags	@""
	.align	4
.nv.constant0.sigmoidDer:
	.zero		928


//--------------------- .nv.constant0.sigmoid     --------------------------
	.section	.nv.constant0.sigmoid,"a",@progbits
	.sectionflags	@""
	.align	4
.nv.constant0.sigmoid:
	.zero		928


//--------------------- .nv.constant0.reluDer     --------------------------
	.section	.nv.constant0.reluDer,"a",@progbits
	.sectionflags	@""
	.align	4
.nv.constant0.reluDer:
	.zero		936


//--------------------- .nv.constant0.relu        --------------------------
	.section	.nv.constant0.relu,"a",@progbits
	.sectionflags	@""
	.align	4
.nv.constant0.relu:
	.zero		936


//--------------------- SYMBOLS --------------------------

	.type		.nv.reservedSmem.offset0,@object
	.size		.nv.reservedSmem.offset0,0x4
